//
// Generated by NVIDIA NVVM Compiler
//
// Compiler Build ID: CL-36424714
// Cuda compilation tools, release 13.0, V13.0.88
// Based on NVVM 20.0.0
//

.version 9.0
.target sm_100
.address_size 64

	// .globl	_Z8sgemm_v4ILi64ELi64ELi8ELi8ELi8EEviiifPKfS1_fPf
// _ZZ8sgemm_v4ILi64ELi64ELi8ELi8ELi8EEviiifPKfS1_fPfE3s_A has been demoted
// _ZZ8sgemm_v4ILi64ELi64ELi8ELi8ELi8EEviiifPKfS1_fPfE3s_B has been demoted
// _ZZ8sgemm_v4ILi128ELi128ELi8ELi8ELi8EEviiifPKfS1_fPfE3s_A has been demoted
// _ZZ8sgemm_v4ILi128ELi128ELi8ELi8ELi8EEviiifPKfS1_fPfE3s_B has been demoted

.visible .entry _Z8sgemm_v4ILi64ELi64ELi8ELi8ELi8EEviiifPKfS1_fPf(
	.param .u32 _Z8sgemm_v4ILi64ELi64ELi8ELi8ELi8EEviiifPKfS1_fPf_param_0,
	.param .u32 _Z8sgemm_v4ILi64ELi64ELi8ELi8ELi8EEviiifPKfS1_fPf_param_1,
	.param .u32 _Z8sgemm_v4ILi64ELi64ELi8ELi8ELi8EEviiifPKfS1_fPf_param_2,
	.param .f32 _Z8sgemm_v4ILi64ELi64ELi8ELi8ELi8EEviiifPKfS1_fPf_param_3,
	.param .u64 .ptr .align 1 _Z8sgemm_v4ILi64ELi64ELi8ELi8ELi8EEviiifPKfS1_fPf_param_4,
	.param .u64 .ptr .align 1 _Z8sgemm_v4ILi64ELi64ELi8ELi8ELi8EEviiifPKfS1_fPf_param_5,
	.param .f32 _Z8sgemm_v4ILi64ELi64ELi8ELi8ELi8EEviiifPKfS1_fPf_param_6,
	.param .u64 .ptr .align 1 _Z8sgemm_v4ILi64ELi64ELi8ELi8ELi8EEviiifPKfS1_fPf_param_7
)
{
	.reg .pred 	%p<259>;
	.reg .b32 	%r<701>;
	.reg .b32 	%f<1237>;
	.reg .b64 	%rd<171>;
	// demoted variable
	.shared .align 4 .b8 _ZZ8sgemm_v4ILi64ELi64ELi8ELi8ELi8EEviiifPKfS1_fPfE3s_A[2048];
	// demoted variable
	.shared .align 4 .b8 _ZZ8sgemm_v4ILi64ELi64ELi8ELi8ELi8EEviiifPKfS1_fPfE3s_B[2048];
	ld.param.u32 	%r85, [_Z8sgemm_v4ILi64ELi64ELi8ELi8ELi8EEviiifPKfS1_fPf_param_2];
	mov.u32 	%r1, %ctaid.x;
	mov.u32 	%r2, %ctaid.y;
	mov.u32 	%r3, %tid.x;
	and.b32  	%r684, %r3, 7;
	setp.lt.s32 	%p1, %r85, 1;
	mov.f32 	%f1173, 0f00000000;
	mov.f32 	%f1174, %f1173;
	mov.f32 	%f1175, %f1173;
	mov.f32 	%f1176, %f1173;
	mov.f32 	%f1177, %f1173;
	mov.f32 	%f1178, %f1173;
	mov.f32 	%f1179, %f1173;
	mov.f32 	%f1180, %f1173;
	mov.f32 	%f1181, %f1173;
	mov.f32 	%f1182, %f1173;
	mov.f32 	%f1183, %f1173;
	mov.f32 	%f1184, %f1173;
	mov.f32 	%f1185, %f1173;
	mov.f32 	%f1186, %f1173;
	mov.f32 	%f1187, %f1173;
	mov.f32 	%f1188, %f1173;
	mov.f32 	%f1189, %f1173;
	mov.f32 	%f1190, %f1173;
	mov.f32 	%f1191, %f1173;
	mov.f32 	%f1192, %f1173;
	mov.f32 	%f1193, %f1173;
	mov.f32 	%f1194, %f1173;
	mov.f32 	%f1195, %f1173;
	mov.f32 	%f1196, %f1173;
	mov.f32 	%f1197, %f1173;
	mov.f32 	%f1198, %f1173;
	mov.f32 	%f1199, %f1173;
	mov.f32 	%f1200, %f1173;
	mov.f32 	%f1201, %f1173;
	mov.f32 	%f1202, %f1173;
	mov.f32 	%f1203, %f1173;
	mov.f32 	%f1204, %f1173;
	mov.f32 	%f1205, %f1173;
	mov.f32 	%f1206, %f1173;
	mov.f32 	%f1207, %f1173;
	mov.f32 	%f1208, %f1173;
	mov.f32 	%f1209, %f1173;
	mov.f32 	%f1210, %f1173;
	mov.f32 	%f1211, %f1173;
	mov.f32 	%f1212, %f1173;
	mov.f32 	%f1213, %f1173;
	mov.f32 	%f1214, %f1173;
	mov.f32 	%f1215, %f1173;
	mov.f32 	%f1216, %f1173;
	mov.f32 	%f1217, %f1173;
	mov.f32 	%f1218, %f1173;
	mov.f32 	%f1219, %f1173;
	mov.f32 	%f1220, %f1173;
	mov.f32 	%f1221, %f1173;
	mov.f32 	%f1222, %f1173;
	mov.f32 	%f1223, %f1173;
	mov.f32 	%f1224, %f1173;
	mov.f32 	%f1225, %f1173;
	mov.f32 	%f1226, %f1173;
	mov.f32 	%f1227, %f1173;
	mov.f32 	%f1228, %f1173;
	mov.f32 	%f1229, %f1173;
	mov.f32 	%f1230, %f1173;
	mov.f32 	%f1231, %f1173;
	mov.f32 	%f1232, %f1173;
	mov.f32 	%f1233, %f1173;
	mov.f32 	%f1234, %f1173;
	mov.f32 	%f1235, %f1173;
	mov.f32 	%f1236, %f1173;
	@%p1 bra 	$L__BB0_67;
	ld.param.u32 	%r664, [_Z8sgemm_v4ILi64ELi64ELi8ELi8ELi8EEviiifPKfS1_fPf_param_2];
	ld.param.u32 	%r582, [_Z8sgemm_v4ILi64ELi64ELi8ELi8ELi8EEviiifPKfS1_fPf_param_1];
	shr.u32 	%r87, %r3, 6;
	shr.u32 	%r88, %r3, 3;
	and.b32  	%r89, %r3, 63;
	shl.b32 	%r90, %r2, 6;
	shl.b32 	%r91, %r1, 6;
	add.s32 	%r92, %r88, %r90;
	add.s32 	%r93, %r92, 8;
	add.s32 	%r94, %r92, 16;
	add.s32 	%r95, %r92, 24;
	add.s32 	%r96, %r92, 32;
	add.s32 	%r97, %r92, 40;
	add.s32 	%r98, %r92, 48;
	add.s32 	%r99, %r92, 56;
	add.s32 	%r100, %r87, 2;
	add.s32 	%r699, %r87, 3;
	add.s32 	%r101, %r87, 4;
	add.s32 	%r102, %r87, 5;
	add.s32 	%r103, %r87, 6;
	add.s32 	%r104, %r87, 7;
	mad.lo.s32 	%r105, %r582, %r104, %r91;
	add.s32 	%r700, %r105, %r89;
	mad.lo.s32 	%r106, %r582, %r103, %r91;
	add.s32 	%r698, %r106, %r89;
	mad.lo.s32 	%r107, %r582, %r102, %r91;
	add.s32 	%r697, %r107, %r89;
	mad.lo.s32 	%r108, %r582, %r101, %r91;
	add.s32 	%r696, %r108, %r89;
	mad.lo.s32 	%r109, %r582, %r699, %r91;
	add.s32 	%r695, %r109, %r89;
	mad.lo.s32 	%r110, %r582, %r100, %r91;
	add.s32 	%r694, %r110, %r89;
	mad.lo.s32 	%r111, %r582, %r87, %r91;
	add.s32 	%r683, %r111, %r89;
	add.s32 	%r693, %r683, %r582;
	mad.lo.s32 	%r692, %r99, %r664, %r684;
	mad.lo.s32 	%r691, %r98, %r664, %r684;
	mad.lo.s32 	%r690, %r97, %r664, %r684;
	mad.lo.s32 	%r689, %r96, %r664, %r684;
	mad.lo.s32 	%r688, %r95, %r664, %r684;
	mad.lo.s32 	%r687, %r94, %r664, %r684;
	mad.lo.s32 	%r686, %r93, %r664, %r684;
	mad.lo.s32 	%r685, %r92, %r664, %r684;
	mov.f32 	%f1173, 0f00000000;
	mov.b32 	%r682, 3;
$L__BB0_2:
	mov.u32 	%r22, %r682;
	mov.u32 	%r112, %tid.x;
	setp.lt.u32 	%p2, %r112, 512;
	@%p2 bra 	$L__BB0_3;
	bra.uni 	$L__BB0_6;
$L__BB0_3:
	ld.param.u32 	%r665, [_Z8sgemm_v4ILi64ELi64ELi8ELi8ELi8EEviiifPKfS1_fPf_param_2];
	ld.param.u32 	%r510, [_Z8sgemm_v4ILi64ELi64ELi8ELi8ELi8EEviiifPKfS1_fPf_param_0];
	setp.ge.s32 	%p3, %r684, %r665;
	mov.u32 	%r113, %tid.x;
	shr.u32 	%r114, %r113, 3;
	mov.u32 	%r115, %ctaid.y;
	shl.b32 	%r116, %r115, 6;
	add.s32 	%r117, %r114, %r116;
	setp.ge.s32 	%p4, %r117, %r510;
	or.pred  	%p5, %p4, %p3;
	@%p5 bra 	$L__BB0_5;
	ld.param.u64 	%rd144, [_Z8sgemm_v4ILi64ELi64ELi8ELi8ELi8EEviiifPKfS1_fPf_param_4];
	cvta.to.global.u64 	%rd13, %rd144;
	mul.wide.u32 	%rd14, %r685, 4;
	add.s64 	%rd15, %rd13, %rd14;
	ld.global.f32 	%f197, [%rd15];
	mov.u32 	%r126, %tid.x;
	shl.b32 	%r127, %r126, 2;
	and.b32  	%r128, %r127, 28;
	mov.u32 	%r129, _ZZ8sgemm_v4ILi64ELi64ELi8ELi8ELi8EEviiifPKfS1_fPfE3s_A;
	add.s32 	%r130, %r129, %r128;
	and.b32  	%r131, %r127, 4064;
	add.s32 	%r132, %r130, %r131;
	st.shared.f32 	[%r132], %f197;
	bra.uni 	$L__BB0_6;
$L__BB0_5:
	mov.u32 	%r118, %tid.x;
	shl.b32 	%r119, %r118, 2;
	and.b32  	%r120, %r119, 28;
	mov.u32 	%r121, _ZZ8sgemm_v4ILi64ELi64ELi8ELi8ELi8EEviiifPKfS1_fPfE3s_A;
	add.s32 	%r122, %r121, %r120;
	and.b32  	%r123, %r119, 4064;
	add.s32 	%r124, %r122, %r123;
	mov.b32 	%r125, 0;
	st.shared.u32 	[%r124], %r125;
$L__BB0_6:
	mov.u32 	%r133, %tid.x;
	setp.gt.u32 	%p6, %r133, 447;
	@%p6 bra 	$L__BB0_10;
	ld.param.u32 	%r666, [_Z8sgemm_v4ILi64ELi64ELi8ELi8ELi8EEviiifPKfS1_fPf_param_2];
	ld.param.u32 	%r511, [_Z8sgemm_v4ILi64ELi64ELi8ELi8ELi8EEviiifPKfS1_fPf_param_0];
	setp.lt.s32 	%p7, %r684, %r666;
	mov.u32 	%r134, %tid.x;
	shr.u32 	%r135, %r134, 3;
	mov.u32 	%r136, %ctaid.y;
	shl.b32 	%r137, %r136, 6;
	add.s32 	%r138, %r135, %r137;
	add.s32 	%r139, %r138, 8;
	setp.lt.s32 	%p8, %r139, %r511;
	and.pred  	%p9, %p8, %p7;
	@%p9 bra 	$L__BB0_9;
	mov.u32 	%r140, %tid.x;
	shl.b32 	%r141, %r140, 2;
	and.b32  	%r142, %r141, 28;
	mov.u32 	%r143, _ZZ8sgemm_v4ILi64ELi64ELi8ELi8ELi8EEviiifPKfS1_fPfE3s_A;
	add.s32 	%r144, %r143, %r142;
	and.b32  	%r145, %r141, 4064;
	add.s32 	%r146, %r144, %r145;
	mov.b32 	%r147, 0;
	st.shared.u32 	[%r146+256], %r147;
	bra.uni 	$L__BB0_10;
$L__BB0_9:
	ld.param.u64 	%rd145, [_Z8sgemm_v4ILi64ELi64ELi8ELi8ELi8EEviiifPKfS1_fPf_param_4];
	cvta.to.global.u64 	%rd16, %rd145;
	mul.wide.u32 	%rd17, %r686, 4;
	add.s64 	%rd18, %rd16, %rd17;
	ld.global.f32 	%f198, [%rd18];
	mov.u32 	%r148, %tid.x;
	shl.b32 	%r149, %r148, 2;
	and.b32  	%r150, %r149, 28;
	mov.u32 	%r151, _ZZ8sgemm_v4ILi64ELi64ELi8ELi8ELi8EEviiifPKfS1_fPfE3s_A;
	add.s32 	%r152, %r151, %r150;
	and.b32  	%r153, %r149, 4064;
	add.s32 	%r154, %r152, %r153;
	st.shared.f32 	[%r154+256], %f198;
$L__BB0_10:
	mov.u32 	%r155, %tid.x;
	setp.gt.u32 	%p10, %r155, 383;
	@%p10 bra 	$L__BB0_14;
	ld.param.u32 	%r667, [_Z8sgemm_v4ILi64ELi64ELi8ELi8ELi8EEviiifPKfS1_fPf_param_2];
	ld.param.u32 	%r512, [_Z8sgemm_v4ILi64ELi64ELi8ELi8ELi8EEviiifPKfS1_fPf_param_0];
	setp.lt.s32 	%p11, %r684, %r667;
	mov.u32 	%r156, %tid.x;
	shr.u32 	%r157, %r156, 3;
	mov.u32 	%r158, %ctaid.y;
	shl.b32 	%r159, %r158, 6;
	add.s32 	%r160, %r157, %r159;
	add.s32 	%r161, %r160, 16;
	setp.lt.s32 	%p12, %r161, %r512;
	and.pred  	%p13, %p12, %p11;
	@%p13 bra 	$L__BB0_13;
	mov.u32 	%r162, %tid.x;
	shl.b32 	%r163, %r162, 2;
	and.b32  	%r164, %r163, 28;
	mov.u32 	%r165, _ZZ8sgemm_v4ILi64ELi64ELi8ELi8ELi8EEviiifPKfS1_fPfE3s_A;
	add.s32 	%r166, %r165, %r164;
	and.b32  	%r167, %r163, 4064;
	add.s32 	%r168, %r166, %r167;
	mov.b32 	%r169, 0;
	st.shared.u32 	[%r168+512], %r169;
	bra.uni 	$L__BB0_14;
$L__BB0_13:
	ld.param.u64 	%rd146, [_Z8sgemm_v4ILi64ELi64ELi8ELi8ELi8EEviiifPKfS1_fPf_param_4];
	cvta.to.global.u64 	%rd19, %rd146;
	mul.wide.u32 	%rd20, %r687, 4;
	add.s64 	%rd21, %rd19, %rd20;
	ld.global.f32 	%f199, [%rd21];
	mov.u32 	%r170, %tid.x;
	shl.b32 	%r171, %r170, 2;
	and.b32  	%r172, %r171, 28;
	mov.u32 	%r173, _ZZ8sgemm_v4ILi64ELi64ELi8ELi8ELi8EEviiifPKfS1_fPfE3s_A;
	add.s32 	%r174, %r173, %r172;
	and.b32  	%r175, %r171, 4064;
	add.s32 	%r176, %r174, %r175;
	st.shared.f32 	[%r176+512], %f199;
$L__BB0_14:
	mov.u32 	%r177, %tid.x;
	setp.gt.u32 	%p14, %r177, 319;
	@%p14 bra 	$L__BB0_18;
	ld.param.u32 	%r668, [_Z8sgemm_v4ILi64ELi64ELi8ELi8ELi8EEviiifPKfS1_fPf_param_2];
	ld.param.u32 	%r513, [_Z8sgemm_v4ILi64ELi64ELi8ELi8ELi8EEviiifPKfS1_fPf_param_0];
	setp.lt.s32 	%p15, %r684, %r668;
	mov.u32 	%r178, %tid.x;
	shr.u32 	%r179, %r178, 3;
	mov.u32 	%r180, %ctaid.y;
	shl.b32 	%r181, %r180, 6;
	add.s32 	%r182, %r179, %r181;
	add.s32 	%r183, %r182, 24;
	setp.lt.s32 	%p16, %r183, %r513;
	and.pred  	%p17, %p16, %p15;
	@%p17 bra 	$L__BB0_17;
	mov.u32 	%r184, %tid.x;
	shl.b32 	%r185, %r184, 2;
	and.b32  	%r186, %r185, 28;
	mov.u32 	%r187, _ZZ8sgemm_v4ILi64ELi64ELi8ELi8ELi8EEviiifPKfS1_fPfE3s_A;
	add.s32 	%r188, %r187, %r186;
	and.b32  	%r189, %r185, 4064;
	add.s32 	%r190, %r188, %r189;
	mov.b32 	%r191, 0;
	st.shared.u32 	[%r190+768], %r191;
	bra.uni 	$L__BB0_18;
$L__BB0_17:
	ld.param.u64 	%rd147, [_Z8sgemm_v4ILi64ELi64ELi8ELi8ELi8EEviiifPKfS1_fPf_param_4];
	cvta.to.global.u64 	%rd22, %rd147;
	mul.wide.u32 	%rd23, %r688, 4;
	add.s64 	%rd24, %rd22, %rd23;
	ld.global.f32 	%f200, [%rd24];
	mov.u32 	%r192, %tid.x;
	shl.b32 	%r193, %r192, 2;
	and.b32  	%r194, %r193, 28;
	mov.u32 	%r195, _ZZ8sgemm_v4ILi64ELi64ELi8ELi8ELi8EEviiifPKfS1_fPfE3s_A;
	add.s32 	%r196, %r195, %r194;
	and.b32  	%r197, %r193, 4064;
	add.s32 	%r198, %r196, %r197;
	st.shared.f32 	[%r198+768], %f200;
$L__BB0_18:
	mov.u32 	%r199, %tid.x;
	setp.gt.u32 	%p18, %r199, 255;
	@%p18 bra 	$L__BB0_22;
	ld.param.u32 	%r669, [_Z8sgemm_v4ILi64ELi64ELi8ELi8ELi8EEviiifPKfS1_fPf_param_2];
	ld.param.u32 	%r514, [_Z8sgemm_v4ILi64ELi64ELi8ELi8ELi8EEviiifPKfS1_fPf_param_0];
	setp.lt.s32 	%p19, %r684, %r669;
	mov.u32 	%r200, %tid.x;
	shr.u32 	%r201, %r200, 3;
	mov.u32 	%r202, %ctaid.y;
	shl.b32 	%r203, %r202, 6;
	add.s32 	%r204, %r201, %r203;
	add.s32 	%r205, %r204, 32;
	setp.lt.s32 	%p20, %r205, %r514;
	and.pred  	%p21, %p20, %p19;
	@%p21 bra 	$L__BB0_21;
	mov.u32 	%r206, %tid.x;
	shl.b32 	%r207, %r206, 2;
	and.b32  	%r208, %r207, 28;
	mov.u32 	%r209, _ZZ8sgemm_v4ILi64ELi64ELi8ELi8ELi8EEviiifPKfS1_fPfE3s_A;
	add.s32 	%r210, %r209, %r208;
	and.b32  	%r211, %r207, 4064;
	add.s32 	%r212, %r210, %r211;
	mov.b32 	%r213, 0;
	st.shared.u32 	[%r212+1024], %r213;
	bra.uni 	$L__BB0_22;
$L__BB0_21:
	ld.param.u64 	%rd148, [_Z8sgemm_v4ILi64ELi64ELi8ELi8ELi8EEviiifPKfS1_fPf_param_4];
	cvta.to.global.u64 	%rd25, %rd148;
	mul.wide.u32 	%rd26, %r689, 4;
	add.s64 	%rd27, %rd25, %rd26;
	ld.global.f32 	%f201, [%rd27];
	mov.u32 	%r214, %tid.x;
	shl.b32 	%r215, %r214, 2;
	and.b32  	%r216, %r215, 28;
	mov.u32 	%r217, _ZZ8sgemm_v4ILi64ELi64ELi8ELi8ELi8EEviiifPKfS1_fPfE3s_A;
	add.s32 	%r218, %r217, %r216;
	and.b32  	%r219, %r215, 4064;
	add.s32 	%r220, %r218, %r219;
	st.shared.f32 	[%r220+1024], %f201;
$L__BB0_22:
	mov.u32 	%r221, %tid.x;
	setp.gt.u32 	%p22, %r221, 191;
	@%p22 bra 	$L__BB0_26;
	ld.param.u32 	%r670, [_Z8sgemm_v4ILi64ELi64ELi8ELi8ELi8EEviiifPKfS1_fPf_param_2];
	ld.param.u32 	%r515, [_Z8sgemm_v4ILi64ELi64ELi8ELi8ELi8EEviiifPKfS1_fPf_param_0];
	setp.lt.s32 	%p23, %r684, %r670;
	mov.u32 	%r222, %tid.x;
	shr.u32 	%r223, %r222, 3;
	mov.u32 	%r224, %ctaid.y;
	shl.b32 	%r225, %r224, 6;
	add.s32 	%r226, %r223, %r225;
	add.s32 	%r227, %r226, 40;
	setp.lt.s32 	%p24, %r227, %r515;
	and.pred  	%p25, %p24, %p23;
	@%p25 bra 	$L__BB0_25;
	mov.u32 	%r228, %tid.x;
	shl.b32 	%r229, %r228, 2;
	and.b32  	%r230, %r229, 28;
	mov.u32 	%r231, _ZZ8sgemm_v4ILi64ELi64ELi8ELi8ELi8EEviiifPKfS1_fPfE3s_A;
	add.s32 	%r232, %r231, %r230;
	and.b32  	%r233, %r229, 4064;
	add.s32 	%r234, %r232, %r233;
	mov.b32 	%r235, 0;
	st.shared.u32 	[%r234+1280], %r235;
	bra.uni 	$L__BB0_26;
$L__BB0_25:
	ld.param.u64 	%rd149, [_Z8sgemm_v4ILi64ELi64ELi8ELi8ELi8EEviiifPKfS1_fPf_param_4];
	cvta.to.global.u64 	%rd28, %rd149;
	mul.wide.u32 	%rd29, %r690, 4;
	add.s64 	%rd30, %rd28, %rd29;
	ld.global.f32 	%f202, [%rd30];
	mov.u32 	%r236, %tid.x;
	shl.b32 	%r237, %r236, 2;
	and.b32  	%r238, %r237, 28;
	mov.u32 	%r239, _ZZ8sgemm_v4ILi64ELi64ELi8ELi8ELi8EEviiifPKfS1_fPfE3s_A;
	add.s32 	%r240, %r239, %r238;
	and.b32  	%r241, %r237, 4064;
	add.s32 	%r242, %r240, %r241;
	st.shared.f32 	[%r242+1280], %f202;
$L__BB0_26:
	mov.u32 	%r243, %tid.x;
	setp.gt.u32 	%p26, %r243, 127;
	@%p26 bra 	$L__BB0_30;
	ld.param.u32 	%r671, [_Z8sgemm_v4ILi64ELi64ELi8ELi8ELi8EEviiifPKfS1_fPf_param_2];
	ld.param.u32 	%r516, [_Z8sgemm_v4ILi64ELi64ELi8ELi8ELi8EEviiifPKfS1_fPf_param_0];
	setp.lt.s32 	%p27, %r684, %r671;
	mov.u32 	%r244, %tid.x;
	shr.u32 	%r245, %r244, 3;
	mov.u32 	%r246, %ctaid.y;
	shl.b32 	%r247, %r246, 6;
	add.s32 	%r248, %r245, %r247;
	add.s32 	%r249, %r248, 48;
	setp.lt.s32 	%p28, %r249, %r516;
	and.pred  	%p29, %p28, %p27;
	@%p29 bra 	$L__BB0_29;
	mov.u32 	%r250, %tid.x;
	shl.b32 	%r251, %r250, 2;
	and.b32  	%r252, %r251, 28;
	mov.u32 	%r253, _ZZ8sgemm_v4ILi64ELi64ELi8ELi8ELi8EEviiifPKfS1_fPfE3s_A;
	add.s32 	%r254, %r253, %r252;
	and.b32  	%r255, %r251, 4064;
	add.s32 	%r256, %r254, %r255;
	mov.b32 	%r257, 0;
	st.shared.u32 	[%r256+1536], %r257;
	bra.uni 	$L__BB0_30;
$L__BB0_29:
	ld.param.u64 	%rd150, [_Z8sgemm_v4ILi64ELi64ELi8ELi8ELi8EEviiifPKfS1_fPf_param_4];
	cvta.to.global.u64 	%rd31, %rd150;
	mul.wide.u32 	%rd32, %r691, 4;
	add.s64 	%rd33, %rd31, %rd32;
	ld.global.f32 	%f203, [%rd33];
	mov.u32 	%r258, %tid.x;
	shl.b32 	%r259, %r258, 2;
	and.b32  	%r260, %r259, 28;
	mov.u32 	%r261, _ZZ8sgemm_v4ILi64ELi64ELi8ELi8ELi8EEviiifPKfS1_fPfE3s_A;
	add.s32 	%r262, %r261, %r260;
	and.b32  	%r263, %r259, 4064;
	add.s32 	%r264, %r262, %r263;
	st.shared.f32 	[%r264+1536], %f203;
$L__BB0_30:
	mov.u32 	%r265, %tid.x;
	setp.gt.u32 	%p30, %r265, 63;
	@%p30 bra 	$L__BB0_34;
	ld.param.u32 	%r672, [_Z8sgemm_v4ILi64ELi64ELi8ELi8ELi8EEviiifPKfS1_fPf_param_2];
	ld.param.u32 	%r517, [_Z8sgemm_v4ILi64ELi64ELi8ELi8ELi8EEviiifPKfS1_fPf_param_0];
	setp.lt.s32 	%p31, %r684, %r672;
	mov.u32 	%r266, %tid.x;
	shr.u32 	%r267, %r266, 3;
	mov.u32 	%r268, %ctaid.y;
	shl.b32 	%r269, %r268, 6;
	add.s32 	%r270, %r267, %r269;
	add.s32 	%r271, %r270, 56;
	setp.lt.s32 	%p32, %r271, %r517;
	and.pred  	%p33, %p32, %p31;
	@%p33 bra 	$L__BB0_33;
	mov.u32 	%r272, %tid.x;
	shl.b32 	%r273, %r272, 2;
	and.b32  	%r274, %r273, 28;
	mov.u32 	%r275, _ZZ8sgemm_v4ILi64ELi64ELi8ELi8ELi8EEviiifPKfS1_fPfE3s_A;
	add.s32 	%r276, %r275, %r274;
	and.b32  	%r277, %r273, 4064;
	add.s32 	%r278, %r276, %r277;
	mov.b32 	%r279, 0;
	st.shared.u32 	[%r278+1792], %r279;
	bra.uni 	$L__BB0_34;
$L__BB0_33:
	ld.param.u64 	%rd151, [_Z8sgemm_v4ILi64ELi64ELi8ELi8ELi8EEviiifPKfS1_fPf_param_4];
	cvta.to.global.u64 	%rd34, %rd151;
	mul.wide.u32 	%rd35, %r692, 4;
	add.s64 	%rd36, %rd34, %rd35;
	ld.global.f32 	%f204, [%rd36];
	mov.u32 	%r280, %tid.x;
	shl.b32 	%r281, %r280, 2;
	and.b32  	%r282, %r281, 28;
	mov.u32 	%r283, _ZZ8sgemm_v4ILi64ELi64ELi8ELi8ELi8EEviiifPKfS1_fPfE3s_A;
	add.s32 	%r284, %r283, %r282;
	and.b32  	%r285, %r281, 4064;
	add.s32 	%r286, %r284, %r285;
	st.shared.f32 	[%r286+1792], %f204;
$L__BB0_34:
	mov.u32 	%r287, %tid.x;
	setp.gt.u32 	%p34, %r287, 511;
	@%p34 bra 	$L__BB0_38;
	ld.param.u32 	%r673, [_Z8sgemm_v4ILi64ELi64ELi8ELi8ELi8EEviiifPKfS1_fPf_param_2];
	ld.param.u32 	%r583, [_Z8sgemm_v4ILi64ELi64ELi8ELi8ELi8EEviiifPKfS1_fPf_param_1];
	mov.u32 	%r288, %ctaid.x;
	shl.b32 	%r289, %r288, 6;
	mov.u32 	%r290, %tid.x;
	and.b32  	%r291, %r290, 63;
	or.b32  	%r292, %r289, %r291;
	setp.ge.s32 	%p35, %r292, %r583;
	add.s32 	%r294, %r699, -3;
	setp.ge.s32 	%p36, %r294, %r673;
	or.pred  	%p37, %p36, %p35;
	@%p37 bra 	$L__BB0_37;
	ld.param.u64 	%rd152, [_Z8sgemm_v4ILi64ELi64ELi8ELi8ELi8EEviiifPKfS1_fPf_param_5];
	cvta.to.global.u64 	%rd37, %rd152;
	mul.wide.s32 	%rd38, %r683, 4;
	add.s64 	%rd39, %rd37, %rd38;
	ld.global.f32 	%f205, [%rd39];
	mov.u32 	%r303, %tid.x;
	shl.b32 	%r304, %r303, 2;
	and.b32  	%r305, %r304, 252;
	mov.u32 	%r306, _ZZ8sgemm_v4ILi64ELi64ELi8ELi8ELi8EEviiifPKfS1_fPfE3s_B;
	add.s32 	%r307, %r306, %r305;
	and.b32  	%r308, %r304, 3840;
	add.s32 	%r309, %r307, %r308;
	st.shared.f32 	[%r309], %f205;
	bra.uni 	$L__BB0_38;
$L__BB0_37:
	mov.u32 	%r295, %tid.x;
	shl.b32 	%r296, %r295, 2;
	and.b32  	%r297, %r296, 252;
	mov.u32 	%r298, _ZZ8sgemm_v4ILi64ELi64ELi8ELi8ELi8EEviiifPKfS1_fPfE3s_B;
	add.s32 	%r299, %r298, %r297;
	and.b32  	%r300, %r296, 3840;
	add.s32 	%r301, %r299, %r300;
	mov.b32 	%r302, 0;
	st.shared.u32 	[%r301], %r302;
$L__BB0_38:
	mov.u32 	%r310, %tid.x;
	setp.gt.u32 	%p38, %r310, 447;
	@%p38 bra 	$L__BB0_42;
	ld.param.u32 	%r674, [_Z8sgemm_v4ILi64ELi64ELi8ELi8ELi8EEviiifPKfS1_fPf_param_2];
	ld.param.u32 	%r584, [_Z8sgemm_v4ILi64ELi64ELi8ELi8ELi8EEviiifPKfS1_fPf_param_1];
	mov.u32 	%r311, %ctaid.x;
	shl.b32 	%r312, %r311, 6;
	mov.u32 	%r313, %tid.x;
	and.b32  	%r314, %r313, 63;
	or.b32  	%r315, %r312, %r314;
	setp.lt.s32 	%p39, %r315, %r584;
	add.s32 	%r317, %r699, -2;
	setp.lt.s32 	%p40, %r317, %r674;
	and.pred  	%p41, %p40, %p39;
	@%p41 bra 	$L__BB0_41;
	mov.u32 	%r318, %tid.x;
	shl.b32 	%r319, %r318, 2;
	and.b32  	%r320, %r319, 252;
	mov.u32 	%r321, _ZZ8sgemm_v4ILi64ELi64ELi8ELi8ELi8EEviiifPKfS1_fPfE3s_B;
	add.s32 	%r322, %r321, %r320;
	and.b32  	%r323, %r319, 3840;
	add.s32 	%r324, %r322, %r323;
	mov.b32 	%r325, 0;
	st.shared.u32 	[%r324+256], %r325;
	bra.uni 	$L__BB0_42;
$L__BB0_41:
	ld.param.u64 	%rd153, [_Z8sgemm_v4ILi64ELi64ELi8ELi8ELi8EEviiifPKfS1_fPf_param_5];
	cvta.to.global.u64 	%rd40, %rd153;
	mul.wide.s32 	%rd41, %r693, 4;
	add.s64 	%rd42, %rd40, %rd41;
	ld.global.f32 	%f206, [%rd42];
	mov.u32 	%r326, %tid.x;
	shl.b32 	%r327, %r326, 2;
	and.b32  	%r328, %r327, 252;
	mov.u32 	%r329, _ZZ8sgemm_v4ILi64ELi64ELi8ELi8ELi8EEviiifPKfS1_fPfE3s_B;
	add.s32 	%r330, %r329, %r328;
	and.b32  	%r331, %r327, 3840;
	add.s32 	%r332, %r330, %r331;
	st.shared.f32 	[%r332+256], %f206;
$L__BB0_42:
	mov.u32 	%r333, %tid.x;
	setp.gt.u32 	%p42, %r333, 383;
	@%p42 bra 	$L__BB0_46;
	ld.param.u32 	%r675, [_Z8sgemm_v4ILi64ELi64ELi8ELi8ELi8EEviiifPKfS1_fPf_param_2];
	ld.param.u32 	%r585, [_Z8sgemm_v4ILi64ELi64ELi8ELi8ELi8EEviiifPKfS1_fPf_param_1];
	mov.u32 	%r334, %ctaid.x;
	shl.b32 	%r335, %r334, 6;
	mov.u32 	%r336, %tid.x;
	and.b32  	%r337, %r336, 63;
	or.b32  	%r338, %r335, %r337;
	setp.lt.s32 	%p43, %r338, %r585;
	add.s32 	%r340, %r699, -1;
	setp.lt.s32 	%p44, %r340, %r675;
	and.pred  	%p45, %p44, %p43;
	@%p45 bra 	$L__BB0_45;
	mov.u32 	%r341, %tid.x;
	shl.b32 	%r342, %r341, 2;
	and.b32  	%r343, %r342, 252;
	mov.u32 	%r344, _ZZ8sgemm_v4ILi64ELi64ELi8ELi8ELi8EEviiifPKfS1_fPfE3s_B;
	add.s32 	%r345, %r344, %r343;
	and.b32  	%r346, %r342, 3840;
	add.s32 	%r347, %r345, %r346;
	mov.b32 	%r348, 0;
	st.shared.u32 	[%r347+512], %r348;
	bra.uni 	$L__BB0_46;
$L__BB0_45:
	ld.param.u64 	%rd154, [_Z8sgemm_v4ILi64ELi64ELi8ELi8ELi8EEviiifPKfS1_fPf_param_5];
	cvta.to.global.u64 	%rd43, %rd154;
	mul.wide.s32 	%rd44, %r694, 4;
	add.s64 	%rd45, %rd43, %rd44;
	ld.global.f32 	%f207, [%rd45];
	mov.u32 	%r349, %tid.x;
	shl.b32 	%r350, %r349, 2;
	and.b32  	%r351, %r350, 252;
	mov.u32 	%r352, _ZZ8sgemm_v4ILi64ELi64ELi8ELi8ELi8EEviiifPKfS1_fPfE3s_B;
	add.s32 	%r353, %r352, %r351;
	and.b32  	%r354, %r350, 3840;
	add.s32 	%r355, %r353, %r354;
	st.shared.f32 	[%r355+512], %f207;
$L__BB0_46:
	mov.u32 	%r356, %tid.x;
	setp.gt.u32 	%p46, %r356, 319;
	@%p46 bra 	$L__BB0_50;
	ld.param.u32 	%r676, [_Z8sgemm_v4ILi64ELi64ELi8ELi8ELi8EEviiifPKfS1_fPf_param_2];
	ld.param.u32 	%r586, [_Z8sgemm_v4ILi64ELi64ELi8ELi8ELi8EEviiifPKfS1_fPf_param_1];
	mov.u32 	%r357, %ctaid.x;
	shl.b32 	%r358, %r357, 6;
	mov.u32 	%r359, %tid.x;
	and.b32  	%r360, %r359, 63;
	or.b32  	%r361, %r358, %r360;
	setp.lt.s32 	%p47, %r361, %r586;
	setp.lt.s32 	%p48, %r699, %r676;
	and.pred  	%p49, %p48, %p47;
	@%p49 bra 	$L__BB0_49;
	mov.u32 	%r363, %tid.x;
	shl.b32 	%r364, %r363, 2;
	and.b32  	%r365, %r364, 252;
	mov.u32 	%r366, _ZZ8sgemm_v4ILi64ELi64ELi8ELi8ELi8EEviiifPKfS1_fPfE3s_B;
	add.s32 	%r367, %r366, %r365;
	and.b32  	%r368, %r364, 3840;
	add.s32 	%r369, %r367, %r368;
	mov.b32 	%r370, 0;
	st.shared.u32 	[%r369+768], %r370;
	bra.uni 	$L__BB0_50;
$L__BB0_49:
	ld.param.u64 	%rd155, [_Z8sgemm_v4ILi64ELi64ELi8ELi8ELi8EEviiifPKfS1_fPf_param_5];
	cvta.to.global.u64 	%rd46, %rd155;
	mul.wide.s32 	%rd47, %r695, 4;
	add.s64 	%rd48, %rd46, %rd47;
	ld.global.f32 	%f208, [%rd48];
	mov.u32 	%r371, %tid.x;
	shl.b32 	%r372, %r371, 2;
	and.b32  	%r373, %r372, 252;
	mov.u32 	%r374, _ZZ8sgemm_v4ILi64ELi64ELi8ELi8ELi8EEviiifPKfS1_fPfE3s_B;
	add.s32 	%r375, %r374, %r373;
	and.b32  	%r376, %r372, 3840;
	add.s32 	%r377, %r375, %r376;
	st.shared.f32 	[%r377+768], %f208;
$L__BB0_50:
	mov.u32 	%r378, %tid.x;
	setp.gt.u32 	%p50, %r378, 255;
	@%p50 bra 	$L__BB0_54;
	ld.param.u32 	%r677, [_Z8sgemm_v4ILi64ELi64ELi8ELi8ELi8EEviiifPKfS1_fPf_param_2];
	ld.param.u32 	%r587, [_Z8sgemm_v4ILi64ELi64ELi8ELi8ELi8EEviiifPKfS1_fPf_param_1];
	mov.u32 	%r379, %ctaid.x;
	shl.b32 	%r380, %r379, 6;
	mov.u32 	%r381, %tid.x;
	and.b32  	%r382, %r381, 63;
	or.b32  	%r383, %r380, %r382;
	setp.lt.s32 	%p51, %r383, %r587;
	add.s32 	%r385, %r699, 1;
	setp.lt.s32 	%p52, %r385, %r677;
	and.pred  	%p53, %p52, %p51;
	@%p53 bra 	$L__BB0_53;
	mov.u32 	%r386, %tid.x;
	shl.b32 	%r387, %r386, 2;
	and.b32  	%r388, %r387, 252;
	mov.u32 	%r389, _ZZ8sgemm_v4ILi64ELi64ELi8ELi8ELi8EEviiifPKfS1_fPfE3s_B;
	add.s32 	%r390, %r389, %r388;
	and.b32  	%r391, %r387, 3840;
	add.s32 	%r392, %r390, %r391;
	mov.b32 	%r393, 0;
	st.shared.u32 	[%r392+1024], %r393;
	bra.uni 	$L__BB0_54;
$L__BB0_53:
	ld.param.u64 	%rd156, [_Z8sgemm_v4ILi64ELi64ELi8ELi8ELi8EEviiifPKfS1_fPf_param_5];
	cvta.to.global.u64 	%rd49, %rd156;
	mul.wide.s32 	%rd50, %r696, 4;
	add.s64 	%rd51, %rd49, %rd50;
	ld.global.f32 	%f209, [%rd51];
	mov.u32 	%r394, %tid.x;
	shl.b32 	%r395, %r394, 2;
	and.b32  	%r396, %r395, 252;
	mov.u32 	%r397, _ZZ8sgemm_v4ILi64ELi64ELi8ELi8ELi8EEviiifPKfS1_fPfE3s_B;
	add.s32 	%r398, %r397, %r396;
	and.b32  	%r399, %r395, 3840;
	add.s32 	%r400, %r398, %r399;
	st.shared.f32 	[%r400+1024], %f209;
$L__BB0_54:
	mov.u32 	%r401, %tid.x;
	setp.gt.u32 	%p54, %r401, 191;
	@%p54 bra 	$L__BB0_58;
	ld.param.u32 	%r678, [_Z8sgemm_v4ILi64ELi64ELi8ELi8ELi8EEviiifPKfS1_fPf_param_2];
	ld.param.u32 	%r588, [_Z8sgemm_v4ILi64ELi64ELi8ELi8ELi8EEviiifPKfS1_fPf_param_1];
	mov.u32 	%r402, %ctaid.x;
	shl.b32 	%r403, %r402, 6;
	mov.u32 	%r404, %tid.x;
	and.b32  	%r405, %r404, 63;
	or.b32  	%r406, %r403, %r405;
	setp.lt.s32 	%p55, %r406, %r588;
	add.s32 	%r408, %r699, 2;
	setp.lt.s32 	%p56, %r408, %r678;
	and.pred  	%p57, %p56, %p55;
	@%p57 bra 	$L__BB0_57;
	mov.u32 	%r409, %tid.x;
	shl.b32 	%r410, %r409, 2;
	and.b32  	%r411, %r410, 252;
	mov.u32 	%r412, _ZZ8sgemm_v4ILi64ELi64ELi8ELi8ELi8EEviiifPKfS1_fPfE3s_B;
	add.s32 	%r413, %r412, %r411;
	and.b32  	%r414, %r410, 3840;
	add.s32 	%r415, %r413, %r414;
	mov.b32 	%r416, 0;
	st.shared.u32 	[%r415+1280], %r416;
	bra.uni 	$L__BB0_58;
$L__BB0_57:
	ld.param.u64 	%rd157, [_Z8sgemm_v4ILi64ELi64ELi8ELi8ELi8EEviiifPKfS1_fPf_param_5];
	cvta.to.global.u64 	%rd52, %rd157;
	mul.wide.s32 	%rd53, %r697, 4;
	add.s64 	%rd54, %rd52, %rd53;
	ld.global.f32 	%f210, [%rd54];
	mov.u32 	%r417, %tid.x;
	shl.b32 	%r418, %r417, 2;
	and.b32  	%r419, %r418, 252;
	mov.u32 	%r420, _ZZ8sgemm_v4ILi64ELi64ELi8ELi8ELi8EEviiifPKfS1_fPfE3s_B;
	add.s32 	%r421, %r420, %r419;
	and.b32  	%r422, %r418, 3840;
	add.s32 	%r423, %r421, %r422;
	st.shared.f32 	[%r423+1280], %f210;
$L__BB0_58:
	mov.u32 	%r424, %tid.x;
	setp.gt.u32 	%p58, %r424, 127;
	@%p58 bra 	$L__BB0_62;
	ld.param.u32 	%r679, [_Z8sgemm_v4ILi64ELi64ELi8ELi8ELi8EEviiifPKfS1_fPf_param_2];
	ld.param.u32 	%r589, [_Z8sgemm_v4ILi64ELi64ELi8ELi8ELi8EEviiifPKfS1_fPf_param_1];
	mov.u32 	%r425, %ctaid.x;
	shl.b32 	%r426, %r425, 6;
	mov.u32 	%r427, %tid.x;
	and.b32  	%r428, %r427, 63;
	or.b32  	%r429, %r426, %r428;
	setp.lt.s32 	%p59, %r429, %r589;
	add.s32 	%r431, %r699, 3;
	setp.lt.s32 	%p60, %r431, %r679;
	and.pred  	%p61, %p60, %p59;
	@%p61 bra 	$L__BB0_61;
	mov.u32 	%r432, %tid.x;
	shl.b32 	%r433, %r432, 2;
	and.b32  	%r434, %r433, 252;
	mov.u32 	%r435, _ZZ8sgemm_v4ILi64ELi64ELi8ELi8ELi8EEviiifPKfS1_fPfE3s_B;
	add.s32 	%r436, %r435, %r434;
	and.b32  	%r437, %r433, 3840;
	add.s32 	%r438, %r436, %r437;
	mov.b32 	%r439, 0;
	st.shared.u32 	[%r438+1536], %r439;
	bra.uni 	$L__BB0_62;
$L__BB0_61:
	ld.param.u64 	%rd158, [_Z8sgemm_v4ILi64ELi64ELi8ELi8ELi8EEviiifPKfS1_fPf_param_5];
	cvta.to.global.u64 	%rd55, %rd158;
	mul.wide.s32 	%rd56, %r698, 4;
	add.s64 	%rd57, %rd55, %rd56;
	ld.global.f32 	%f211, [%rd57];
	mov.u32 	%r440, %tid.x;
	shl.b32 	%r441, %r440, 2;
	and.b32  	%r442, %r441, 252;
	mov.u32 	%r443, _ZZ8sgemm_v4ILi64ELi64ELi8ELi8ELi8EEviiifPKfS1_fPfE3s_B;
	add.s32 	%r444, %r443, %r442;
	and.b32  	%r445, %r441, 3840;
	add.s32 	%r446, %r444, %r445;
	st.shared.f32 	[%r446+1536], %f211;
$L__BB0_62:
	mov.u32 	%r447, %tid.x;
	setp.gt.u32 	%p62, %r447, 63;
	@%p62 bra 	$L__BB0_66;
	ld.param.u32 	%r680, [_Z8sgemm_v4ILi64ELi64ELi8ELi8ELi8EEviiifPKfS1_fPf_param_2];
	ld.param.u32 	%r590, [_Z8sgemm_v4ILi64ELi64ELi8ELi8ELi8EEviiifPKfS1_fPf_param_1];
	mov.u32 	%r448, %ctaid.x;
	shl.b32 	%r449, %r448, 6;
	mov.u32 	%r450, %tid.x;
	and.b32  	%r451, %r450, 63;
	or.b32  	%r452, %r449, %r451;
	setp.lt.s32 	%p63, %r452, %r590;
	add.s32 	%r454, %r699, 4;
	setp.lt.s32 	%p64, %r454, %r680;
	and.pred  	%p65, %p64, %p63;
	@%p65 bra 	$L__BB0_65;
	mov.u32 	%r455, %tid.x;
	shl.b32 	%r456, %r455, 2;
	and.b32  	%r457, %r456, 252;
	mov.u32 	%r458, _ZZ8sgemm_v4ILi64ELi64ELi8ELi8ELi8EEviiifPKfS1_fPfE3s_B;
	add.s32 	%r459, %r458, %r457;
	and.b32  	%r460, %r456, 3840;
	add.s32 	%r461, %r459, %r460;
	mov.b32 	%r462, 0;
	st.shared.u32 	[%r461+1792], %r462;
	bra.uni 	$L__BB0_66;
$L__BB0_65:
	ld.param.u64 	%rd159, [_Z8sgemm_v4ILi64ELi64ELi8ELi8ELi8EEviiifPKfS1_fPf_param_5];
	cvta.to.global.u64 	%rd58, %rd159;
	mul.wide.s32 	%rd59, %r700, 4;
	add.s64 	%rd60, %rd58, %rd59;
	ld.global.f32 	%f212, [%rd60];
	mov.u32 	%r463, %tid.x;
	shl.b32 	%r464, %r463, 2;
	and.b32  	%r465, %r464, 252;
	mov.u32 	%r466, _ZZ8sgemm_v4ILi64ELi64ELi8ELi8ELi8EEviiifPKfS1_fPfE3s_B;
	add.s32 	%r467, %r466, %r465;
	and.b32  	%r468, %r464, 3840;
	add.s32 	%r469, %r467, %r468;
	st.shared.f32 	[%r469+1792], %f212;
$L__BB0_66:
	ld.param.u32 	%r681, [_Z8sgemm_v4ILi64ELi64ELi8ELi8ELi8EEviiifPKfS1_fPf_param_2];
	ld.param.u32 	%r591, [_Z8sgemm_v4ILi64ELi64ELi8ELi8ELi8EEviiifPKfS1_fPf_param_1];
	bar.sync 	0;
	mov.u32 	%r470, %tid.x;
	shl.b32 	%r471, %r470, 5;
	and.b32  	%r472, %r471, 32512;
	mov.u32 	%r473, _ZZ8sgemm_v4ILi64ELi64ELi8ELi8ELi8EEviiifPKfS1_fPfE3s_A;
	add.s32 	%r474, %r473, %r472;
	ld.shared.f32 	%f213, [%r474];
	and.b32  	%r475, %r471, 224;
	mov.u32 	%r476, _ZZ8sgemm_v4ILi64ELi64ELi8ELi8ELi8EEviiifPKfS1_fPfE3s_B;
	add.s32 	%r477, %r476, %r475;
	ld.shared.f32 	%f214, [%r477];
	fma.rn.f32 	%f215, %f213, %f214, %f1236;
	ld.shared.f32 	%f216, [%r477+4];
	fma.rn.f32 	%f217, %f213, %f216, %f1235;
	ld.shared.f32 	%f218, [%r477+8];
	fma.rn.f32 	%f219, %f213, %f218, %f1234;
	ld.shared.f32 	%f220, [%r477+12];
	fma.rn.f32 	%f221, %f213, %f220, %f1233;
	ld.shared.f32 	%f222, [%r477+16];
	fma.rn.f32 	%f223, %f213, %f222, %f1232;
	ld.shared.f32 	%f224, [%r477+20];
	fma.rn.f32 	%f225, %f213, %f224, %f1231;
	ld.shared.f32 	%f226, [%r477+24];
	fma.rn.f32 	%f227, %f213, %f226, %f1230;
	ld.shared.f32 	%f228, [%r477+28];
	fma.rn.f32 	%f229, %f213, %f228, %f1229;
	ld.shared.f32 	%f230, [%r474+32];
	fma.rn.f32 	%f231, %f230, %f214, %f1228;
	fma.rn.f32 	%f232, %f230, %f216, %f1227;
	fma.rn.f32 	%f233, %f230, %f218, %f1226;
	fma.rn.f32 	%f234, %f230, %f220, %f1225;
	fma.rn.f32 	%f235, %f230, %f222, %f1224;
	fma.rn.f32 	%f236, %f230, %f224, %f1223;
	fma.rn.f32 	%f237, %f230, %f226, %f1222;
	fma.rn.f32 	%f238, %f230, %f228, %f1221;
	ld.shared.f32 	%f239, [%r474+64];
	fma.rn.f32 	%f240, %f239, %f214, %f1220;
	fma.rn.f32 	%f241, %f239, %f216, %f1219;
	fma.rn.f32 	%f242, %f239, %f218, %f1218;
	fma.rn.f32 	%f243, %f239, %f220, %f1217;
	fma.rn.f32 	%f244, %f239, %f222, %f1216;
	fma.rn.f32 	%f245, %f239, %f224, %f1215;
	fma.rn.f32 	%f246, %f239, %f226, %f1214;
	fma.rn.f32 	%f247, %f239, %f228, %f1213;
	ld.shared.f32 	%f248, [%r474+96];
	fma.rn.f32 	%f249, %f248, %f214, %f1212;
	fma.rn.f32 	%f250, %f248, %f216, %f1211;
	fma.rn.f32 	%f251, %f248, %f218, %f1210;
	fma.rn.f32 	%f252, %f248, %f220, %f1209;
	fma.rn.f32 	%f253, %f248, %f222, %f1208;
	fma.rn.f32 	%f254, %f248, %f224, %f1207;
	fma.rn.f32 	%f255, %f248, %f226, %f1206;
	fma.rn.f32 	%f256, %f248, %f228, %f1205;
	ld.shared.f32 	%f257, [%r474+128];
	fma.rn.f32 	%f258, %f257, %f214, %f1204;
	fma.rn.f32 	%f259, %f257, %f216, %f1203;
	fma.rn.f32 	%f260, %f257, %f218, %f1202;
	fma.rn.f32 	%f261, %f257, %f220, %f1201;
	fma.rn.f32 	%f262, %f257, %f222, %f1200;
	fma.rn.f32 	%f263, %f257, %f224, %f1199;
	fma.rn.f32 	%f264, %f257, %f226, %f1198;
	fma.rn.f32 	%f265, %f257, %f228, %f1197;
	ld.shared.f32 	%f266, [%r474+160];
	fma.rn.f32 	%f267, %f266, %f214, %f1196;
	fma.rn.f32 	%f268, %f266, %f216, %f1195;
	fma.rn.f32 	%f269, %f266, %f218, %f1194;
	fma.rn.f32 	%f270, %f266, %f220, %f1193;
	fma.rn.f32 	%f271, %f266, %f222, %f1192;
	fma.rn.f32 	%f272, %f266, %f224, %f1191;
	fma.rn.f32 	%f273, %f266, %f226, %f1190;
	fma.rn.f32 	%f274, %f266, %f228, %f1189;
	ld.shared.f32 	%f275, [%r474+192];
	fma.rn.f32 	%f276, %f275, %f214, %f1188;
	fma.rn.f32 	%f277, %f275, %f216, %f1187;
	fma.rn.f32 	%f278, %f275, %f218, %f1186;
	fma.rn.f32 	%f279, %f275, %f220, %f1185;
	fma.rn.f32 	%f280, %f275, %f222, %f1184;
	fma.rn.f32 	%f281, %f275, %f224, %f1183;
	fma.rn.f32 	%f282, %f275, %f226, %f1182;
	fma.rn.f32 	%f283, %f275, %f228, %f1181;
	ld.shared.f32 	%f284, [%r474+224];
	fma.rn.f32 	%f285, %f284, %f214, %f1180;
	fma.rn.f32 	%f286, %f284, %f216, %f1179;
	fma.rn.f32 	%f287, %f284, %f218, %f1178;
	fma.rn.f32 	%f288, %f284, %f220, %f1177;
	fma.rn.f32 	%f289, %f284, %f222, %f1176;
	fma.rn.f32 	%f290, %f284, %f224, %f1175;
	fma.rn.f32 	%f291, %f284, %f226, %f1174;
	fma.rn.f32 	%f292, %f284, %f228, %f1173;
	ld.shared.f32 	%f293, [%r474+4];
	ld.shared.f32 	%f294, [%r477+256];
	fma.rn.f32 	%f295, %f293, %f294, %f215;
	ld.shared.f32 	%f296, [%r477+260];
	fma.rn.f32 	%f297, %f293, %f296, %f217;
	ld.shared.f32 	%f298, [%r477+264];
	fma.rn.f32 	%f299, %f293, %f298, %f219;
	ld.shared.f32 	%f300, [%r477+268];
	fma.rn.f32 	%f301, %f293, %f300, %f221;
	ld.shared.f32 	%f302, [%r477+272];
	fma.rn.f32 	%f303, %f293, %f302, %f223;
	ld.shared.f32 	%f304, [%r477+276];
	fma.rn.f32 	%f305, %f293, %f304, %f225;
	ld.shared.f32 	%f306, [%r477+280];
	fma.rn.f32 	%f307, %f293, %f306, %f227;
	ld.shared.f32 	%f308, [%r477+284];
	fma.rn.f32 	%f309, %f293, %f308, %f229;
	ld.shared.f32 	%f310, [%r474+36];
	fma.rn.f32 	%f311, %f310, %f294, %f231;
	fma.rn.f32 	%f312, %f310, %f296, %f232;
	fma.rn.f32 	%f313, %f310, %f298, %f233;
	fma.rn.f32 	%f314, %f310, %f300, %f234;
	fma.rn.f32 	%f315, %f310, %f302, %f235;
	fma.rn.f32 	%f316, %f310, %f304, %f236;
	fma.rn.f32 	%f317, %f310, %f306, %f237;
	fma.rn.f32 	%f318, %f310, %f308, %f238;
	ld.shared.f32 	%f319, [%r474+68];
	fma.rn.f32 	%f320, %f319, %f294, %f240;
	fma.rn.f32 	%f321, %f319, %f296, %f241;
	fma.rn.f32 	%f322, %f319, %f298, %f242;
	fma.rn.f32 	%f323, %f319, %f300, %f243;
	fma.rn.f32 	%f324, %f319, %f302, %f244;
	fma.rn.f32 	%f325, %f319, %f304, %f245;
	fma.rn.f32 	%f326, %f319, %f306, %f246;
	fma.rn.f32 	%f327, %f319, %f308, %f247;
	ld.shared.f32 	%f328, [%r474+100];
	fma.rn.f32 	%f329, %f328, %f294, %f249;
	fma.rn.f32 	%f330, %f328, %f296, %f250;
	fma.rn.f32 	%f331, %f328, %f298, %f251;
	fma.rn.f32 	%f332, %f328, %f300, %f252;
	fma.rn.f32 	%f333, %f328, %f302, %f253;
	fma.rn.f32 	%f334, %f328, %f304, %f254;
	fma.rn.f32 	%f335, %f328, %f306, %f255;
	fma.rn.f32 	%f336, %f328, %f308, %f256;
	ld.shared.f32 	%f337, [%r474+132];
	fma.rn.f32 	%f338, %f337, %f294, %f258;
	fma.rn.f32 	%f339, %f337, %f296, %f259;
	fma.rn.f32 	%f340, %f337, %f298, %f260;
	fma.rn.f32 	%f341, %f337, %f300, %f261;
	fma.rn.f32 	%f342, %f337, %f302, %f262;
	fma.rn.f32 	%f343, %f337, %f304, %f263;
	fma.rn.f32 	%f344, %f337, %f306, %f264;
	fma.rn.f32 	%f345, %f337, %f308, %f265;
	ld.shared.f32 	%f346, [%r474+164];
	fma.rn.f32 	%f347, %f346, %f294, %f267;
	fma.rn.f32 	%f348, %f346, %f296, %f268;
	fma.rn.f32 	%f349, %f346, %f298, %f269;
	fma.rn.f32 	%f350, %f346, %f300, %f270;
	fma.rn.f32 	%f351, %f346, %f302, %f271;
	fma.rn.f32 	%f352, %f346, %f304, %f272;
	fma.rn.f32 	%f353, %f346, %f306, %f273;
	fma.rn.f32 	%f354, %f346, %f308, %f274;
	ld.shared.f32 	%f355, [%r474+196];
	fma.rn.f32 	%f356, %f355, %f294, %f276;
	fma.rn.f32 	%f357, %f355, %f296, %f277;
	fma.rn.f32 	%f358, %f355, %f298, %f278;
	fma.rn.f32 	%f359, %f355, %f300, %f279;
	fma.rn.f32 	%f360, %f355, %f302, %f280;
	fma.rn.f32 	%f361, %f355, %f304, %f281;
	fma.rn.f32 	%f362, %f355, %f306, %f282;
	fma.rn.f32 	%f363, %f355, %f308, %f283;
	ld.shared.f32 	%f364, [%r474+228];
	fma.rn.f32 	%f365, %f364, %f294, %f285;
	fma.rn.f32 	%f366, %f364, %f296, %f286;
	fma.rn.f32 	%f367, %f364, %f298, %f287;
	fma.rn.f32 	%f368, %f364, %f300, %f288;
	fma.rn.f32 	%f369, %f364, %f302, %f289;
	fma.rn.f32 	%f370, %f364, %f304, %f290;
	fma.rn.f32 	%f371, %f364, %f306, %f291;
	fma.rn.f32 	%f372, %f364, %f308, %f292;
	ld.shared.f32 	%f373, [%r474+8];
	ld.shared.f32 	%f374, [%r477+512];
	fma.rn.f32 	%f375, %f373, %f374, %f295;
	ld.shared.f32 	%f376, [%r477+516];
	fma.rn.f32 	%f377, %f373, %f376, %f297;
	ld.shared.f32 	%f378, [%r477+520];
	fma.rn.f32 	%f379, %f373, %f378, %f299;
	ld.shared.f32 	%f380, [%r477+524];
	fma.rn.f32 	%f381, %f373, %f380, %f301;
	ld.shared.f32 	%f382, [%r477+528];
	fma.rn.f32 	%f383, %f373, %f382, %f303;
	ld.shared.f32 	%f384, [%r477+532];
	fma.rn.f32 	%f385, %f373, %f384, %f305;
	ld.shared.f32 	%f386, [%r477+536];
	fma.rn.f32 	%f387, %f373, %f386, %f307;
	ld.shared.f32 	%f388, [%r477+540];
	fma.rn.f32 	%f389, %f373, %f388, %f309;
	ld.shared.f32 	%f390, [%r474+40];
	fma.rn.f32 	%f391, %f390, %f374, %f311;
	fma.rn.f32 	%f392, %f390, %f376, %f312;
	fma.rn.f32 	%f393, %f390, %f378, %f313;
	fma.rn.f32 	%f394, %f390, %f380, %f314;
	fma.rn.f32 	%f395, %f390, %f382, %f315;
	fma.rn.f32 	%f396, %f390, %f384, %f316;
	fma.rn.f32 	%f397, %f390, %f386, %f317;
	fma.rn.f32 	%f398, %f390, %f388, %f318;
	ld.shared.f32 	%f399, [%r474+72];
	fma.rn.f32 	%f400, %f399, %f374, %f320;
	fma.rn.f32 	%f401, %f399, %f376, %f321;
	fma.rn.f32 	%f402, %f399, %f378, %f322;
	fma.rn.f32 	%f403, %f399, %f380, %f323;
	fma.rn.f32 	%f404, %f399, %f382, %f324;
	fma.rn.f32 	%f405, %f399, %f384, %f325;
	fma.rn.f32 	%f406, %f399, %f386, %f326;
	fma.rn.f32 	%f407, %f399, %f388, %f327;
	ld.shared.f32 	%f408, [%r474+104];
	fma.rn.f32 	%f409, %f408, %f374, %f329;
	fma.rn.f32 	%f410, %f408, %f376, %f330;
	fma.rn.f32 	%f411, %f408, %f378, %f331;
	fma.rn.f32 	%f412, %f408, %f380, %f332;
	fma.rn.f32 	%f413, %f408, %f382, %f333;
	fma.rn.f32 	%f414, %f408, %f384, %f334;
	fma.rn.f32 	%f415, %f408, %f386, %f335;
	fma.rn.f32 	%f416, %f408, %f388, %f336;
	ld.shared.f32 	%f417, [%r474+136];
	fma.rn.f32 	%f418, %f417, %f374, %f338;
	fma.rn.f32 	%f419, %f417, %f376, %f339;
	fma.rn.f32 	%f420, %f417, %f378, %f340;
	fma.rn.f32 	%f421, %f417, %f380, %f341;
	fma.rn.f32 	%f422, %f417, %f382, %f342;
	fma.rn.f32 	%f423, %f417, %f384, %f343;
	fma.rn.f32 	%f424, %f417, %f386, %f344;
	fma.rn.f32 	%f425, %f417, %f388, %f345;
	ld.shared.f32 	%f426, [%r474+168];
	fma.rn.f32 	%f427, %f426, %f374, %f347;
	fma.rn.f32 	%f428, %f426, %f376, %f348;
	fma.rn.f32 	%f429, %f426, %f378, %f349;
	fma.rn.f32 	%f430, %f426, %f380, %f350;
	fma.rn.f32 	%f431, %f426, %f382, %f351;
	fma.rn.f32 	%f432, %f426, %f384, %f352;
	fma.rn.f32 	%f433, %f426, %f386, %f353;
	fma.rn.f32 	%f434, %f426, %f388, %f354;
	ld.shared.f32 	%f435, [%r474+200];
	fma.rn.f32 	%f436, %f435, %f374, %f356;
	fma.rn.f32 	%f437, %f435, %f376, %f357;
	fma.rn.f32 	%f438, %f435, %f378, %f358;
	fma.rn.f32 	%f439, %f435, %f380, %f359;
	fma.rn.f32 	%f440, %f435, %f382, %f360;
	fma.rn.f32 	%f441, %f435, %f384, %f361;
	fma.rn.f32 	%f442, %f435, %f386, %f362;
	fma.rn.f32 	%f443, %f435, %f388, %f363;
	ld.shared.f32 	%f444, [%r474+232];
	fma.rn.f32 	%f445, %f444, %f374, %f365;
	fma.rn.f32 	%f446, %f444, %f376, %f366;
	fma.rn.f32 	%f447, %f444, %f378, %f367;
	fma.rn.f32 	%f448, %f444, %f380, %f368;
	fma.rn.f32 	%f449, %f444, %f382, %f369;
	fma.rn.f32 	%f450, %f444, %f384, %f370;
	fma.rn.f32 	%f451, %f444, %f386, %f371;
	fma.rn.f32 	%f452, %f444, %f388, %f372;
	ld.shared.f32 	%f453, [%r474+12];
	ld.shared.f32 	%f454, [%r477+768];
	fma.rn.f32 	%f455, %f453, %f454, %f375;
	ld.shared.f32 	%f456, [%r477+772];
	fma.rn.f32 	%f457, %f453, %f456, %f377;
	ld.shared.f32 	%f458, [%r477+776];
	fma.rn.f32 	%f459, %f453, %f458, %f379;
	ld.shared.f32 	%f460, [%r477+780];
	fma.rn.f32 	%f461, %f453, %f460, %f381;
	ld.shared.f32 	%f462, [%r477+784];
	fma.rn.f32 	%f463, %f453, %f462, %f383;
	ld.shared.f32 	%f464, [%r477+788];
	fma.rn.f32 	%f465, %f453, %f464, %f385;
	ld.shared.f32 	%f466, [%r477+792];
	fma.rn.f32 	%f467, %f453, %f466, %f387;
	ld.shared.f32 	%f468, [%r477+796];
	fma.rn.f32 	%f469, %f453, %f468, %f389;
	ld.shared.f32 	%f470, [%r474+44];
	fma.rn.f32 	%f471, %f470, %f454, %f391;
	fma.rn.f32 	%f472, %f470, %f456, %f392;
	fma.rn.f32 	%f473, %f470, %f458, %f393;
	fma.rn.f32 	%f474, %f470, %f460, %f394;
	fma.rn.f32 	%f475, %f470, %f462, %f395;
	fma.rn.f32 	%f476, %f470, %f464, %f396;
	fma.rn.f32 	%f477, %f470, %f466, %f397;
	fma.rn.f32 	%f478, %f470, %f468, %f398;
	ld.shared.f32 	%f479, [%r474+76];
	fma.rn.f32 	%f480, %f479, %f454, %f400;
	fma.rn.f32 	%f481, %f479, %f456, %f401;
	fma.rn.f32 	%f482, %f479, %f458, %f402;
	fma.rn.f32 	%f483, %f479, %f460, %f403;
	fma.rn.f32 	%f484, %f479, %f462, %f404;
	fma.rn.f32 	%f485, %f479, %f464, %f405;
	fma.rn.f32 	%f486, %f479, %f466, %f406;
	fma.rn.f32 	%f487, %f479, %f468, %f407;
	ld.shared.f32 	%f488, [%r474+108];
	fma.rn.f32 	%f489, %f488, %f454, %f409;
	fma.rn.f32 	%f490, %f488, %f456, %f410;
	fma.rn.f32 	%f491, %f488, %f458, %f411;
	fma.rn.f32 	%f492, %f488, %f460, %f412;
	fma.rn.f32 	%f493, %f488, %f462, %f413;
	fma.rn.f32 	%f494, %f488, %f464, %f414;
	fma.rn.f32 	%f495, %f488, %f466, %f415;
	fma.rn.f32 	%f496, %f488, %f468, %f416;
	ld.shared.f32 	%f497, [%r474+140];
	fma.rn.f32 	%f498, %f497, %f454, %f418;
	fma.rn.f32 	%f499, %f497, %f456, %f419;
	fma.rn.f32 	%f500, %f497, %f458, %f420;
	fma.rn.f32 	%f501, %f497, %f460, %f421;
	fma.rn.f32 	%f502, %f497, %f462, %f422;
	fma.rn.f32 	%f503, %f497, %f464, %f423;
	fma.rn.f32 	%f504, %f497, %f466, %f424;
	fma.rn.f32 	%f505, %f497, %f468, %f425;
	ld.shared.f32 	%f506, [%r474+172];
	fma.rn.f32 	%f507, %f506, %f454, %f427;
	fma.rn.f32 	%f508, %f506, %f456, %f428;
	fma.rn.f32 	%f509, %f506, %f458, %f429;
	fma.rn.f32 	%f510, %f506, %f460, %f430;
	fma.rn.f32 	%f511, %f506, %f462, %f431;
	fma.rn.f32 	%f512, %f506, %f464, %f432;
	fma.rn.f32 	%f513, %f506, %f466, %f433;
	fma.rn.f32 	%f514, %f506, %f468, %f434;
	ld.shared.f32 	%f515, [%r474+204];
	fma.rn.f32 	%f516, %f515, %f454, %f436;
	fma.rn.f32 	%f517, %f515, %f456, %f437;
	fma.rn.f32 	%f518, %f515, %f458, %f438;
	fma.rn.f32 	%f519, %f515, %f460, %f439;
	fma.rn.f32 	%f520, %f515, %f462, %f440;
	fma.rn.f32 	%f521, %f515, %f464, %f441;
	fma.rn.f32 	%f522, %f515, %f466, %f442;
	fma.rn.f32 	%f523, %f515, %f468, %f443;
	ld.shared.f32 	%f524, [%r474+236];
	fma.rn.f32 	%f525, %f524, %f454, %f445;
	fma.rn.f32 	%f526, %f524, %f456, %f446;
	fma.rn.f32 	%f527, %f524, %f458, %f447;
	fma.rn.f32 	%f528, %f524, %f460, %f448;
	fma.rn.f32 	%f529, %f524, %f462, %f449;
	fma.rn.f32 	%f530, %f524, %f464, %f450;
	fma.rn.f32 	%f531, %f524, %f466, %f451;
	fma.rn.f32 	%f532, %f524, %f468, %f452;
	ld.shared.f32 	%f533, [%r474+16];
	ld.shared.f32 	%f534, [%r477+1024];
	fma.rn.f32 	%f535, %f533, %f534, %f455;
	ld.shared.f32 	%f536, [%r477+1028];
	fma.rn.f32 	%f537, %f533, %f536, %f457;
	ld.shared.f32 	%f538, [%r477+1032];
	fma.rn.f32 	%f539, %f533, %f538, %f459;
	ld.shared.f32 	%f540, [%r477+1036];
	fma.rn.f32 	%f541, %f533, %f540, %f461;
	ld.shared.f32 	%f542, [%r477+1040];
	fma.rn.f32 	%f543, %f533, %f542, %f463;
	ld.shared.f32 	%f544, [%r477+1044];
	fma.rn.f32 	%f545, %f533, %f544, %f465;
	ld.shared.f32 	%f546, [%r477+1048];
	fma.rn.f32 	%f547, %f533, %f546, %f467;
	ld.shared.f32 	%f548, [%r477+1052];
	fma.rn.f32 	%f549, %f533, %f548, %f469;
	ld.shared.f32 	%f550, [%r474+48];
	fma.rn.f32 	%f551, %f550, %f534, %f471;
	fma.rn.f32 	%f552, %f550, %f536, %f472;
	fma.rn.f32 	%f553, %f550, %f538, %f473;
	fma.rn.f32 	%f554, %f550, %f540, %f474;
	fma.rn.f32 	%f555, %f550, %f542, %f475;
	fma.rn.f32 	%f556, %f550, %f544, %f476;
	fma.rn.f32 	%f557, %f550, %f546, %f477;
	fma.rn.f32 	%f558, %f550, %f548, %f478;
	ld.shared.f32 	%f559, [%r474+80];
	fma.rn.f32 	%f560, %f559, %f534, %f480;
	fma.rn.f32 	%f561, %f559, %f536, %f481;
	fma.rn.f32 	%f562, %f559, %f538, %f482;
	fma.rn.f32 	%f563, %f559, %f540, %f483;
	fma.rn.f32 	%f564, %f559, %f542, %f484;
	fma.rn.f32 	%f565, %f559, %f544, %f485;
	fma.rn.f32 	%f566, %f559, %f546, %f486;
	fma.rn.f32 	%f567, %f559, %f548, %f487;
	ld.shared.f32 	%f568, [%r474+112];
	fma.rn.f32 	%f569, %f568, %f534, %f489;
	fma.rn.f32 	%f570, %f568, %f536, %f490;
	fma.rn.f32 	%f571, %f568, %f538, %f491;
	fma.rn.f32 	%f572, %f568, %f540, %f492;
	fma.rn.f32 	%f573, %f568, %f542, %f493;
	fma.rn.f32 	%f574, %f568, %f544, %f494;
	fma.rn.f32 	%f575, %f568, %f546, %f495;
	fma.rn.f32 	%f576, %f568, %f548, %f496;
	ld.shared.f32 	%f577, [%r474+144];
	fma.rn.f32 	%f578, %f577, %f534, %f498;
	fma.rn.f32 	%f579, %f577, %f536, %f499;
	fma.rn.f32 	%f580, %f577, %f538, %f500;
	fma.rn.f32 	%f581, %f577, %f540, %f501;
	fma.rn.f32 	%f582, %f577, %f542, %f502;
	fma.rn.f32 	%f583, %f577, %f544, %f503;
	fma.rn.f32 	%f584, %f577, %f546, %f504;
	fma.rn.f32 	%f585, %f577, %f548, %f505;
	ld.shared.f32 	%f586, [%r474+176];
	fma.rn.f32 	%f587, %f586, %f534, %f507;
	fma.rn.f32 	%f588, %f586, %f536, %f508;
	fma.rn.f32 	%f589, %f586, %f538, %f509;
	fma.rn.f32 	%f590, %f586, %f540, %f510;
	fma.rn.f32 	%f591, %f586, %f542, %f511;
	fma.rn.f32 	%f592, %f586, %f544, %f512;
	fma.rn.f32 	%f593, %f586, %f546, %f513;
	fma.rn.f32 	%f594, %f586, %f548, %f514;
	ld.shared.f32 	%f595, [%r474+208];
	fma.rn.f32 	%f596, %f595, %f534, %f516;
	fma.rn.f32 	%f597, %f595, %f536, %f517;
	fma.rn.f32 	%f598, %f595, %f538, %f518;
	fma.rn.f32 	%f599, %f595, %f540, %f519;
	fma.rn.f32 	%f600, %f595, %f542, %f520;
	fma.rn.f32 	%f601, %f595, %f544, %f521;
	fma.rn.f32 	%f602, %f595, %f546, %f522;
	fma.rn.f32 	%f603, %f595, %f548, %f523;
	ld.shared.f32 	%f604, [%r474+240];
	fma.rn.f32 	%f605, %f604, %f534, %f525;
	fma.rn.f32 	%f606, %f604, %f536, %f526;
	fma.rn.f32 	%f607, %f604, %f538, %f527;
	fma.rn.f32 	%f608, %f604, %f540, %f528;
	fma.rn.f32 	%f609, %f604, %f542, %f529;
	fma.rn.f32 	%f610, %f604, %f544, %f530;
	fma.rn.f32 	%f611, %f604, %f546, %f531;
	fma.rn.f32 	%f612, %f604, %f548, %f532;
	ld.shared.f32 	%f613, [%r474+20];
	ld.shared.f32 	%f614, [%r477+1280];
	fma.rn.f32 	%f615, %f613, %f614, %f535;
	ld.shared.f32 	%f616, [%r477+1284];
	fma.rn.f32 	%f617, %f613, %f616, %f537;
	ld.shared.f32 	%f618, [%r477+1288];
	fma.rn.f32 	%f619, %f613, %f618, %f539;
	ld.shared.f32 	%f620, [%r477+1292];
	fma.rn.f32 	%f621, %f613, %f620, %f541;
	ld.shared.f32 	%f622, [%r477+1296];
	fma.rn.f32 	%f623, %f613, %f622, %f543;
	ld.shared.f32 	%f624, [%r477+1300];
	fma.rn.f32 	%f625, %f613, %f624, %f545;
	ld.shared.f32 	%f626, [%r477+1304];
	fma.rn.f32 	%f627, %f613, %f626, %f547;
	ld.shared.f32 	%f628, [%r477+1308];
	fma.rn.f32 	%f629, %f613, %f628, %f549;
	ld.shared.f32 	%f630, [%r474+52];
	fma.rn.f32 	%f631, %f630, %f614, %f551;
	fma.rn.f32 	%f632, %f630, %f616, %f552;
	fma.rn.f32 	%f633, %f630, %f618, %f553;
	fma.rn.f32 	%f634, %f630, %f620, %f554;
	fma.rn.f32 	%f635, %f630, %f622, %f555;
	fma.rn.f32 	%f636, %f630, %f624, %f556;
	fma.rn.f32 	%f637, %f630, %f626, %f557;
	fma.rn.f32 	%f638, %f630, %f628, %f558;
	ld.shared.f32 	%f639, [%r474+84];
	fma.rn.f32 	%f640, %f639, %f614, %f560;
	fma.rn.f32 	%f641, %f639, %f616, %f561;
	fma.rn.f32 	%f642, %f639, %f618, %f562;
	fma.rn.f32 	%f643, %f639, %f620, %f563;
	fma.rn.f32 	%f644, %f639, %f622, %f564;
	fma.rn.f32 	%f645, %f639, %f624, %f565;
	fma.rn.f32 	%f646, %f639, %f626, %f566;
	fma.rn.f32 	%f647, %f639, %f628, %f567;
	ld.shared.f32 	%f648, [%r474+116];
	fma.rn.f32 	%f649, %f648, %f614, %f569;
	fma.rn.f32 	%f650, %f648, %f616, %f570;
	fma.rn.f32 	%f651, %f648, %f618, %f571;
	fma.rn.f32 	%f652, %f648, %f620, %f572;
	fma.rn.f32 	%f653, %f648, %f622, %f573;
	fma.rn.f32 	%f654, %f648, %f624, %f574;
	fma.rn.f32 	%f655, %f648, %f626, %f575;
	fma.rn.f32 	%f656, %f648, %f628, %f576;
	ld.shared.f32 	%f657, [%r474+148];
	fma.rn.f32 	%f658, %f657, %f614, %f578;
	fma.rn.f32 	%f659, %f657, %f616, %f579;
	fma.rn.f32 	%f660, %f657, %f618, %f580;
	fma.rn.f32 	%f661, %f657, %f620, %f581;
	fma.rn.f32 	%f662, %f657, %f622, %f582;
	fma.rn.f32 	%f663, %f657, %f624, %f583;
	fma.rn.f32 	%f664, %f657, %f626, %f584;
	fma.rn.f32 	%f665, %f657, %f628, %f585;
	ld.shared.f32 	%f666, [%r474+180];
	fma.rn.f32 	%f667, %f666, %f614, %f587;
	fma.rn.f32 	%f668, %f666, %f616, %f588;
	fma.rn.f32 	%f669, %f666, %f618, %f589;
	fma.rn.f32 	%f670, %f666, %f620, %f590;
	fma.rn.f32 	%f671, %f666, %f622, %f591;
	fma.rn.f32 	%f672, %f666, %f624, %f592;
	fma.rn.f32 	%f673, %f666, %f626, %f593;
	fma.rn.f32 	%f674, %f666, %f628, %f594;
	ld.shared.f32 	%f675, [%r474+212];
	fma.rn.f32 	%f676, %f675, %f614, %f596;
	fma.rn.f32 	%f677, %f675, %f616, %f597;
	fma.rn.f32 	%f678, %f675, %f618, %f598;
	fma.rn.f32 	%f679, %f675, %f620, %f599;
	fma.rn.f32 	%f680, %f675, %f622, %f600;
	fma.rn.f32 	%f681, %f675, %f624, %f601;
	fma.rn.f32 	%f682, %f675, %f626, %f602;
	fma.rn.f32 	%f683, %f675, %f628, %f603;
	ld.shared.f32 	%f684, [%r474+244];
	fma.rn.f32 	%f685, %f684, %f614, %f605;
	fma.rn.f32 	%f686, %f684, %f616, %f606;
	fma.rn.f32 	%f687, %f684, %f618, %f607;
	fma.rn.f32 	%f688, %f684, %f620, %f608;
	fma.rn.f32 	%f689, %f684, %f622, %f609;
	fma.rn.f32 	%f690, %f684, %f624, %f610;
	fma.rn.f32 	%f691, %f684, %f626, %f611;
	fma.rn.f32 	%f692, %f684, %f628, %f612;
	ld.shared.f32 	%f693, [%r474+24];
	ld.shared.f32 	%f694, [%r477+1536];
	fma.rn.f32 	%f695, %f693, %f694, %f615;
	ld.shared.f32 	%f696, [%r477+1540];
	fma.rn.f32 	%f697, %f693, %f696, %f617;
	ld.shared.f32 	%f698, [%r477+1544];
	fma.rn.f32 	%f699, %f693, %f698, %f619;
	ld.shared.f32 	%f700, [%r477+1548];
	fma.rn.f32 	%f701, %f693, %f700, %f621;
	ld.shared.f32 	%f702, [%r477+1552];
	fma.rn.f32 	%f703, %f693, %f702, %f623;
	ld.shared.f32 	%f704, [%r477+1556];
	fma.rn.f32 	%f705, %f693, %f704, %f625;
	ld.shared.f32 	%f706, [%r477+1560];
	fma.rn.f32 	%f707, %f693, %f706, %f627;
	ld.shared.f32 	%f708, [%r477+1564];
	fma.rn.f32 	%f709, %f693, %f708, %f629;
	ld.shared.f32 	%f710, [%r474+56];
	fma.rn.f32 	%f711, %f710, %f694, %f631;
	fma.rn.f32 	%f712, %f710, %f696, %f632;
	fma.rn.f32 	%f713, %f710, %f698, %f633;
	fma.rn.f32 	%f714, %f710, %f700, %f634;
	fma.rn.f32 	%f715, %f710, %f702, %f635;
	fma.rn.f32 	%f716, %f710, %f704, %f636;
	fma.rn.f32 	%f717, %f710, %f706, %f637;
	fma.rn.f32 	%f718, %f710, %f708, %f638;
	ld.shared.f32 	%f719, [%r474+88];
	fma.rn.f32 	%f720, %f719, %f694, %f640;
	fma.rn.f32 	%f721, %f719, %f696, %f641;
	fma.rn.f32 	%f722, %f719, %f698, %f642;
	fma.rn.f32 	%f723, %f719, %f700, %f643;
	fma.rn.f32 	%f724, %f719, %f702, %f644;
	fma.rn.f32 	%f725, %f719, %f704, %f645;
	fma.rn.f32 	%f726, %f719, %f706, %f646;
	fma.rn.f32 	%f727, %f719, %f708, %f647;
	ld.shared.f32 	%f728, [%r474+120];
	fma.rn.f32 	%f729, %f728, %f694, %f649;
	fma.rn.f32 	%f730, %f728, %f696, %f650;
	fma.rn.f32 	%f731, %f728, %f698, %f651;
	fma.rn.f32 	%f732, %f728, %f700, %f652;
	fma.rn.f32 	%f733, %f728, %f702, %f653;
	fma.rn.f32 	%f734, %f728, %f704, %f654;
	fma.rn.f32 	%f735, %f728, %f706, %f655;
	fma.rn.f32 	%f736, %f728, %f708, %f656;
	ld.shared.f32 	%f737, [%r474+152];
	fma.rn.f32 	%f738, %f737, %f694, %f658;
	fma.rn.f32 	%f739, %f737, %f696, %f659;
	fma.rn.f32 	%f740, %f737, %f698, %f660;
	fma.rn.f32 	%f741, %f737, %f700, %f661;
	fma.rn.f32 	%f742, %f737, %f702, %f662;
	fma.rn.f32 	%f743, %f737, %f704, %f663;
	fma.rn.f32 	%f744, %f737, %f706, %f664;
	fma.rn.f32 	%f745, %f737, %f708, %f665;
	ld.shared.f32 	%f746, [%r474+184];
	fma.rn.f32 	%f747, %f746, %f694, %f667;
	fma.rn.f32 	%f748, %f746, %f696, %f668;
	fma.rn.f32 	%f749, %f746, %f698, %f669;
	fma.rn.f32 	%f750, %f746, %f700, %f670;
	fma.rn.f32 	%f751, %f746, %f702, %f671;
	fma.rn.f32 	%f752, %f746, %f704, %f672;
	fma.rn.f32 	%f753, %f746, %f706, %f673;
	fma.rn.f32 	%f754, %f746, %f708, %f674;
	ld.shared.f32 	%f755, [%r474+216];
	fma.rn.f32 	%f756, %f755, %f694, %f676;
	fma.rn.f32 	%f757, %f755, %f696, %f677;
	fma.rn.f32 	%f758, %f755, %f698, %f678;
	fma.rn.f32 	%f759, %f755, %f700, %f679;
	fma.rn.f32 	%f760, %f755, %f702, %f680;
	fma.rn.f32 	%f761, %f755, %f704, %f681;
	fma.rn.f32 	%f762, %f755, %f706, %f682;
	fma.rn.f32 	%f763, %f755, %f708, %f683;
	ld.shared.f32 	%f764, [%r474+248];
	fma.rn.f32 	%f765, %f764, %f694, %f685;
	fma.rn.f32 	%f766, %f764, %f696, %f686;
	fma.rn.f32 	%f767, %f764, %f698, %f687;
	fma.rn.f32 	%f768, %f764, %f700, %f688;
	fma.rn.f32 	%f769, %f764, %f702, %f689;
	fma.rn.f32 	%f770, %f764, %f704, %f690;
	fma.rn.f32 	%f771, %f764, %f706, %f691;
	fma.rn.f32 	%f772, %f764, %f708, %f692;
	ld.shared.f32 	%f773, [%r474+28];
	ld.shared.f32 	%f774, [%r477+1792];
	fma.rn.f32 	%f1236, %f773, %f774, %f695;
	ld.shared.f32 	%f775, [%r477+1796];
	fma.rn.f32 	%f1235, %f773, %f775, %f697;
	ld.shared.f32 	%f776, [%r477+1800];
	fma.rn.f32 	%f1234, %f773, %f776, %f699;
	ld.shared.f32 	%f777, [%r477+1804];
	fma.rn.f32 	%f1233, %f773, %f777, %f701;
	ld.shared.f32 	%f778, [%r477+1808];
	fma.rn.f32 	%f1232, %f773, %f778, %f703;
	ld.shared.f32 	%f779, [%r477+1812];
	fma.rn.f32 	%f1231, %f773, %f779, %f705;
	ld.shared.f32 	%f780, [%r477+1816];
	fma.rn.f32 	%f1230, %f773, %f780, %f707;
	ld.shared.f32 	%f781, [%r477+1820];
	fma.rn.f32 	%f1229, %f773, %f781, %f709;
	ld.shared.f32 	%f782, [%r474+60];
	fma.rn.f32 	%f1228, %f782, %f774, %f711;
	fma.rn.f32 	%f1227, %f782, %f775, %f712;
	fma.rn.f32 	%f1226, %f782, %f776, %f713;
	fma.rn.f32 	%f1225, %f782, %f777, %f714;
	fma.rn.f32 	%f1224, %f782, %f778, %f715;
	fma.rn.f32 	%f1223, %f782, %f779, %f716;
	fma.rn.f32 	%f1222, %f782, %f780, %f717;
	fma.rn.f32 	%f1221, %f782, %f781, %f718;
	ld.shared.f32 	%f783, [%r474+92];
	fma.rn.f32 	%f1220, %f783, %f774, %f720;
	fma.rn.f32 	%f1219, %f783, %f775, %f721;
	fma.rn.f32 	%f1218, %f783, %f776, %f722;
	fma.rn.f32 	%f1217, %f783, %f777, %f723;
	fma.rn.f32 	%f1216, %f783, %f778, %f724;
	fma.rn.f32 	%f1215, %f783, %f779, %f725;
	fma.rn.f32 	%f1214, %f783, %f780, %f726;
	fma.rn.f32 	%f1213, %f783, %f781, %f727;
	ld.shared.f32 	%f784, [%r474+124];
	fma.rn.f32 	%f1212, %f784, %f774, %f729;
	fma.rn.f32 	%f1211, %f784, %f775, %f730;
	fma.rn.f32 	%f1210, %f784, %f776, %f731;
	fma.rn.f32 	%f1209, %f784, %f777, %f732;
	fma.rn.f32 	%f1208, %f784, %f778, %f733;
	fma.rn.f32 	%f1207, %f784, %f779, %f734;
	fma.rn.f32 	%f1206, %f784, %f780, %f735;
	fma.rn.f32 	%f1205, %f784, %f781, %f736;
	ld.shared.f32 	%f785, [%r474+156];
	fma.rn.f32 	%f1204, %f785, %f774, %f738;
	fma.rn.f32 	%f1203, %f785, %f775, %f739;
	fma.rn.f32 	%f1202, %f785, %f776, %f740;
	fma.rn.f32 	%f1201, %f785, %f777, %f741;
	fma.rn.f32 	%f1200, %f785, %f778, %f742;
	fma.rn.f32 	%f1199, %f785, %f779, %f743;
	fma.rn.f32 	%f1198, %f785, %f780, %f744;
	fma.rn.f32 	%f1197, %f785, %f781, %f745;
	ld.shared.f32 	%f786, [%r474+188];
	fma.rn.f32 	%f1196, %f786, %f774, %f747;
	fma.rn.f32 	%f1195, %f786, %f775, %f748;
	fma.rn.f32 	%f1194, %f786, %f776, %f749;
	fma.rn.f32 	%f1193, %f786, %f777, %f750;
	fma.rn.f32 	%f1192, %f786, %f778, %f751;
	fma.rn.f32 	%f1191, %f786, %f779, %f752;
	fma.rn.f32 	%f1190, %f786, %f780, %f753;
	fma.rn.f32 	%f1189, %f786, %f781, %f754;
	ld.shared.f32 	%f787, [%r474+220];
	fma.rn.f32 	%f1188, %f787, %f774, %f756;
	fma.rn.f32 	%f1187, %f787, %f775, %f757;
	fma.rn.f32 	%f1186, %f787, %f776, %f758;
	fma.rn.f32 	%f1185, %f787, %f777, %f759;
	fma.rn.f32 	%f1184, %f787, %f778, %f760;
	fma.rn.f32 	%f1183, %f787, %f779, %f761;
	fma.rn.f32 	%f1182, %f787, %f780, %f762;
	fma.rn.f32 	%f1181, %f787, %f781, %f763;
	ld.shared.f32 	%f788, [%r474+252];
	fma.rn.f32 	%f1180, %f788, %f774, %f765;
	fma.rn.f32 	%f1179, %f788, %f775, %f766;
	fma.rn.f32 	%f1178, %f788, %f776, %f767;
	fma.rn.f32 	%f1177, %f788, %f777, %f768;
	fma.rn.f32 	%f1176, %f788, %f778, %f769;
	fma.rn.f32 	%f1175, %f788, %f779, %f770;
	fma.rn.f32 	%f1174, %f788, %f780, %f771;
	fma.rn.f32 	%f1173, %f788, %f781, %f772;
	bar.sync 	0;
	shl.b32 	%r478, %r591, 3;
	add.s32 	%r700, %r700, %r478;
	add.s32 	%r699, %r699, 8;
	add.s32 	%r698, %r698, %r478;
	add.s32 	%r697, %r697, %r478;
	add.s32 	%r696, %r696, %r478;
	add.s32 	%r695, %r695, %r478;
	add.s32 	%r694, %r694, %r478;
	add.s32 	%r693, %r693, %r478;
	add.s32 	%r692, %r692, 8;
	add.s32 	%r691, %r691, 8;
	add.s32 	%r690, %r690, 8;
	add.s32 	%r689, %r689, 8;
	add.s32 	%r688, %r688, 8;
	add.s32 	%r687, %r687, 8;
	add.s32 	%r686, %r686, 8;
	add.s32 	%r685, %r685, 8;
	add.s32 	%r684, %r684, 8;
	add.s32 	%r683, %r683, %r478;
	add.s32 	%r682, %r22, 8;
	add.s32 	%r479, %r22, 5;
	setp.lt.s32 	%p66, %r479, %r681;
	@%p66 bra 	$L__BB0_2;
$L__BB0_67:
	ld.param.u32 	%r592, [_Z8sgemm_v4ILi64ELi64ELi8ELi8ELi8EEviiifPKfS1_fPf_param_1];
	ld.param.u32 	%r518, [_Z8sgemm_v4ILi64ELi64ELi8ELi8ELi8EEviiifPKfS1_fPf_param_0];
	mov.u32 	%r480, %ctaid.y;
	shl.b32 	%r481, %r480, 6;
	mov.u32 	%r482, %tid.x;
	and.b32  	%r483, %r482, 1016;
	add.s32 	%r41, %r481, %r483;
	mov.u32 	%r484, %ctaid.x;
	shl.b32 	%r485, %r484, 6;
	shl.b32 	%r486, %r482, 3;
	and.b32  	%r487, %r486, 56;
	or.b32  	%r488, %r487, %r485;
	setp.lt.s32 	%p67, %r41, %r518;
	setp.lt.s32 	%p68, %r488, %r592;
	and.pred  	%p69, %p67, %p68;
	@%p69 bra 	$L__BB0_68;
	bra.uni 	$L__BB0_69;
$L__BB0_68:
	ld.param.u64 	%rd160, [_Z8sgemm_v4ILi64ELi64ELi8ELi8ELi8EEviiifPKfS1_fPf_param_7];
	ld.param.f32 	%f1045, [_Z8sgemm_v4ILi64ELi64ELi8ELi8ELi8EEviiifPKfS1_fPf_param_6];
	ld.param.f32 	%f981, [_Z8sgemm_v4ILi64ELi64ELi8ELi8ELi8EEviiifPKfS1_fPf_param_3];
	ld.param.u32 	%r593, [_Z8sgemm_v4ILi64ELi64ELi8ELi8ELi8EEviiifPKfS1_fPf_param_1];
	mad.lo.s32 	%r489, %r41, %r593, %r488;
	cvta.to.global.u64 	%rd61, %rd160;
	mul.wide.s32 	%rd62, %r489, 4;
	add.s64 	%rd63, %rd61, %rd62;
	ld.global.f32 	%f789, [%rd63];
	mul.f32 	%f790, %f1045, %f789;
	fma.rn.f32 	%f791, %f981, %f1236, %f790;
	st.global.f32 	[%rd63], %f791;
$L__BB0_69:
	ld.param.u32 	%r594, [_Z8sgemm_v4ILi64ELi64ELi8ELi8ELi8EEviiifPKfS1_fPf_param_1];
	ld.param.u32 	%r519, [_Z8sgemm_v4ILi64ELi64ELi8ELi8ELi8EEviiifPKfS1_fPf_param_0];
	setp.ge.s32 	%p70, %r41, %r519;
	add.s32 	%r490, %r488, 1;
	setp.ge.s32 	%p71, %r490, %r594;
	or.pred  	%p72, %p70, %p71;
	@%p72 bra 	$L__BB0_71;
	ld.param.u64 	%rd161, [_Z8sgemm_v4ILi64ELi64ELi8ELi8ELi8EEviiifPKfS1_fPf_param_7];
	ld.param.f32 	%f1046, [_Z8sgemm_v4ILi64ELi64ELi8ELi8ELi8EEviiifPKfS1_fPf_param_6];
	ld.param.f32 	%f982, [_Z8sgemm_v4ILi64ELi64ELi8ELi8ELi8EEviiifPKfS1_fPf_param_3];
	ld.param.u32 	%r595, [_Z8sgemm_v4ILi64ELi64ELi8ELi8ELi8EEviiifPKfS1_fPf_param_1];
	mul.lo.s32 	%r491, %r41, %r595;
	cvt.s64.s32 	%rd64, %r491;
	cvt.u64.u32 	%rd65, %r488;
	add.s64 	%rd66, %rd65, %rd64;
	cvta.to.global.u64 	%rd67, %rd161;
	shl.b64 	%rd68, %rd66, 2;
	add.s64 	%rd69, %rd67, %rd68;
	ld.global.f32 	%f792, [%rd69+4];
	mul.f32 	%f793, %f1046, %f792;
	fma.rn.f32 	%f794, %f982, %f1235, %f793;
	st.global.f32 	[%rd69+4], %f794;
$L__BB0_71:
	ld.param.u32 	%r596, [_Z8sgemm_v4ILi64ELi64ELi8ELi8ELi8EEviiifPKfS1_fPf_param_1];
	ld.param.u32 	%r520, [_Z8sgemm_v4ILi64ELi64ELi8ELi8ELi8EEviiifPKfS1_fPf_param_0];
	setp.ge.s32 	%p73, %r41, %r520;
	add.s32 	%r492, %r488, 2;
	setp.ge.s32 	%p74, %r492, %r596;
	or.pred  	%p75, %p73, %p74;
	@%p75 bra 	$L__BB0_73;
	ld.param.u64 	%rd162, [_Z8sgemm_v4ILi64ELi64ELi8ELi8ELi8EEviiifPKfS1_fPf_param_7];
	ld.param.f32 	%f1047, [_Z8sgemm_v4ILi64ELi64ELi8ELi8ELi8EEviiifPKfS1_fPf_param_6];
	ld.param.f32 	%f983, [_Z8sgemm_v4ILi64ELi64ELi8ELi8ELi8EEviiifPKfS1_fPf_param_3];
	ld.param.u32 	%r597, [_Z8sgemm_v4ILi64ELi64ELi8ELi8ELi8EEviiifPKfS1_fPf_param_1];
	mul.lo.s32 	%r493, %r41, %r597;
	cvt.s64.s32 	%rd70, %r493;
	cvt.u64.u32 	%rd71, %r488;
	add.s64 	%rd72, %rd71, %rd70;
	cvta.to.global.u64 	%rd73, %rd162;
	shl.b64 	%rd74, %rd72, 2;
	add.s64 	%rd75, %rd73, %rd74;
	ld.global.f32 	%f795, [%rd75+8];
	mul.f32 	%f796, %f1047, %f795;
	fma.rn.f32 	%f797, %f983, %f1234, %f796;
	st.global.f32 	[%rd75+8], %f797;
$L__BB0_73:
	ld.param.u32 	%r598, [_Z8sgemm_v4ILi64ELi64ELi8ELi8ELi8EEviiifPKfS1_fPf_param_1];
	ld.param.u32 	%r521, [_Z8sgemm_v4ILi64ELi64ELi8ELi8ELi8EEviiifPKfS1_fPf_param_0];
	setp.ge.s32 	%p76, %r41, %r521;
	add.s32 	%r494, %r488, 3;
	setp.ge.s32 	%p77, %r494, %r598;
	or.pred  	%p78, %p76, %p77;
	@%p78 bra 	$L__BB0_75;
	ld.param.u64 	%rd163, [_Z8sgemm_v4ILi64ELi64ELi8ELi8ELi8EEviiifPKfS1_fPf_param_7];
	ld.param.f32 	%f1048, [_Z8sgemm_v4ILi64ELi64ELi8ELi8ELi8EEviiifPKfS1_fPf_param_6];
	ld.param.f32 	%f984, [_Z8sgemm_v4ILi64ELi64ELi8ELi8ELi8EEviiifPKfS1_fPf_param_3];
	ld.param.u32 	%r599, [_Z8sgemm_v4ILi64ELi64ELi8ELi8ELi8EEviiifPKfS1_fPf_param_1];
	mul.lo.s32 	%r495, %r41, %r599;
	cvt.s64.s32 	%rd76, %r495;
	cvt.u64.u32 	%rd77, %r488;
	add.s64 	%rd78, %rd77, %rd76;
	cvta.to.global.u64 	%rd79, %rd163;
	shl.b64 	%rd80, %rd78, 2;
	add.s64 	%rd81, %rd79, %rd80;
	ld.global.f32 	%f798, [%rd81+12];
	mul.f32 	%f799, %f1048, %f798;
	fma.rn.f32 	%f800, %f984, %f1233, %f799;
	st.global.f32 	[%rd81+12], %f800;
$L__BB0_75:
	ld.param.u32 	%r600, [_Z8sgemm_v4ILi64ELi64ELi8ELi8ELi8EEviiifPKfS1_fPf_param_1];
	ld.param.u32 	%r522, [_Z8sgemm_v4ILi64ELi64ELi8ELi8ELi8EEviiifPKfS1_fPf_param_0];
	setp.ge.s32 	%p79, %r41, %r522;
	add.s32 	%r496, %r488, 4;
	setp.ge.s32 	%p80, %r496, %r600;
	or.pred  	%p81, %p79, %p80;
	@%p81 bra 	$L__BB0_77;
	ld.param.u64 	%rd164, [_Z8sgemm_v4ILi64ELi64ELi8ELi8ELi8EEviiifPKfS1_fPf_param_7];
	ld.param.f32 	%f1049, [_Z8sgemm_v4ILi64ELi64ELi8ELi8ELi8EEviiifPKfS1_fPf_param_6];
	ld.param.f32 	%f985, [_Z8sgemm_v4ILi64ELi64ELi8ELi8ELi8EEviiifPKfS1_fPf_param_3];
	ld.param.u32 	%r601, [_Z8sgemm_v4ILi64ELi64ELi8ELi8ELi8EEviiifPKfS1_fPf_param_1];
	mul.lo.s32 	%r497, %r41, %r601;
	cvt.s64.s32 	%rd82, %r497;
	cvt.u64.u32 	%rd83, %r488;
	add.s64 	%rd84, %rd83, %rd82;
	cvta.to.global.u64 	%rd85, %rd164;
	shl.b64 	%rd86, %rd84, 2;
	add.s64 	%rd87, %rd85, %rd86;
	ld.global.f32 	%f801, [%rd87+16];
	mul.f32 	%f802, %f1049, %f801;
	fma.rn.f32 	%f803, %f985, %f1232, %f802;
	st.global.f32 	[%rd87+16], %f803;
$L__BB0_77:
	ld.param.u32 	%r602, [_Z8sgemm_v4ILi64ELi64ELi8ELi8ELi8EEviiifPKfS1_fPf_param_1];
	ld.param.u32 	%r523, [_Z8sgemm_v4ILi64ELi64ELi8ELi8ELi8EEviiifPKfS1_fPf_param_0];
	setp.ge.s32 	%p82, %r41, %r523;
	add.s32 	%r62, %r488, 5;
	setp.ge.s32 	%p83, %r62, %r602;
	or.pred  	%p84, %p82, %p83;
	@%p84 bra 	$L__BB0_79;
	ld.param.u64 	%rd165, [_Z8sgemm_v4ILi64ELi64ELi8ELi8ELi8EEviiifPKfS1_fPf_param_7];
	ld.param.f32 	%f1050, [_Z8sgemm_v4ILi64ELi64ELi8ELi8ELi8EEviiifPKfS1_fPf_param_6];
	ld.param.f32 	%f986, [_Z8sgemm_v4ILi64ELi64ELi8ELi8ELi8EEviiifPKfS1_fPf_param_3];
	ld.param.u32 	%r603, [_Z8sgemm_v4ILi64ELi64ELi8ELi8ELi8EEviiifPKfS1_fPf_param_1];
	mul.lo.s32 	%r498, %r41, %r603;
	cvt.s64.s32 	%rd88, %r498;
	cvt.u64.u32 	%rd89, %r488;
	add.s64 	%rd90, %rd89, %rd88;
	cvta.to.global.u64 	%rd91, %rd165;
	shl.b64 	%rd92, %rd90, 2;
	add.s64 	%rd93, %rd91, %rd92;
	ld.global.f32 	%f804, [%rd93+20];
	mul.f32 	%f805, %f1050, %f804;
	fma.rn.f32 	%f806, %f986, %f1231, %f805;
	st.global.f32 	[%rd93+20], %f806;
$L__BB0_79:
	ld.param.u32 	%r604, [_Z8sgemm_v4ILi64ELi64ELi8ELi8ELi8EEviiifPKfS1_fPf_param_1];
	ld.param.u32 	%r524, [_Z8sgemm_v4ILi64ELi64ELi8ELi8ELi8EEviiifPKfS1_fPf_param_0];
	setp.ge.s32 	%p85, %r41, %r524;
	add.s32 	%r63, %r488, 6;
	setp.ge.s32 	%p86, %r63, %r604;
	or.pred  	%p87, %p85, %p86;
	@%p87 bra 	$L__BB0_81;
	ld.param.u64 	%rd166, [_Z8sgemm_v4ILi64ELi64ELi8ELi8ELi8EEviiifPKfS1_fPf_param_7];
	ld.param.f32 	%f1051, [_Z8sgemm_v4ILi64ELi64ELi8ELi8ELi8EEviiifPKfS1_fPf_param_6];
	ld.param.f32 	%f987, [_Z8sgemm_v4ILi64ELi64ELi8ELi8ELi8EEviiifPKfS1_fPf_param_3];
	ld.param.u32 	%r605, [_Z8sgemm_v4ILi64ELi64ELi8ELi8ELi8EEviiifPKfS1_fPf_param_1];
	mul.lo.s32 	%r499, %r41, %r605;
	cvt.s64.s32 	%rd94, %r499;
	cvt.u64.u32 	%rd95, %r488;
	add.s64 	%rd96, %rd95, %rd94;
	cvta.to.global.u64 	%rd97, %rd166;
	shl.b64 	%rd98, %rd96, 2;
	add.s64 	%rd99, %rd97, %rd98;
	ld.global.f32 	%f807, [%rd99+24];
	mul.f32 	%f808, %f1051, %f807;
	fma.rn.f32 	%f809, %f987, %f1230, %f808;
	st.global.f32 	[%rd99+24], %f809;
$L__BB0_81:
	ld.param.u32 	%r606, [_Z8sgemm_v4ILi64ELi64ELi8ELi8ELi8EEviiifPKfS1_fPf_param_1];
	ld.param.u32 	%r525, [_Z8sgemm_v4ILi64ELi64ELi8ELi8ELi8EEviiifPKfS1_fPf_param_0];
	setp.ge.s32 	%p88, %r41, %r525;
	add.s32 	%r64, %r488, 7;
	setp.ge.s32 	%p89, %r64, %r606;
	or.pred  	%p90, %p88, %p89;
	@%p90 bra 	$L__BB0_83;
	ld.param.u64 	%rd167, [_Z8sgemm_v4ILi64ELi64ELi8ELi8ELi8EEviiifPKfS1_fPf_param_7];
	ld.param.f32 	%f1052, [_Z8sgemm_v4ILi64ELi64ELi8ELi8ELi8EEviiifPKfS1_fPf_param_6];
	ld.param.f32 	%f988, [_Z8sgemm_v4ILi64ELi64ELi8ELi8ELi8EEviiifPKfS1_fPf_param_3];
	ld.param.u32 	%r607, [_Z8sgemm_v4ILi64ELi64ELi8ELi8ELi8EEviiifPKfS1_fPf_param_1];
	mul.lo.s32 	%r500, %r41, %r607;
	cvt.s64.s32 	%rd100, %r500;
	cvt.u64.u32 	%rd101, %r488;
	add.s64 	%rd102, %rd101, %rd100;
	cvta.to.global.u64 	%rd103, %rd167;
	shl.b64 	%rd104, %rd102, 2;
	add.s64 	%rd105, %rd103, %rd104;
	ld.global.f32 	%f810, [%rd105+28];
	mul.f32 	%f811, %f1052, %f810;
	fma.rn.f32 	%f812, %f988, %f1229, %f811;
	st.global.f32 	[%rd105+28], %f812;
$L__BB0_83:
	ld.param.u32 	%r608, [_Z8sgemm_v4ILi64ELi64ELi8ELi8ELi8EEviiifPKfS1_fPf_param_1];
	ld.param.u32 	%r526, [_Z8sgemm_v4ILi64ELi64ELi8ELi8ELi8EEviiifPKfS1_fPf_param_0];
	setp.ge.s32 	%p91, %r488, %r608;
	add.s32 	%r65, %r41, 1;
	setp.ge.s32 	%p92, %r65, %r526;
	mad.lo.s32 	%r66, %r41, %r608, %r608;
	or.pred  	%p93, %p92, %p91;
	@%p93 bra 	$L__BB0_85;
	ld.param.u64 	%rd168, [_Z8sgemm_v4ILi64ELi64ELi8ELi8ELi8EEviiifPKfS1_fPf_param_7];
	ld.param.f32 	%f1053, [_Z8sgemm_v4ILi64ELi64ELi8ELi8ELi8EEviiifPKfS1_fPf_param_6];
	ld.param.f32 	%f989, [_Z8sgemm_v4ILi64ELi64ELi8ELi8ELi8EEviiifPKfS1_fPf_param_3];
	add.s32 	%r501, %r488, %r66;
	cvta.to.global.u64 	%rd106, %rd168;
	mul.wide.s32 	%rd107, %r501, 4;
	add.s64 	%rd108, %rd106, %rd107;
	ld.global.f32 	%f813, [%rd108];
	mul.f32 	%f814, %f1053, %f813;
	fma.rn.f32 	%f815, %f989, %f1228, %f814;
	st.global.f32 	[%rd108], %f815;
$L__BB0_85:
	ld.param.u64 	%rd169, [_Z8sgemm_v4ILi64ELi64ELi8ELi8ELi8EEviiifPKfS1_fPf_param_7];
	ld.param.u32 	%r609, [_Z8sgemm_v4ILi64ELi64ELi8ELi8ELi8EEviiifPKfS1_fPf_param_1];
	ld.param.u32 	%r527, [_Z8sgemm_v4ILi64ELi64ELi8ELi8ELi8EEviiifPKfS1_fPf_param_0];
	setp.ge.s32 	%p94, %r65, %r527;
	setp.ge.s32 	%p95, %r490, %r609;
	cvt.s64.s32 	%rd109, %r66;
	cvt.u64.u32 	%rd110, %r488;
	add.s64 	%rd111, %rd110, %rd109;
	cvta.to.global.u64 	%rd112, %rd169;
	shl.b64 	%rd113, %rd111, 2;
	add.s64 	%rd1, %rd112, %rd113;
	or.pred  	%p96, %p94, %p95;
	@%p96 bra 	$L__BB0_87;
	ld.param.f32 	%f1054, [_Z8sgemm_v4ILi64ELi64ELi8ELi8ELi8EEviiifPKfS1_fPf_param_6];
	ld.param.f32 	%f990, [_Z8sgemm_v4ILi64ELi64ELi8ELi8ELi8EEviiifPKfS1_fPf_param_3];
	ld.global.f32 	%f816, [%rd1+4];
	mul.f32 	%f817, %f1054, %f816;
	fma.rn.f32 	%f818, %f990, %f1227, %f817;
	st.global.f32 	[%rd1+4], %f818;
$L__BB0_87:
	ld.param.u32 	%r610, [_Z8sgemm_v4ILi64ELi64ELi8ELi8ELi8EEviiifPKfS1_fPf_param_1];
	ld.param.u32 	%r528, [_Z8sgemm_v4ILi64ELi64ELi8ELi8ELi8EEviiifPKfS1_fPf_param_0];
	setp.ge.s32 	%p97, %r65, %r528;
	setp.ge.s32 	%p98, %r492, %r610;
	or.pred  	%p99, %p97, %p98;
	@%p99 bra 	$L__BB0_89;
	ld.param.f32 	%f1055, [_Z8sgemm_v4ILi64ELi64ELi8ELi8ELi8EEviiifPKfS1_fPf_param_6];
	ld.param.f32 	%f991, [_Z8sgemm_v4ILi64ELi64ELi8ELi8ELi8EEviiifPKfS1_fPf_param_3];
	ld.global.f32 	%f819, [%rd1+8];
	mul.f32 	%f820, %f1055, %f819;
	fma.rn.f32 	%f821, %f991, %f1226, %f820;
	st.global.f32 	[%rd1+8], %f821;
$L__BB0_89:
	ld.param.u32 	%r611, [_Z8sgemm_v4ILi64ELi64ELi8ELi8ELi8EEviiifPKfS1_fPf_param_1];
	ld.param.u32 	%r529, [_Z8sgemm_v4ILi64ELi64ELi8ELi8ELi8EEviiifPKfS1_fPf_param_0];
	setp.ge.s32 	%p100, %r65, %r529;
	setp.ge.s32 	%p101, %r494, %r611;
	or.pred  	%p102, %p100, %p101;
	@%p102 bra 	$L__BB0_91;
	ld.param.f32 	%f1056, [_Z8sgemm_v4ILi64ELi64ELi8ELi8ELi8EEviiifPKfS1_fPf_param_6];
	ld.param.f32 	%f992, [_Z8sgemm_v4ILi64ELi64ELi8ELi8ELi8EEviiifPKfS1_fPf_param_3];
	ld.global.f32 	%f822, [%rd1+12];
	mul.f32 	%f823, %f1056, %f822;
	fma.rn.f32 	%f824, %f992, %f1225, %f823;
	st.global.f32 	[%rd1+12], %f824;
$L__BB0_91:
	ld.param.u32 	%r612, [_Z8sgemm_v4ILi64ELi64ELi8ELi8ELi8EEviiifPKfS1_fPf_param_1];
	ld.param.u32 	%r530, [_Z8sgemm_v4ILi64ELi64ELi8ELi8ELi8EEviiifPKfS1_fPf_param_0];
	setp.ge.s32 	%p103, %r65, %r530;
	setp.ge.s32 	%p104, %r496, %r612;
	or.pred  	%p105, %p103, %p104;
	@%p105 bra 	$L__BB0_93;
	ld.param.f32 	%f1057, [_Z8sgemm_v4ILi64ELi64ELi8ELi8ELi8EEviiifPKfS1_fPf_param_6];
	ld.param.f32 	%f993, [_Z8sgemm_v4ILi64ELi64ELi8ELi8ELi8EEviiifPKfS1_fPf_param_3];
	ld.global.f32 	%f825, [%rd1+16];
	mul.f32 	%f826, %f1057, %f825;
	fma.rn.f32 	%f827, %f993, %f1224, %f826;
	st.global.f32 	[%rd1+16], %f827;
$L__BB0_93:
	ld.param.u32 	%r613, [_Z8sgemm_v4ILi64ELi64ELi8ELi8ELi8EEviiifPKfS1_fPf_param_1];
	ld.param.u32 	%r531, [_Z8sgemm_v4ILi64ELi64ELi8ELi8ELi8EEviiifPKfS1_fPf_param_0];
	setp.ge.s32 	%p106, %r65, %r531;
	setp.ge.s32 	%p107, %r62, %r613;
	or.pred  	%p108, %p106, %p107;
	@%p108 bra 	$L__BB0_95;
	ld.param.f32 	%f1058, [_Z8sgemm_v4ILi64ELi64ELi8ELi8ELi8EEviiifPKfS1_fPf_param_6];
	ld.param.f32 	%f994, [_Z8sgemm_v4ILi64ELi64ELi8ELi8ELi8EEviiifPKfS1_fPf_param_3];
	ld.global.f32 	%f828, [%rd1+20];
	mul.f32 	%f829, %f1058, %f828;
	fma.rn.f32 	%f830, %f994, %f1223, %f829;
	st.global.f32 	[%rd1+20], %f830;
$L__BB0_95:
	ld.param.u32 	%r614, [_Z8sgemm_v4ILi64ELi64ELi8ELi8ELi8EEviiifPKfS1_fPf_param_1];
	ld.param.u32 	%r532, [_Z8sgemm_v4ILi64ELi64ELi8ELi8ELi8EEviiifPKfS1_fPf_param_0];
	setp.ge.s32 	%p109, %r65, %r532;
	setp.ge.s32 	%p110, %r63, %r614;
	or.pred  	%p111, %p109, %p110;
	@%p111 bra 	$L__BB0_97;
	ld.param.f32 	%f1059, [_Z8sgemm_v4ILi64ELi64ELi8ELi8ELi8EEviiifPKfS1_fPf_param_6];
	ld.param.f32 	%f995, [_Z8sgemm_v4ILi64ELi64ELi8ELi8ELi8EEviiifPKfS1_fPf_param_3];
	ld.global.f32 	%f831, [%rd1+24];
	mul.f32 	%f832, %f1059, %f831;
	fma.rn.f32 	%f833, %f995, %f1222, %f832;
	st.global.f32 	[%rd1+24], %f833;
$L__BB0_97:
	ld.param.u32 	%r615, [_Z8sgemm_v4ILi64ELi64ELi8ELi8ELi8EEviiifPKfS1_fPf_param_1];
	ld.param.u32 	%r533, [_Z8sgemm_v4ILi64ELi64ELi8ELi8ELi8EEviiifPKfS1_fPf_param_0];
	setp.ge.s32 	%p112, %r65, %r533;
	setp.ge.s32 	%p113, %r64, %r615;
	or.pred  	%p114, %p112, %p113;
	@%p114 bra 	$L__BB0_99;
	ld.param.f32 	%f1060, [_Z8sgemm_v4ILi64ELi64ELi8ELi8ELi8EEviiifPKfS1_fPf_param_6];
	ld.param.f32 	%f996, [_Z8sgemm_v4ILi64ELi64ELi8ELi8ELi8EEviiifPKfS1_fPf_param_3];
	ld.global.f32 	%f834, [%rd1+28];
	mul.f32 	%f835, %f1060, %f834;
	fma.rn.f32 	%f836, %f996, %f1221, %f835;
	st.global.f32 	[%rd1+28], %f836;
$L__BB0_99:
	ld.param.u64 	%rd170, [_Z8sgemm_v4ILi64ELi64ELi8ELi8ELi8EEviiifPKfS1_fPf_param_7];
	ld.param.u32 	%r616, [_Z8sgemm_v4ILi64ELi64ELi8ELi8ELi8EEviiifPKfS1_fPf_param_1];
	ld.param.u32 	%r534, [_Z8sgemm_v4ILi64ELi64ELi8ELi8ELi8EEviiifPKfS1_fPf_param_0];
	cvta.to.global.u64 	%rd2, %rd170;
	setp.ge.s32 	%p115, %r488, %r616;
	add.s32 	%r69, %r41, 2;
	setp.ge.s32 	%p116, %r69, %r534;
	add.s32 	%r70, %r66, %r616;
	or.pred  	%p117, %p116, %p115;
	@%p117 bra 	$L__BB0_101;
	ld.param.f32 	%f1061, [_Z8sgemm_v4ILi64ELi64ELi8ELi8ELi8EEviiifPKfS1_fPf_param_6];
	ld.param.f32 	%f997, [_Z8sgemm_v4ILi64ELi64ELi8ELi8ELi8EEviiifPKfS1_fPf_param_3];
	add.s32 	%r504, %r488, %r70;
	mul.wide.s32 	%rd114, %r504, 4;
	add.s64 	%rd115, %rd2, %rd114;
	ld.global.f32 	%f837, [%rd115];
	mul.f32 	%f838, %f1061, %f837;
	fma.rn.f32 	%f839, %f997, %f1220, %f838;
	st.global.f32 	[%rd115], %f839;
$L__BB0_101:
	ld.param.u32 	%r617, [_Z8sgemm_v4ILi64ELi64ELi8ELi8ELi8EEviiifPKfS1_fPf_param_1];
	ld.param.u32 	%r535, [_Z8sgemm_v4ILi64ELi64ELi8ELi8ELi8EEviiifPKfS1_fPf_param_0];
	setp.ge.s32 	%p118, %r69, %r535;
	setp.ge.s32 	%p119, %r490, %r617;
	cvt.s64.s32 	%rd116, %r70;
	add.s64 	%rd117, %rd110, %rd116;
	shl.b64 	%rd118, %rd117, 2;
	add.s64 	%rd4, %rd2, %rd118;
	or.pred  	%p120, %p118, %p119;
	@%p120 bra 	$L__BB0_103;
	ld.param.f32 	%f1062, [_Z8sgemm_v4ILi64ELi64ELi8ELi8ELi8EEviiifPKfS1_fPf_param_6];
	ld.param.f32 	%f998, [_Z8sgemm_v4ILi64ELi64ELi8ELi8ELi8EEviiifPKfS1_fPf_param_3];
	ld.global.f32 	%f840, [%rd4+4];
	mul.f32 	%f841, %f1062, %f840;
	fma.rn.f32 	%f842, %f998, %f1219, %f841;
	st.global.f32 	[%rd4+4], %f842;
$L__BB0_103:
	ld.param.u32 	%r618, [_Z8sgemm_v4ILi64ELi64ELi8ELi8ELi8EEviiifPKfS1_fPf_param_1];
	ld.param.u32 	%r536, [_Z8sgemm_v4ILi64ELi64ELi8ELi8ELi8EEviiifPKfS1_fPf_param_0];
	setp.ge.s32 	%p121, %r69, %r536;
	setp.ge.s32 	%p122, %r492, %r618;
	or.pred  	%p123, %p121, %p122;
	@%p123 bra 	$L__BB0_105;
	ld.param.f32 	%f1063, [_Z8sgemm_v4ILi64ELi64ELi8ELi8ELi8EEviiifPKfS1_fPf_param_6];
	ld.param.f32 	%f999, [_Z8sgemm_v4ILi64ELi64ELi8ELi8ELi8EEviiifPKfS1_fPf_param_3];
	ld.global.f32 	%f843, [%rd4+8];
	mul.f32 	%f844, %f1063, %f843;
	fma.rn.f32 	%f845, %f999, %f1218, %f844;
	st.global.f32 	[%rd4+8], %f845;
$L__BB0_105:
	ld.param.u32 	%r619, [_Z8sgemm_v4ILi64ELi64ELi8ELi8ELi8EEviiifPKfS1_fPf_param_1];
	ld.param.u32 	%r537, [_Z8sgemm_v4ILi64ELi64ELi8ELi8ELi8EEviiifPKfS1_fPf_param_0];
	setp.ge.s32 	%p124, %r69, %r537;
	setp.ge.s32 	%p125, %r494, %r619;
	or.pred  	%p126, %p124, %p125;
	@%p126 bra 	$L__BB0_107;
	ld.param.f32 	%f1064, [_Z8sgemm_v4ILi64ELi64ELi8ELi8ELi8EEviiifPKfS1_fPf_param_6];
	ld.param.f32 	%f1000, [_Z8sgemm_v4ILi64ELi64ELi8ELi8ELi8EEviiifPKfS1_fPf_param_3];
	ld.global.f32 	%f846, [%rd4+12];
	mul.f32 	%f847, %f1064, %f846;
	fma.rn.f32 	%f848, %f1000, %f1217, %f847;
	st.global.f32 	[%rd4+12], %f848;
$L__BB0_107:
	ld.param.u32 	%r620, [_Z8sgemm_v4ILi64ELi64ELi8ELi8ELi8EEviiifPKfS1_fPf_param_1];
	ld.param.u32 	%r538, [_Z8sgemm_v4ILi64ELi64ELi8ELi8ELi8EEviiifPKfS1_fPf_param_0];
	setp.ge.s32 	%p127, %r69, %r538;
	setp.ge.s32 	%p128, %r496, %r620;
	or.pred  	%p129, %p127, %p128;
	@%p129 bra 	$L__BB0_109;
	ld.param.f32 	%f1065, [_Z8sgemm_v4ILi64ELi64ELi8ELi8ELi8EEviiifPKfS1_fPf_param_6];
	ld.param.f32 	%f1001, [_Z8sgemm_v4ILi64ELi64ELi8ELi8ELi8EEviiifPKfS1_fPf_param_3];
	ld.global.f32 	%f849, [%rd4+16];
	mul.f32 	%f850, %f1065, %f849;
	fma.rn.f32 	%f851, %f1001, %f1216, %f850;
	st.global.f32 	[%rd4+16], %f851;
$L__BB0_109:
	ld.param.u32 	%r621, [_Z8sgemm_v4ILi64ELi64ELi8ELi8ELi8EEviiifPKfS1_fPf_param_1];
	ld.param.u32 	%r539, [_Z8sgemm_v4ILi64ELi64ELi8ELi8ELi8EEviiifPKfS1_fPf_param_0];
	setp.ge.s32 	%p130, %r69, %r539;
	setp.ge.s32 	%p131, %r62, %r621;
	or.pred  	%p132, %p130, %p131;
	@%p132 bra 	$L__BB0_111;
	ld.param.f32 	%f1066, [_Z8sgemm_v4ILi64ELi64ELi8ELi8ELi8EEviiifPKfS1_fPf_param_6];
	ld.param.f32 	%f1002, [_Z8sgemm_v4ILi64ELi64ELi8ELi8ELi8EEviiifPKfS1_fPf_param_3];
	ld.global.f32 	%f852, [%rd4+20];
	mul.f32 	%f853, %f1066, %f852;
	fma.rn.f32 	%f854, %f1002, %f1215, %f853;
	st.global.f32 	[%rd4+20], %f854;
$L__BB0_111:
	ld.param.u32 	%r622, [_Z8sgemm_v4ILi64ELi64ELi8ELi8ELi8EEviiifPKfS1_fPf_param_1];
	ld.param.u32 	%r540, [_Z8sgemm_v4ILi64ELi64ELi8ELi8ELi8EEviiifPKfS1_fPf_param_0];
	setp.ge.s32 	%p133, %r69, %r540;
	setp.ge.s32 	%p134, %r63, %r622;
	or.pred  	%p135, %p133, %p134;
	@%p135 bra 	$L__BB0_113;
	ld.param.f32 	%f1067, [_Z8sgemm_v4ILi64ELi64ELi8ELi8ELi8EEviiifPKfS1_fPf_param_6];
	ld.param.f32 	%f1003, [_Z8sgemm_v4ILi64ELi64ELi8ELi8ELi8EEviiifPKfS1_fPf_param_3];
	ld.global.f32 	%f855, [%rd4+24];
	mul.f32 	%f856, %f1067, %f855;
	fma.rn.f32 	%f857, %f1003, %f1214, %f856;
	st.global.f32 	[%rd4+24], %f857;
$L__BB0_113:
	ld.param.u32 	%r623, [_Z8sgemm_v4ILi64ELi64ELi8ELi8ELi8EEviiifPKfS1_fPf_param_1];
	ld.param.u32 	%r541, [_Z8sgemm_v4ILi64ELi64ELi8ELi8ELi8EEviiifPKfS1_fPf_param_0];
	setp.ge.s32 	%p136, %r69, %r541;
	setp.ge.s32 	%p137, %r64, %r623;
	or.pred  	%p138, %p136, %p137;
	@%p138 bra 	$L__BB0_115;
	ld.param.f32 	%f1068, [_Z8sgemm_v4ILi64ELi64ELi8ELi8ELi8EEviiifPKfS1_fPf_param_6];
	ld.param.f32 	%f1004, [_Z8sgemm_v4ILi64ELi64ELi8ELi8ELi8EEviiifPKfS1_fPf_param_3];
	ld.global.f32 	%f858, [%rd4+28];
	mul.f32 	%f859, %f1068, %f858;
	fma.rn.f32 	%f860, %f1004, %f1213, %f859;
	st.global.f32 	[%rd4+28], %f860;
$L__BB0_115:
	ld.param.u32 	%r624, [_Z8sgemm_v4ILi64ELi64ELi8ELi8ELi8EEviiifPKfS1_fPf_param_1];
	ld.param.u32 	%r542, [_Z8sgemm_v4ILi64ELi64ELi8ELi8ELi8EEviiifPKfS1_fPf_param_0];
	setp.ge.s32 	%p139, %r488, %r624;
	add.s32 	%r73, %r41, 3;
	setp.ge.s32 	%p140, %r73, %r542;
	add.s32 	%r74, %r70, %r624;
	or.pred  	%p141, %p140, %p139;
	@%p141 bra 	$L__BB0_117;
	ld.param.f32 	%f1069, [_Z8sgemm_v4ILi64ELi64ELi8ELi8ELi8EEviiifPKfS1_fPf_param_6];
	ld.param.f32 	%f1005, [_Z8sgemm_v4ILi64ELi64ELi8ELi8ELi8EEviiifPKfS1_fPf_param_3];
	add.s32 	%r505, %r488, %r74;
	mul.wide.s32 	%rd119, %r505, 4;
	add.s64 	%rd120, %rd2, %rd119;
	ld.global.f32 	%f861, [%rd120];
	mul.f32 	%f862, %f1069, %f861;
	fma.rn.f32 	%f863, %f1005, %f1212, %f862;
	st.global.f32 	[%rd120], %f863;
$L__BB0_117:
	ld.param.u32 	%r625, [_Z8sgemm_v4ILi64ELi64ELi8ELi8ELi8EEviiifPKfS1_fPf_param_1];
	ld.param.u32 	%r543, [_Z8sgemm_v4ILi64ELi64ELi8ELi8ELi8EEviiifPKfS1_fPf_param_0];
	setp.ge.s32 	%p142, %r73, %r543;
	setp.ge.s32 	%p143, %r490, %r625;
	cvt.s64.s32 	%rd121, %r74;
	add.s64 	%rd122, %rd110, %rd121;
	shl.b64 	%rd123, %rd122, 2;
	add.s64 	%rd5, %rd2, %rd123;
	or.pred  	%p144, %p142, %p143;
	@%p144 bra 	$L__BB0_119;
	ld.param.f32 	%f1070, [_Z8sgemm_v4ILi64ELi64ELi8ELi8ELi8EEviiifPKfS1_fPf_param_6];
	ld.param.f32 	%f1006, [_Z8sgemm_v4ILi64ELi64ELi8ELi8ELi8EEviiifPKfS1_fPf_param_3];
	ld.global.f32 	%f864, [%rd5+4];
	mul.f32 	%f865, %f1070, %f864;
	fma.rn.f32 	%f866, %f1006, %f1211, %f865;
	st.global.f32 	[%rd5+4], %f866;
$L__BB0_119:
	ld.param.u32 	%r626, [_Z8sgemm_v4ILi64ELi64ELi8ELi8ELi8EEviiifPKfS1_fPf_param_1];
	ld.param.u32 	%r544, [_Z8sgemm_v4ILi64ELi64ELi8ELi8ELi8EEviiifPKfS1_fPf_param_0];
	setp.ge.s32 	%p145, %r73, %r544;
	setp.ge.s32 	%p146, %r492, %r626;
	or.pred  	%p147, %p145, %p146;
	@%p147 bra 	$L__BB0_121;
	ld.param.f32 	%f1071, [_Z8sgemm_v4ILi64ELi64ELi8ELi8ELi8EEviiifPKfS1_fPf_param_6];
	ld.param.f32 	%f1007, [_Z8sgemm_v4ILi64ELi64ELi8ELi8ELi8EEviiifPKfS1_fPf_param_3];
	ld.global.f32 	%f867, [%rd5+8];
	mul.f32 	%f868, %f1071, %f867;
	fma.rn.f32 	%f869, %f1007, %f1210, %f868;
	st.global.f32 	[%rd5+8], %f869;
$L__BB0_121:
	ld.param.u32 	%r627, [_Z8sgemm_v4ILi64ELi64ELi8ELi8ELi8EEviiifPKfS1_fPf_param_1];
	ld.param.u32 	%r545, [_Z8sgemm_v4ILi64ELi64ELi8ELi8ELi8EEviiifPKfS1_fPf_param_0];
	setp.ge.s32 	%p148, %r73, %r545;
	setp.ge.s32 	%p149, %r494, %r627;
	or.pred  	%p150, %p148, %p149;
	@%p150 bra 	$L__BB0_123;
	ld.param.f32 	%f1072, [_Z8sgemm_v4ILi64ELi64ELi8ELi8ELi8EEviiifPKfS1_fPf_param_6];
	ld.param.f32 	%f1008, [_Z8sgemm_v4ILi64ELi64ELi8ELi8ELi8EEviiifPKfS1_fPf_param_3];
	ld.global.f32 	%f870, [%rd5+12];
	mul.f32 	%f871, %f1072, %f870;
	fma.rn.f32 	%f872, %f1008, %f1209, %f871;
	st.global.f32 	[%rd5+12], %f872;
$L__BB0_123:
	ld.param.u32 	%r628, [_Z8sgemm_v4ILi64ELi64ELi8ELi8ELi8EEviiifPKfS1_fPf_param_1];
	ld.param.u32 	%r546, [_Z8sgemm_v4ILi64ELi64ELi8ELi8ELi8EEviiifPKfS1_fPf_param_0];
	setp.ge.s32 	%p151, %r73, %r546;
	setp.ge.s32 	%p152, %r496, %r628;
	or.pred  	%p153, %p151, %p152;
	@%p153 bra 	$L__BB0_125;
	ld.param.f32 	%f1073, [_Z8sgemm_v4ILi64ELi64ELi8ELi8ELi8EEviiifPKfS1_fPf_param_6];
	ld.param.f32 	%f1009, [_Z8sgemm_v4ILi64ELi64ELi8ELi8ELi8EEviiifPKfS1_fPf_param_3];
	ld.global.f32 	%f873, [%rd5+16];
	mul.f32 	%f874, %f1073, %f873;
	fma.rn.f32 	%f875, %f1009, %f1208, %f874;
	st.global.f32 	[%rd5+16], %f875;
$L__BB0_125:
	ld.param.u32 	%r629, [_Z8sgemm_v4ILi64ELi64ELi8ELi8ELi8EEviiifPKfS1_fPf_param_1];
	ld.param.u32 	%r547, [_Z8sgemm_v4ILi64ELi64ELi8ELi8ELi8EEviiifPKfS1_fPf_param_0];
	setp.ge.s32 	%p154, %r73, %r547;
	setp.ge.s32 	%p155, %r62, %r629;
	or.pred  	%p156, %p154, %p155;
	@%p156 bra 	$L__BB0_127;
	ld.param.f32 	%f1074, [_Z8sgemm_v4ILi64ELi64ELi8ELi8ELi8EEviiifPKfS1_fPf_param_6];
	ld.param.f32 	%f1010, [_Z8sgemm_v4ILi64ELi64ELi8ELi8ELi8EEviiifPKfS1_fPf_param_3];
	ld.global.f32 	%f876, [%rd5+20];
	mul.f32 	%f877, %f1074, %f876;
	fma.rn.f32 	%f878, %f1010, %f1207, %f877;
	st.global.f32 	[%rd5+20], %f878;
$L__BB0_127:
	ld.param.u32 	%r630, [_Z8sgemm_v4ILi64ELi64ELi8ELi8ELi8EEviiifPKfS1_fPf_param_1];
	ld.param.u32 	%r548, [_Z8sgemm_v4ILi64ELi64ELi8ELi8ELi8EEviiifPKfS1_fPf_param_0];
	setp.ge.s32 	%p157, %r73, %r548;
	setp.ge.s32 	%p158, %r63, %r630;
	or.pred  	%p159, %p157, %p158;
	@%p159 bra 	$L__BB0_129;
	ld.param.f32 	%f1075, [_Z8sgemm_v4ILi64ELi64ELi8ELi8ELi8EEviiifPKfS1_fPf_param_6];
	ld.param.f32 	%f1011, [_Z8sgemm_v4ILi64ELi64ELi8ELi8ELi8EEviiifPKfS1_fPf_param_3];
	ld.global.f32 	%f879, [%rd5+24];
	mul.f32 	%f880, %f1075, %f879;
	fma.rn.f32 	%f881, %f1011, %f1206, %f880;
	st.global.f32 	[%rd5+24], %f881;
$L__BB0_129:
	ld.param.u32 	%r631, [_Z8sgemm_v4ILi64ELi64ELi8ELi8ELi8EEviiifPKfS1_fPf_param_1];
	ld.param.u32 	%r549, [_Z8sgemm_v4ILi64ELi64ELi8ELi8ELi8EEviiifPKfS1_fPf_param_0];
	setp.ge.s32 	%p160, %r73, %r549;
	setp.ge.s32 	%p161, %r64, %r631;
	or.pred  	%p162, %p160, %p161;
	@%p162 bra 	$L__BB0_131;
	ld.param.f32 	%f1076, [_Z8sgemm_v4ILi64ELi64ELi8ELi8ELi8EEviiifPKfS1_fPf_param_6];
	ld.param.f32 	%f1012, [_Z8sgemm_v4ILi64ELi64ELi8ELi8ELi8EEviiifPKfS1_fPf_param_3];
	ld.global.f32 	%f882, [%rd5+28];
	mul.f32 	%f883, %f1076, %f882;
	fma.rn.f32 	%f884, %f1012, %f1205, %f883;
	st.global.f32 	[%rd5+28], %f884;
$L__BB0_131:
	ld.param.u32 	%r632, [_Z8sgemm_v4ILi64ELi64ELi8ELi8ELi8EEviiifPKfS1_fPf_param_1];
	ld.param.u32 	%r550, [_Z8sgemm_v4ILi64ELi64ELi8ELi8ELi8EEviiifPKfS1_fPf_param_0];
	setp.ge.s32 	%p163, %r488, %r632;
	add.s32 	%r75, %r41, 4;
	setp.ge.s32 	%p164, %r75, %r550;
	add.s32 	%r76, %r74, %r632;
	or.pred  	%p165, %p164, %p163;
	@%p165 bra 	$L__BB0_133;
	ld.param.f32 	%f1077, [_Z8sgemm_v4ILi64ELi64ELi8ELi8ELi8EEviiifPKfS1_fPf_param_6];
	ld.param.f32 	%f1013, [_Z8sgemm_v4ILi64ELi64ELi8ELi8ELi8EEviiifPKfS1_fPf_param_3];
	add.s32 	%r506, %r488, %r76;
	mul.wide.s32 	%rd124, %r506, 4;
	add.s64 	%rd125, %rd2, %rd124;
	ld.global.f32 	%f885, [%rd125];
	mul.f32 	%f886, %f1077, %f885;
	fma.rn.f32 	%f887, %f1013, %f1204, %f886;
	st.global.f32 	[%rd125], %f887;
$L__BB0_133:
	ld.param.u32 	%r633, [_Z8sgemm_v4ILi64ELi64ELi8ELi8ELi8EEviiifPKfS1_fPf_param_1];
	ld.param.u32 	%r551, [_Z8sgemm_v4ILi64ELi64ELi8ELi8ELi8EEviiifPKfS1_fPf_param_0];
	setp.ge.s32 	%p166, %r75, %r551;
	setp.ge.s32 	%p167, %r490, %r633;
	cvt.s64.s32 	%rd126, %r76;
	add.s64 	%rd127, %rd110, %rd126;
	shl.b64 	%rd128, %rd127, 2;
	add.s64 	%rd6, %rd2, %rd128;
	or.pred  	%p168, %p166, %p167;
	@%p168 bra 	$L__BB0_135;
	ld.param.f32 	%f1078, [_Z8sgemm_v4ILi64ELi64ELi8ELi8ELi8EEviiifPKfS1_fPf_param_6];
	ld.param.f32 	%f1014, [_Z8sgemm_v4ILi64ELi64ELi8ELi8ELi8EEviiifPKfS1_fPf_param_3];
	ld.global.f32 	%f888, [%rd6+4];
	mul.f32 	%f889, %f1078, %f888;
	fma.rn.f32 	%f890, %f1014, %f1203, %f889;
	st.global.f32 	[%rd6+4], %f890;
$L__BB0_135:
	ld.param.u32 	%r634, [_Z8sgemm_v4ILi64ELi64ELi8ELi8ELi8EEviiifPKfS1_fPf_param_1];
	ld.param.u32 	%r552, [_Z8sgemm_v4ILi64ELi64ELi8ELi8ELi8EEviiifPKfS1_fPf_param_0];
	setp.ge.s32 	%p169, %r75, %r552;
	setp.ge.s32 	%p170, %r492, %r634;
	or.pred  	%p171, %p169, %p170;
	@%p171 bra 	$L__BB0_137;
	ld.param.f32 	%f1079, [_Z8sgemm_v4ILi64ELi64ELi8ELi8ELi8EEviiifPKfS1_fPf_param_6];
	ld.param.f32 	%f1015, [_Z8sgemm_v4ILi64ELi64ELi8ELi8ELi8EEviiifPKfS1_fPf_param_3];
	ld.global.f32 	%f891, [%rd6+8];
	mul.f32 	%f892, %f1079, %f891;
	fma.rn.f32 	%f893, %f1015, %f1202, %f892;
	st.global.f32 	[%rd6+8], %f893;
$L__BB0_137:
	ld.param.u32 	%r635, [_Z8sgemm_v4ILi64ELi64ELi8ELi8ELi8EEviiifPKfS1_fPf_param_1];
	ld.param.u32 	%r553, [_Z8sgemm_v4ILi64ELi64ELi8ELi8ELi8EEviiifPKfS1_fPf_param_0];
	setp.ge.s32 	%p172, %r75, %r553;
	setp.ge.s32 	%p173, %r494, %r635;
	or.pred  	%p174, %p172, %p173;
	@%p174 bra 	$L__BB0_139;
	ld.param.f32 	%f1080, [_Z8sgemm_v4ILi64ELi64ELi8ELi8ELi8EEviiifPKfS1_fPf_param_6];
	ld.param.f32 	%f1016, [_Z8sgemm_v4ILi64ELi64ELi8ELi8ELi8EEviiifPKfS1_fPf_param_3];
	ld.global.f32 	%f894, [%rd6+12];
	mul.f32 	%f895, %f1080, %f894;
	fma.rn.f32 	%f896, %f1016, %f1201, %f895;
	st.global.f32 	[%rd6+12], %f896;
$L__BB0_139:
	ld.param.u32 	%r636, [_Z8sgemm_v4ILi64ELi64ELi8ELi8ELi8EEviiifPKfS1_fPf_param_1];
	ld.param.u32 	%r554, [_Z8sgemm_v4ILi64ELi64ELi8ELi8ELi8EEviiifPKfS1_fPf_param_0];
	setp.ge.s32 	%p175, %r75, %r554;
	setp.ge.s32 	%p176, %r496, %r636;
	or.pred  	%p177, %p175, %p176;
	@%p177 bra 	$L__BB0_141;
	ld.param.f32 	%f1081, [_Z8sgemm_v4ILi64ELi64ELi8ELi8ELi8EEviiifPKfS1_fPf_param_6];
	ld.param.f32 	%f1017, [_Z8sgemm_v4ILi64ELi64ELi8ELi8ELi8EEviiifPKfS1_fPf_param_3];
	ld.global.f32 	%f897, [%rd6+16];
	mul.f32 	%f898, %f1081, %f897;
	fma.rn.f32 	%f899, %f1017, %f1200, %f898;
	st.global.f32 	[%rd6+16], %f899;
$L__BB0_141:
	ld.param.u32 	%r637, [_Z8sgemm_v4ILi64ELi64ELi8ELi8ELi8EEviiifPKfS1_fPf_param_1];
	ld.param.u32 	%r555, [_Z8sgemm_v4ILi64ELi64ELi8ELi8ELi8EEviiifPKfS1_fPf_param_0];
	setp.ge.s32 	%p178, %r75, %r555;
	setp.ge.s32 	%p179, %r62, %r637;
	or.pred  	%p180, %p178, %p179;
	@%p180 bra 	$L__BB0_143;
	ld.param.f32 	%f1082, [_Z8sgemm_v4ILi64ELi64ELi8ELi8ELi8EEviiifPKfS1_fPf_param_6];
	ld.param.f32 	%f1018, [_Z8sgemm_v4ILi64ELi64ELi8ELi8ELi8EEviiifPKfS1_fPf_param_3];
	ld.global.f32 	%f900, [%rd6+20];
	mul.f32 	%f901, %f1082, %f900;
	fma.rn.f32 	%f902, %f1018, %f1199, %f901;
	st.global.f32 	[%rd6+20], %f902;
$L__BB0_143:
	ld.param.u32 	%r638, [_Z8sgemm_v4ILi64ELi64ELi8ELi8ELi8EEviiifPKfS1_fPf_param_1];
	ld.param.u32 	%r556, [_Z8sgemm_v4ILi64ELi64ELi8ELi8ELi8EEviiifPKfS1_fPf_param_0];
	setp.ge.s32 	%p181, %r75, %r556;
	setp.ge.s32 	%p182, %r63, %r638;
	or.pred  	%p183, %p181, %p182;
	@%p183 bra 	$L__BB0_145;
	ld.param.f32 	%f1083, [_Z8sgemm_v4ILi64ELi64ELi8ELi8ELi8EEviiifPKfS1_fPf_param_6];
	ld.param.f32 	%f1019, [_Z8sgemm_v4ILi64ELi64ELi8ELi8ELi8EEviiifPKfS1_fPf_param_3];
	ld.global.f32 	%f903, [%rd6+24];
	mul.f32 	%f904, %f1083, %f903;
	fma.rn.f32 	%f905, %f1019, %f1198, %f904;
	st.global.f32 	[%rd6+24], %f905;
$L__BB0_145:
	ld.param.u32 	%r639, [_Z8sgemm_v4ILi64ELi64ELi8ELi8ELi8EEviiifPKfS1_fPf_param_1];
	ld.param.u32 	%r557, [_Z8sgemm_v4ILi64ELi64ELi8ELi8ELi8EEviiifPKfS1_fPf_param_0];
	setp.ge.s32 	%p184, %r75, %r557;
	setp.ge.s32 	%p185, %r64, %r639;
	or.pred  	%p186, %p184, %p185;
	@%p186 bra 	$L__BB0_147;
	ld.param.f32 	%f1084, [_Z8sgemm_v4ILi64ELi64ELi8ELi8ELi8EEviiifPKfS1_fPf_param_6];
	ld.param.f32 	%f1020, [_Z8sgemm_v4ILi64ELi64ELi8ELi8ELi8EEviiifPKfS1_fPf_param_3];
	ld.global.f32 	%f906, [%rd6+28];
	mul.f32 	%f907, %f1084, %f906;
	fma.rn.f32 	%f908, %f1020, %f1197, %f907;
	st.global.f32 	[%rd6+28], %f908;
$L__BB0_147:
	ld.param.u32 	%r640, [_Z8sgemm_v4ILi64ELi64ELi8ELi8ELi8EEviiifPKfS1_fPf_param_1];
	ld.param.u32 	%r558, [_Z8sgemm_v4ILi64ELi64ELi8ELi8ELi8EEviiifPKfS1_fPf_param_0];
	setp.ge.s32 	%p187, %r488, %r640;
	add.s32 	%r77, %r41, 5;
	setp.ge.s32 	%p188, %r77, %r558;
	add.s32 	%r78, %r76, %r640;
	or.pred  	%p189, %p188, %p187;
	@%p189 bra 	$L__BB0_149;
	ld.param.f32 	%f1085, [_Z8sgemm_v4ILi64ELi64ELi8ELi8ELi8EEviiifPKfS1_fPf_param_6];
	ld.param.f32 	%f1021, [_Z8sgemm_v4ILi64ELi64ELi8ELi8ELi8EEviiifPKfS1_fPf_param_3];
	add.s32 	%r507, %r488, %r78;
	mul.wide.s32 	%rd129, %r507, 4;
	add.s64 	%rd130, %rd2, %rd129;
	ld.global.f32 	%f909, [%rd130];
	mul.f32 	%f910, %f1085, %f909;
	fma.rn.f32 	%f911, %f1021, %f1196, %f910;
	st.global.f32 	[%rd130], %f911;
$L__BB0_149:
	ld.param.u32 	%r641, [_Z8sgemm_v4ILi64ELi64ELi8ELi8ELi8EEviiifPKfS1_fPf_param_1];
	ld.param.u32 	%r559, [_Z8sgemm_v4ILi64ELi64ELi8ELi8ELi8EEviiifPKfS1_fPf_param_0];
	setp.ge.s32 	%p190, %r77, %r559;
	setp.ge.s32 	%p191, %r490, %r641;
	cvt.s64.s32 	%rd131, %r78;
	add.s64 	%rd132, %rd110, %rd131;
	shl.b64 	%rd133, %rd132, 2;
	add.s64 	%rd7, %rd2, %rd133;
	or.pred  	%p192, %p190, %p191;
	@%p192 bra 	$L__BB0_151;
	ld.param.f32 	%f1086, [_Z8sgemm_v4ILi64ELi64ELi8ELi8ELi8EEviiifPKfS1_fPf_param_6];
	ld.param.f32 	%f1022, [_Z8sgemm_v4ILi64ELi64ELi8ELi8ELi8EEviiifPKfS1_fPf_param_3];
	ld.global.f32 	%f912, [%rd7+4];
	mul.f32 	%f913, %f1086, %f912;
	fma.rn.f32 	%f914, %f1022, %f1195, %f913;
	st.global.f32 	[%rd7+4], %f914;
$L__BB0_151:
	ld.param.u32 	%r642, [_Z8sgemm_v4ILi64ELi64ELi8ELi8ELi8EEviiifPKfS1_fPf_param_1];
	ld.param.u32 	%r560, [_Z8sgemm_v4ILi64ELi64ELi8ELi8ELi8EEviiifPKfS1_fPf_param_0];
	setp.ge.s32 	%p193, %r77, %r560;
	setp.ge.s32 	%p194, %r492, %r642;
	or.pred  	%p195, %p193, %p194;
	@%p195 bra 	$L__BB0_153;
	ld.param.f32 	%f1087, [_Z8sgemm_v4ILi64ELi64ELi8ELi8ELi8EEviiifPKfS1_fPf_param_6];
	ld.param.f32 	%f1023, [_Z8sgemm_v4ILi64ELi64ELi8ELi8ELi8EEviiifPKfS1_fPf_param_3];
	ld.global.f32 	%f915, [%rd7+8];
	mul.f32 	%f916, %f1087, %f915;
	fma.rn.f32 	%f917, %f1023, %f1194, %f916;
	st.global.f32 	[%rd7+8], %f917;
$L__BB0_153:
	ld.param.u32 	%r643, [_Z8sgemm_v4ILi64ELi64ELi8ELi8ELi8EEviiifPKfS1_fPf_param_1];
	ld.param.u32 	%r561, [_Z8sgemm_v4ILi64ELi64ELi8ELi8ELi8EEviiifPKfS1_fPf_param_0];
	setp.ge.s32 	%p196, %r77, %r561;
	setp.ge.s32 	%p197, %r494, %r643;
	or.pred  	%p198, %p196, %p197;
	@%p198 bra 	$L__BB0_155;
	ld.param.f32 	%f1088, [_Z8sgemm_v4ILi64ELi64ELi8ELi8ELi8EEviiifPKfS1_fPf_param_6];
	ld.param.f32 	%f1024, [_Z8sgemm_v4ILi64ELi64ELi8ELi8ELi8EEviiifPKfS1_fPf_param_3];
	ld.global.f32 	%f918, [%rd7+12];
	mul.f32 	%f919, %f1088, %f918;
	fma.rn.f32 	%f920, %f1024, %f1193, %f919;
	st.global.f32 	[%rd7+12], %f920;
$L__BB0_155:
	ld.param.u32 	%r644, [_Z8sgemm_v4ILi64ELi64ELi8ELi8ELi8EEviiifPKfS1_fPf_param_1];
	ld.param.u32 	%r562, [_Z8sgemm_v4ILi64ELi64ELi8ELi8ELi8EEviiifPKfS1_fPf_param_0];
	setp.ge.s32 	%p199, %r77, %r562;
	setp.ge.s32 	%p200, %r496, %r644;
	or.pred  	%p201, %p199, %p200;
	@%p201 bra 	$L__BB0_157;
	ld.param.f32 	%f1089, [_Z8sgemm_v4ILi64ELi64ELi8ELi8ELi8EEviiifPKfS1_fPf_param_6];
	ld.param.f32 	%f1025, [_Z8sgemm_v4ILi64ELi64ELi8ELi8ELi8EEviiifPKfS1_fPf_param_3];
	ld.global.f32 	%f921, [%rd7+16];
	mul.f32 	%f922, %f1089, %f921;
	fma.rn.f32 	%f923, %f1025, %f1192, %f922;
	st.global.f32 	[%rd7+16], %f923;
$L__BB0_157:
	ld.param.u32 	%r645, [_Z8sgemm_v4ILi64ELi64ELi8ELi8ELi8EEviiifPKfS1_fPf_param_1];
	ld.param.u32 	%r563, [_Z8sgemm_v4ILi64ELi64ELi8ELi8ELi8EEviiifPKfS1_fPf_param_0];
	setp.ge.s32 	%p202, %r77, %r563;
	setp.ge.s32 	%p203, %r62, %r645;
	or.pred  	%p204, %p202, %p203;
	@%p204 bra 	$L__BB0_159;
	ld.param.f32 	%f1090, [_Z8sgemm_v4ILi64ELi64ELi8ELi8ELi8EEviiifPKfS1_fPf_param_6];
	ld.param.f32 	%f1026, [_Z8sgemm_v4ILi64ELi64ELi8ELi8ELi8EEviiifPKfS1_fPf_param_3];
	ld.global.f32 	%f924, [%rd7+20];
	mul.f32 	%f925, %f1090, %f924;
	fma.rn.f32 	%f926, %f1026, %f1191, %f925;
	st.global.f32 	[%rd7+20], %f926;
$L__BB0_159:
	ld.param.u32 	%r646, [_Z8sgemm_v4ILi64ELi64ELi8ELi8ELi8EEviiifPKfS1_fPf_param_1];
	ld.param.u32 	%r564, [_Z8sgemm_v4ILi64ELi64ELi8ELi8ELi8EEviiifPKfS1_fPf_param_0];
	setp.ge.s32 	%p205, %r77, %r564;
	setp.ge.s32 	%p206, %r63, %r646;
	or.pred  	%p207, %p205, %p206;
	@%p207 bra 	$L__BB0_161;
	ld.param.f32 	%f1091, [_Z8sgemm_v4ILi64ELi64ELi8ELi8ELi8EEviiifPKfS1_fPf_param_6];
	ld.param.f32 	%f1027, [_Z8sgemm_v4ILi64ELi64ELi8ELi8ELi8EEviiifPKfS1_fPf_param_3];
	ld.global.f32 	%f927, [%rd7+24];
	mul.f32 	%f928, %f1091, %f927;
	fma.rn.f32 	%f929, %f1027, %f1190, %f928;
	st.global.f32 	[%rd7+24], %f929;
$L__BB0_161:
	ld.param.u32 	%r647, [_Z8sgemm_v4ILi64ELi64ELi8ELi8ELi8EEviiifPKfS1_fPf_param_1];
	ld.param.u32 	%r565, [_Z8sgemm_v4ILi64ELi64ELi8ELi8ELi8EEviiifPKfS1_fPf_param_0];
	setp.ge.s32 	%p208, %r77, %r565;
	setp.ge.s32 	%p209, %r64, %r647;
	or.pred  	%p210, %p208, %p209;
	@%p210 bra 	$L__BB0_163;
	ld.param.f32 	%f1092, [_Z8sgemm_v4ILi64ELi64ELi8ELi8ELi8EEviiifPKfS1_fPf_param_6];
	ld.param.f32 	%f1028, [_Z8sgemm_v4ILi64ELi64ELi8ELi8ELi8EEviiifPKfS1_fPf_param_3];
	ld.global.f32 	%f930, [%rd7+28];
	mul.f32 	%f931, %f1092, %f930;
	fma.rn.f32 	%f932, %f1028, %f1189, %f931;
	st.global.f32 	[%rd7+28], %f932;
$L__BB0_163:
	ld.param.u32 	%r648, [_Z8sgemm_v4ILi64ELi64ELi8ELi8ELi8EEviiifPKfS1_fPf_param_1];
	ld.param.u32 	%r566, [_Z8sgemm_v4ILi64ELi64ELi8ELi8ELi8EEviiifPKfS1_fPf_param_0];
	setp.ge.s32 	%p211, %r488, %r648;
	add.s32 	%r79, %r41, 6;
	setp.ge.s32 	%p212, %r79, %r566;
	add.s32 	%r80, %r78, %r648;
	or.pred  	%p213, %p212, %p211;
	@%p213 bra 	$L__BB0_165;
	ld.param.f32 	%f1093, [_Z8sgemm_v4ILi64ELi64ELi8ELi8ELi8EEviiifPKfS1_fPf_param_6];
	ld.param.f32 	%f1029, [_Z8sgemm_v4ILi64ELi64ELi8ELi8ELi8EEviiifPKfS1_fPf_param_3];
	add.s32 	%r508, %r488, %r80;
	mul.wide.s32 	%rd134, %r508, 4;
	add.s64 	%rd135, %rd2, %rd134;
	ld.global.f32 	%f933, [%rd135];
	mul.f32 	%f934, %f1093, %f933;
	fma.rn.f32 	%f935, %f1029, %f1188, %f934;
	st.global.f32 	[%rd135], %f935;
$L__BB0_165:
	ld.param.u32 	%r649, [_Z8sgemm_v4ILi64ELi64ELi8ELi8ELi8EEviiifPKfS1_fPf_param_1];
	ld.param.u32 	%r567, [_Z8sgemm_v4ILi64ELi64ELi8ELi8ELi8EEviiifPKfS1_fPf_param_0];
	setp.ge.s32 	%p214, %r79, %r567;
	setp.ge.s32 	%p215, %r490, %r649;
	cvt.s64.s32 	%rd136, %r80;
	add.s64 	%rd137, %rd110, %rd136;
	shl.b64 	%rd138, %rd137, 2;
	add.s64 	%rd8, %rd2, %rd138;
	or.pred  	%p216, %p214, %p215;
	@%p216 bra 	$L__BB0_167;
	ld.param.f32 	%f1094, [_Z8sgemm_v4ILi64ELi64ELi8ELi8ELi8EEviiifPKfS1_fPf_param_6];
	ld.param.f32 	%f1030, [_Z8sgemm_v4ILi64ELi64ELi8ELi8ELi8EEviiifPKfS1_fPf_param_3];
	ld.global.f32 	%f936, [%rd8+4];
	mul.f32 	%f937, %f1094, %f936;
	fma.rn.f32 	%f938, %f1030, %f1187, %f937;
	st.global.f32 	[%rd8+4], %f938;
$L__BB0_167:
	ld.param.u32 	%r650, [_Z8sgemm_v4ILi64ELi64ELi8ELi8ELi8EEviiifPKfS1_fPf_param_1];
	ld.param.u32 	%r568, [_Z8sgemm_v4ILi64ELi64ELi8ELi8ELi8EEviiifPKfS1_fPf_param_0];
	setp.ge.s32 	%p217, %r79, %r568;
	setp.ge.s32 	%p218, %r492, %r650;
	or.pred  	%p219, %p217, %p218;
	@%p219 bra 	$L__BB0_169;
	ld.param.f32 	%f1095, [_Z8sgemm_v4ILi64ELi64ELi8ELi8ELi8EEviiifPKfS1_fPf_param_6];
	ld.param.f32 	%f1031, [_Z8sgemm_v4ILi64ELi64ELi8ELi8ELi8EEviiifPKfS1_fPf_param_3];
	ld.global.f32 	%f939, [%rd8+8];
	mul.f32 	%f940, %f1095, %f939;
	fma.rn.f32 	%f941, %f1031, %f1186, %f940;
	st.global.f32 	[%rd8+8], %f941;
$L__BB0_169:
	ld.param.u32 	%r651, [_Z8sgemm_v4ILi64ELi64ELi8ELi8ELi8EEviiifPKfS1_fPf_param_1];
	ld.param.u32 	%r569, [_Z8sgemm_v4ILi64ELi64ELi8ELi8ELi8EEviiifPKfS1_fPf_param_0];
	setp.ge.s32 	%p220, %r79, %r569;
	setp.ge.s32 	%p221, %r494, %r651;
	or.pred  	%p222, %p220, %p221;
	@%p222 bra 	$L__BB0_171;
	ld.param.f32 	%f1096, [_Z8sgemm_v4ILi64ELi64ELi8ELi8ELi8EEviiifPKfS1_fPf_param_6];
	ld.param.f32 	%f1032, [_Z8sgemm_v4ILi64ELi64ELi8ELi8ELi8EEviiifPKfS1_fPf_param_3];
	ld.global.f32 	%f942, [%rd8+12];
	mul.f32 	%f943, %f1096, %f942;
	fma.rn.f32 	%f944, %f1032, %f1185, %f943;
	st.global.f32 	[%rd8+12], %f944;
$L__BB0_171:
	ld.param.u32 	%r652, [_Z8sgemm_v4ILi64ELi64ELi8ELi8ELi8EEviiifPKfS1_fPf_param_1];
	ld.param.u32 	%r570, [_Z8sgemm_v4ILi64ELi64ELi8ELi8ELi8EEviiifPKfS1_fPf_param_0];
	setp.ge.s32 	%p223, %r79, %r570;
	setp.ge.s32 	%p224, %r496, %r652;
	or.pred  	%p225, %p223, %p224;
	@%p225 bra 	$L__BB0_173;
	ld.param.f32 	%f1097, [_Z8sgemm_v4ILi64ELi64ELi8ELi8ELi8EEviiifPKfS1_fPf_param_6];
	ld.param.f32 	%f1033, [_Z8sgemm_v4ILi64ELi64ELi8ELi8ELi8EEviiifPKfS1_fPf_param_3];
	ld.global.f32 	%f945, [%rd8+16];
	mul.f32 	%f946, %f1097, %f945;
	fma.rn.f32 	%f947, %f1033, %f1184, %f946;
	st.global.f32 	[%rd8+16], %f947;
$L__BB0_173:
	ld.param.u32 	%r653, [_Z8sgemm_v4ILi64ELi64ELi8ELi8ELi8EEviiifPKfS1_fPf_param_1];
	ld.param.u32 	%r571, [_Z8sgemm_v4ILi64ELi64ELi8ELi8ELi8EEviiifPKfS1_fPf_param_0];
	setp.ge.s32 	%p226, %r79, %r571;
	setp.ge.s32 	%p227, %r62, %r653;
	or.pred  	%p228, %p226, %p227;
	@%p228 bra 	$L__BB0_175;
	ld.param.f32 	%f1098, [_Z8sgemm_v4ILi64ELi64ELi8ELi8ELi8EEviiifPKfS1_fPf_param_6];
	ld.param.f32 	%f1034, [_Z8sgemm_v4ILi64ELi64ELi8ELi8ELi8EEviiifPKfS1_fPf_param_3];
	ld.global.f32 	%f948, [%rd8+20];
	mul.f32 	%f949, %f1098, %f948;
	fma.rn.f32 	%f950, %f1034, %f1183, %f949;
	st.global.f32 	[%rd8+20], %f950;
$L__BB0_175:
	ld.param.u32 	%r654, [_Z8sgemm_v4ILi64ELi64ELi8ELi8ELi8EEviiifPKfS1_fPf_param_1];
	ld.param.u32 	%r572, [_Z8sgemm_v4ILi64ELi64ELi8ELi8ELi8EEviiifPKfS1_fPf_param_0];
	setp.ge.s32 	%p229, %r79, %r572;
	setp.ge.s32 	%p230, %r63, %r654;
	or.pred  	%p231, %p229, %p230;
	@%p231 bra 	$L__BB0_177;
	ld.param.f32 	%f1099, [_Z8sgemm_v4ILi64ELi64ELi8ELi8ELi8EEviiifPKfS1_fPf_param_6];
	ld.param.f32 	%f1035, [_Z8sgemm_v4ILi64ELi64ELi8ELi8ELi8EEviiifPKfS1_fPf_param_3];
	ld.global.f32 	%f951, [%rd8+24];
	mul.f32 	%f952, %f1099, %f951;
	fma.rn.f32 	%f953, %f1035, %f1182, %f952;
	st.global.f32 	[%rd8+24], %f953;
$L__BB0_177:
	ld.param.u32 	%r655, [_Z8sgemm_v4ILi64ELi64ELi8ELi8ELi8EEviiifPKfS1_fPf_param_1];
	ld.param.u32 	%r573, [_Z8sgemm_v4ILi64ELi64ELi8ELi8ELi8EEviiifPKfS1_fPf_param_0];
	setp.ge.s32 	%p232, %r79, %r573;
	setp.ge.s32 	%p233, %r64, %r655;
	or.pred  	%p234, %p232, %p233;
	@%p234 bra 	$L__BB0_179;
	ld.param.f32 	%f1100, [_Z8sgemm_v4ILi64ELi64ELi8ELi8ELi8EEviiifPKfS1_fPf_param_6];
	ld.param.f32 	%f1036, [_Z8sgemm_v4ILi64ELi64ELi8ELi8ELi8EEviiifPKfS1_fPf_param_3];
	ld.global.f32 	%f954, [%rd8+28];
	mul.f32 	%f955, %f1100, %f954;
	fma.rn.f32 	%f956, %f1036, %f1181, %f955;
	st.global.f32 	[%rd8+28], %f956;
$L__BB0_179:
	ld.param.u32 	%r656, [_Z8sgemm_v4ILi64ELi64ELi8ELi8ELi8EEviiifPKfS1_fPf_param_1];
	ld.param.u32 	%r574, [_Z8sgemm_v4ILi64ELi64ELi8ELi8ELi8EEviiifPKfS1_fPf_param_0];
	setp.ge.s32 	%p235, %r488, %r656;
	add.s32 	%r81, %r41, 7;
	setp.ge.s32 	%p236, %r81, %r574;
	add.s32 	%r82, %r80, %r656;
	or.pred  	%p237, %p236, %p235;
	@%p237 bra 	$L__BB0_181;
	ld.param.f32 	%f1101, [_Z8sgemm_v4ILi64ELi64ELi8ELi8ELi8EEviiifPKfS1_fPf_param_6];
	ld.param.f32 	%f1037, [_Z8sgemm_v4ILi64ELi64ELi8ELi8ELi8EEviiifPKfS1_fPf_param_3];
	add.s32 	%r509, %r488, %r82;
	mul.wide.s32 	%rd139, %r509, 4;
	add.s64 	%rd140, %rd2, %rd139;
	ld.global.f32 	%f957, [%rd140];
	mul.f32 	%f958, %f1101, %f957;
	fma.rn.f32 	%f959, %f1037, %f1180, %f958;
	st.global.f32 	[%rd140], %f959;
$L__BB0_181:
	ld.param.u32 	%r657, [_Z8sgemm_v4ILi64ELi64ELi8ELi8ELi8EEviiifPKfS1_fPf_param_1];
	ld.param.u32 	%r575, [_Z8sgemm_v4ILi64ELi64ELi8ELi8ELi8EEviiifPKfS1_fPf_param_0];
	setp.ge.s32 	%p238, %r81, %r575;
	setp.ge.s32 	%p239, %r490, %r657;
	cvt.s64.s32 	%rd141, %r82;
	add.s64 	%rd142, %rd110, %rd141;
	shl.b64 	%rd143, %rd142, 2;
	add.s64 	%rd9, %rd2, %rd143;
	or.pred  	%p240, %p238, %p239;
	@%p240 bra 	$L__BB0_183;
	ld.param.f32 	%f1102, [_Z8sgemm_v4ILi64ELi64ELi8ELi8ELi8EEviiifPKfS1_fPf_param_6];
	ld.param.f32 	%f1038, [_Z8sgemm_v4ILi64ELi64ELi8ELi8ELi8EEviiifPKfS1_fPf_param_3];
	ld.global.f32 	%f960, [%rd9+4];
	mul.f32 	%f961, %f1102, %f960;
	fma.rn.f32 	%f962, %f1038, %f1179, %f961;
	st.global.f32 	[%rd9+4], %f962;
$L__BB0_183:
	ld.param.u32 	%r658, [_Z8sgemm_v4ILi64ELi64ELi8ELi8ELi8EEviiifPKfS1_fPf_param_1];
	ld.param.u32 	%r576, [_Z8sgemm_v4ILi64ELi64ELi8ELi8ELi8EEviiifPKfS1_fPf_param_0];
	setp.ge.s32 	%p241, %r81, %r576;
	setp.ge.s32 	%p242, %r492, %r658;
	or.pred  	%p243, %p241, %p242;
	@%p243 bra 	$L__BB0_185;
	ld.param.f32 	%f1103, [_Z8sgemm_v4ILi64ELi64ELi8ELi8ELi8EEviiifPKfS1_fPf_param_6];
	ld.param.f32 	%f1039, [_Z8sgemm_v4ILi64ELi64ELi8ELi8ELi8EEviiifPKfS1_fPf_param_3];
	ld.global.f32 	%f963, [%rd9+8];
	mul.f32 	%f964, %f1103, %f963;
	fma.rn.f32 	%f965, %f1039, %f1178, %f964;
	st.global.f32 	[%rd9+8], %f965;
$L__BB0_185:
	ld.param.u32 	%r659, [_Z8sgemm_v4ILi64ELi64ELi8ELi8ELi8EEviiifPKfS1_fPf_param_1];
	ld.param.u32 	%r577, [_Z8sgemm_v4ILi64ELi64ELi8ELi8ELi8EEviiifPKfS1_fPf_param_0];
	setp.ge.s32 	%p244, %r81, %r577;
	setp.ge.s32 	%p245, %r494, %r659;
	or.pred  	%p246, %p244, %p245;
	@%p246 bra 	$L__BB0_187;
	ld.param.f32 	%f1104, [_Z8sgemm_v4ILi64ELi64ELi8ELi8ELi8EEviiifPKfS1_fPf_param_6];
	ld.param.f32 	%f1040, [_Z8sgemm_v4ILi64ELi64ELi8ELi8ELi8EEviiifPKfS1_fPf_param_3];
	ld.global.f32 	%f966, [%rd9+12];
	mul.f32 	%f967, %f1104, %f966;
	fma.rn.f32 	%f968, %f1040, %f1177, %f967;
	st.global.f32 	[%rd9+12], %f968;
$L__BB0_187:
	ld.param.u32 	%r660, [_Z8sgemm_v4ILi64ELi64ELi8ELi8ELi8EEviiifPKfS1_fPf_param_1];
	ld.param.u32 	%r578, [_Z8sgemm_v4ILi64ELi64ELi8ELi8ELi8EEviiifPKfS1_fPf_param_0];
	setp.ge.s32 	%p247, %r81, %r578;
	setp.ge.s32 	%p248, %r496, %r660;
	or.pred  	%p249, %p247, %p248;
	@%p249 bra 	$L__BB0_189;
	ld.param.f32 	%f1105, [_Z8sgemm_v4ILi64ELi64ELi8ELi8ELi8EEviiifPKfS1_fPf_param_6];
	ld.param.f32 	%f1041, [_Z8sgemm_v4ILi64ELi64ELi8ELi8ELi8EEviiifPKfS1_fPf_param_3];
	ld.global.f32 	%f969, [%rd9+16];
	mul.f32 	%f970, %f1105, %f969;
	fma.rn.f32 	%f971, %f1041, %f1176, %f970;
	st.global.f32 	[%rd9+16], %f971;
$L__BB0_189:
	ld.param.u32 	%r661, [_Z8sgemm_v4ILi64ELi64ELi8ELi8ELi8EEviiifPKfS1_fPf_param_1];
	ld.param.u32 	%r579, [_Z8sgemm_v4ILi64ELi64ELi8ELi8ELi8EEviiifPKfS1_fPf_param_0];
	setp.ge.s32 	%p250, %r81, %r579;
	setp.ge.s32 	%p251, %r62, %r661;
	or.pred  	%p252, %p250, %p251;
	@%p252 bra 	$L__BB0_191;
	ld.param.f32 	%f1106, [_Z8sgemm_v4ILi64ELi64ELi8ELi8ELi8EEviiifPKfS1_fPf_param_6];
	ld.param.f32 	%f1042, [_Z8sgemm_v4ILi64ELi64ELi8ELi8ELi8EEviiifPKfS1_fPf_param_3];
	ld.global.f32 	%f972, [%rd9+20];
	mul.f32 	%f973, %f1106, %f972;
	fma.rn.f32 	%f974, %f1042, %f1175, %f973;
	st.global.f32 	[%rd9+20], %f974;
$L__BB0_191:
	ld.param.u32 	%r662, [_Z8sgemm_v4ILi64ELi64ELi8ELi8ELi8EEviiifPKfS1_fPf_param_1];
	ld.param.u32 	%r580, [_Z8sgemm_v4ILi64ELi64ELi8ELi8ELi8EEviiifPKfS1_fPf_param_0];
	setp.ge.s32 	%p253, %r81, %r580;
	setp.ge.s32 	%p254, %r63, %r662;
	or.pred  	%p255, %p253, %p254;
	@%p255 bra 	$L__BB0_193;
	ld.param.f32 	%f1107, [_Z8sgemm_v4ILi64ELi64ELi8ELi8ELi8EEviiifPKfS1_fPf_param_6];
	ld.param.f32 	%f1043, [_Z8sgemm_v4ILi64ELi64ELi8ELi8ELi8EEviiifPKfS1_fPf_param_3];
	ld.global.f32 	%f975, [%rd9+24];
	mul.f32 	%f976, %f1107, %f975;
	fma.rn.f32 	%f977, %f1043, %f1174, %f976;
	st.global.f32 	[%rd9+24], %f977;
$L__BB0_193:
	ld.param.u32 	%r663, [_Z8sgemm_v4ILi64ELi64ELi8ELi8ELi8EEviiifPKfS1_fPf_param_1];
	ld.param.u32 	%r581, [_Z8sgemm_v4ILi64ELi64ELi8ELi8ELi8EEviiifPKfS1_fPf_param_0];
	setp.ge.s32 	%p256, %r81, %r581;
	setp.ge.s32 	%p257, %r64, %r663;
	or.pred  	%p258, %p256, %p257;
	@%p258 bra 	$L__BB0_195;
	ld.param.f32 	%f1108, [_Z8sgemm_v4ILi64ELi64ELi8ELi8ELi8EEviiifPKfS1_fPf_param_6];
	ld.param.f32 	%f1044, [_Z8sgemm_v4ILi64ELi64ELi8ELi8ELi8EEviiifPKfS1_fPf_param_3];
	ld.global.f32 	%f978, [%rd9+28];
	mul.f32 	%f979, %f1108, %f978;
	fma.rn.f32 	%f980, %f1044, %f1173, %f979;
	st.global.f32 	[%rd9+28], %f980;
$L__BB0_195:
	ret;

}
	// .globl	_Z8sgemm_v4ILi128ELi128ELi8ELi8ELi8EEviiifPKfS1_fPf
.visible .entry _Z8sgemm_v4ILi128ELi128ELi8ELi8ELi8EEviiifPKfS1_fPf(
	.param .u32 _Z8sgemm_v4ILi128ELi128ELi8ELi8ELi8EEviiifPKfS1_fPf_param_0,
	.param .u32 _Z8sgemm_v4ILi128ELi128ELi8ELi8ELi8EEviiifPKfS1_fPf_param_1,
	.param .u32 _Z8sgemm_v4ILi128ELi128ELi8ELi8ELi8EEviiifPKfS1_fPf_param_2,
	.param .f32 _Z8sgemm_v4ILi128ELi128ELi8ELi8ELi8EEviiifPKfS1_fPf_param_3,
	.param .u64 .ptr .align 1 _Z8sgemm_v4ILi128ELi128ELi8ELi8ELi8EEviiifPKfS1_fPf_param_4,
	.param .u64 .ptr .align 1 _Z8sgemm_v4ILi128ELi128ELi8ELi8ELi8EEviiifPKfS1_fPf_param_5,
	.param .f32 _Z8sgemm_v4ILi128ELi128ELi8ELi8ELi8EEviiifPKfS1_fPf_param_6,
	.param .u64 .ptr .align 1 _Z8sgemm_v4ILi128ELi128ELi8ELi8ELi8EEviiifPKfS1_fPf_param_7
)
{
	.reg .pred 	%p<225>;
	.reg .b32 	%r<445>;
	.reg .b32 	%f<1235>;
	.reg .b64 	%rd<139>;
	// demoted variable
	.shared .align 4 .b8 _ZZ8sgemm_v4ILi128ELi128ELi8ELi8ELi8EEviiifPKfS1_fPfE3s_A[4096];
	// demoted variable
	.shared .align 4 .b8 _ZZ8sgemm_v4ILi128ELi128ELi8ELi8ELi8EEviiifPKfS1_fPfE3s_B[4096];
	ld.param.u32 	%r61, [_Z8sgemm_v4ILi128ELi128ELi8ELi8ELi8EEviiifPKfS1_fPf_param_2];
	mov.u32 	%r1, %ctaid.x;
	mov.u32 	%r2, %ctaid.y;
	mov.u32 	%r3, %tid.x;
	and.b32  	%r440, %r3, 7;
	setp.lt.s32 	%p1, %r61, 1;
	mov.f32 	%f1169, 0f00000000;
	mov.f32 	%f1170, %f1169;
	mov.f32 	%f1171, %f1169;
	mov.f32 	%f1172, %f1169;
	mov.f32 	%f1173, %f1169;
	mov.f32 	%f1174, %f1169;
	mov.f32 	%f1175, %f1169;
	mov.f32 	%f1176, %f1169;
	mov.f32 	%f1177, %f1169;
	mov.f32 	%f1178, %f1169;
	mov.f32 	%f1179, %f1169;
	mov.f32 	%f1180, %f1169;
	mov.f32 	%f1181, %f1169;
	mov.f32 	%f1182, %f1169;
	mov.f32 	%f1183, %f1169;
	mov.f32 	%f1184, %f1169;
	mov.f32 	%f1185, %f1169;
	mov.f32 	%f1186, %f1169;
	mov.f32 	%f1187, %f1169;
	mov.f32 	%f1188, %f1169;
	mov.f32 	%f1189, %f1169;
	mov.f32 	%f1190, %f1169;
	mov.f32 	%f1191, %f1169;
	mov.f32 	%f1192, %f1169;
	mov.f32 	%f1193, %f1169;
	mov.f32 	%f1194, %f1169;
	mov.f32 	%f1195, %f1169;
	mov.f32 	%f1196, %f1169;
	mov.f32 	%f1197, %f1169;
	mov.f32 	%f1198, %f1169;
	mov.f32 	%f1199, %f1169;
	mov.f32 	%f1200, %f1169;
	mov.f32 	%f1201, %f1169;
	mov.f32 	%f1202, %f1169;
	mov.f32 	%f1203, %f1169;
	mov.f32 	%f1204, %f1169;
	mov.f32 	%f1205, %f1169;
	mov.f32 	%f1206, %f1169;
	mov.f32 	%f1207, %f1169;
	mov.f32 	%f1208, %f1169;
	mov.f32 	%f1209, %f1169;
	mov.f32 	%f1210, %f1169;
	mov.f32 	%f1211, %f1169;
	mov.f32 	%f1212, %f1169;
	mov.f32 	%f1213, %f1169;
	mov.f32 	%f1214, %f1169;
	mov.f32 	%f1215, %f1169;
	mov.f32 	%f1216, %f1169;
	mov.f32 	%f1217, %f1169;
	mov.f32 	%f1218, %f1169;
	mov.f32 	%f1219, %f1169;
	mov.f32 	%f1220, %f1169;
	mov.f32 	%f1221, %f1169;
	mov.f32 	%f1222, %f1169;
	mov.f32 	%f1223, %f1169;
	mov.f32 	%f1224, %f1169;
	mov.f32 	%f1225, %f1169;
	mov.f32 	%f1226, %f1169;
	mov.f32 	%f1227, %f1169;
	mov.f32 	%f1228, %f1169;
	mov.f32 	%f1229, %f1169;
	mov.f32 	%f1230, %f1169;
	mov.f32 	%f1231, %f1169;
	mov.f32 	%f1232, %f1169;
	@%p1 bra 	$L__BB1_31;
	ld.param.u32 	%r424, [_Z8sgemm_v4ILi128ELi128ELi8ELi8ELi8EEviiifPKfS1_fPf_param_2];
	ld.param.u32 	%r346, [_Z8sgemm_v4ILi128ELi128ELi8ELi8ELi8EEviiifPKfS1_fPf_param_1];
	shr.u32 	%r63, %r3, 7;
	shr.u32 	%r64, %r3, 3;
	and.b32  	%r65, %r3, 127;
	shl.b32 	%r66, %r2, 7;
	shl.b32 	%r67, %r1, 7;
	or.b32  	%r68, %r64, %r66;
	add.s32 	%r69, %r68, 32;
	add.s32 	%r70, %r68, 64;
	add.s32 	%r71, %r68, 96;
	mad.lo.s32 	%r444, %r71, %r424, %r440;
	mad.lo.s32 	%r443, %r70, %r424, %r440;
	mad.lo.s32 	%r442, %r69, %r424, %r440;
	mad.lo.s32 	%r441, %r68, %r424, %r440;
	add.s32 	%r439, %r63, 4;
	add.s32 	%r72, %r63, 2;
	mad.lo.s32 	%r73, %r346, %r72, %r67;
	add.s32 	%r438, %r73, %r65;
	mad.lo.s32 	%r74, %r346, %r439, %r67;
	add.s32 	%r437, %r74, %r65;
	add.s32 	%r75, %r63, 6;
	mad.lo.s32 	%r76, %r346, %r75, %r67;
	add.s32 	%r436, %r76, %r65;
	mad.lo.s32 	%r77, %r346, %r63, %r67;
	add.s32 	%r435, %r77, %r65;
	mov.f32 	%f1169, 0f00000000;
	mov.b32 	%r434, 4;
$L__BB1_2:
	mov.u32 	%r14, %r434;
	ld.param.u32 	%r425, [_Z8sgemm_v4ILi128ELi128ELi8ELi8ELi8EEviiifPKfS1_fPf_param_2];
	ld.param.u32 	%r278, [_Z8sgemm_v4ILi128ELi128ELi8ELi8ELi8EEviiifPKfS1_fPf_param_0];
	mov.u32 	%r78, %tid.x;
	shr.u32 	%r79, %r78, 3;
	mov.u32 	%r80, %ctaid.y;
	shl.b32 	%r81, %r80, 7;
	or.b32  	%r82, %r79, %r81;
	setp.lt.s32 	%p2, %r82, %r278;
	setp.lt.s32 	%p3, %r440, %r425;
	and.pred  	%p4, %p2, %p3;
	mov.f32 	%f1233, 0f00000000;
	@%p4 bra 	$L__BB1_3;
	bra.uni 	$L__BB1_4;
$L__BB1_3:
	ld.param.u64 	%rd120, [_Z8sgemm_v4ILi128ELi128ELi8ELi8ELi8EEviiifPKfS1_fPf_param_4];
	cvta.to.global.u64 	%rd13, %rd120;
	mul.wide.u32 	%rd14, %r441, 4;
	add.s64 	%rd15, %rd13, %rd14;
	ld.global.f32 	%f1233, [%rd15];
$L__BB1_4:
	mov.u32 	%r83, %tid.x;
	setp.gt.u32 	%p5, %r83, 767;
	shl.b32 	%r84, %r83, 2;
	and.b32  	%r85, %r84, 28;
	mov.u32 	%r86, _ZZ8sgemm_v4ILi128ELi128ELi8ELi8ELi8EEviiifPKfS1_fPfE3s_A;
	add.s32 	%r87, %r86, %r85;
	and.b32  	%r88, %r84, 4064;
	add.s32 	%r89, %r87, %r88;
	st.shared.f32 	[%r89], %f1233;
	@%p5 bra 	$L__BB1_8;
	ld.param.u32 	%r426, [_Z8sgemm_v4ILi128ELi128ELi8ELi8ELi8EEviiifPKfS1_fPf_param_2];
	ld.param.u32 	%r279, [_Z8sgemm_v4ILi128ELi128ELi8ELi8ELi8EEviiifPKfS1_fPf_param_0];
	setp.lt.s32 	%p6, %r440, %r426;
	shr.u32 	%r91, %r83, 3;
	mov.u32 	%r92, %ctaid.y;
	shl.b32 	%r93, %r92, 7;
	or.b32  	%r94, %r91, %r93;
	add.s32 	%r95, %r94, 32;
	setp.lt.s32 	%p7, %r95, %r279;
	and.pred  	%p8, %p7, %p6;
	@%p8 bra 	$L__BB1_7;
	shl.b32 	%r97, %r83, 2;
	and.b32  	%r98, %r97, 28;
	mov.u32 	%r99, _ZZ8sgemm_v4ILi128ELi128ELi8ELi8ELi8EEviiifPKfS1_fPfE3s_A;
	add.s32 	%r100, %r99, %r98;
	and.b32  	%r101, %r97, 4064;
	add.s32 	%r102, %r100, %r101;
	mov.b32 	%r103, 0;
	st.shared.u32 	[%r102+1024], %r103;
	bra.uni 	$L__BB1_8;
$L__BB1_7:
	ld.param.u64 	%rd121, [_Z8sgemm_v4ILi128ELi128ELi8ELi8ELi8EEviiifPKfS1_fPf_param_4];
	cvta.to.global.u64 	%rd16, %rd121;
	mul.wide.u32 	%rd17, %r442, 4;
	add.s64 	%rd18, %rd16, %rd17;
	ld.global.f32 	%f202, [%rd18];
	mov.u32 	%r104, %tid.x;
	shl.b32 	%r105, %r104, 2;
	and.b32  	%r106, %r105, 28;
	mov.u32 	%r107, _ZZ8sgemm_v4ILi128ELi128ELi8ELi8ELi8EEviiifPKfS1_fPfE3s_A;
	add.s32 	%r108, %r107, %r106;
	and.b32  	%r109, %r105, 4064;
	add.s32 	%r110, %r108, %r109;
	st.shared.f32 	[%r110+1024], %f202;
$L__BB1_8:
	mov.u32 	%r111, %tid.x;
	setp.gt.u32 	%p9, %r111, 511;
	@%p9 bra 	$L__BB1_12;
	ld.param.u32 	%r427, [_Z8sgemm_v4ILi128ELi128ELi8ELi8ELi8EEviiifPKfS1_fPf_param_2];
	ld.param.u32 	%r280, [_Z8sgemm_v4ILi128ELi128ELi8ELi8ELi8EEviiifPKfS1_fPf_param_0];
	setp.lt.s32 	%p10, %r440, %r427;
	shr.u32 	%r113, %r111, 3;
	mov.u32 	%r114, %ctaid.y;
	shl.b32 	%r115, %r114, 7;
	or.b32  	%r116, %r113, %r115;
	add.s32 	%r117, %r116, 64;
	setp.lt.s32 	%p11, %r117, %r280;
	and.pred  	%p12, %p11, %p10;
	@%p12 bra 	$L__BB1_11;
	shl.b32 	%r119, %r111, 2;
	and.b32  	%r120, %r119, 28;
	mov.u32 	%r121, _ZZ8sgemm_v4ILi128ELi128ELi8ELi8ELi8EEviiifPKfS1_fPfE3s_A;
	add.s32 	%r122, %r121, %r120;
	and.b32  	%r123, %r119, 4064;
	add.s32 	%r124, %r122, %r123;
	mov.b32 	%r125, 0;
	st.shared.u32 	[%r124+2048], %r125;
	bra.uni 	$L__BB1_12;
$L__BB1_11:
	ld.param.u64 	%rd122, [_Z8sgemm_v4ILi128ELi128ELi8ELi8ELi8EEviiifPKfS1_fPf_param_4];
	cvta.to.global.u64 	%rd19, %rd122;
	mul.wide.u32 	%rd20, %r443, 4;
	add.s64 	%rd21, %rd19, %rd20;
	ld.global.f32 	%f203, [%rd21];
	mov.u32 	%r126, %tid.x;
	shl.b32 	%r127, %r126, 2;
	and.b32  	%r128, %r127, 28;
	mov.u32 	%r129, _ZZ8sgemm_v4ILi128ELi128ELi8ELi8ELi8EEviiifPKfS1_fPfE3s_A;
	add.s32 	%r130, %r129, %r128;
	and.b32  	%r131, %r127, 4064;
	add.s32 	%r132, %r130, %r131;
	st.shared.f32 	[%r132+2048], %f203;
$L__BB1_12:
	mov.u32 	%r133, %tid.x;
	setp.gt.u32 	%p13, %r133, 255;
	@%p13 bra 	$L__BB1_16;
	ld.param.u32 	%r428, [_Z8sgemm_v4ILi128ELi128ELi8ELi8ELi8EEviiifPKfS1_fPf_param_2];
	ld.param.u32 	%r281, [_Z8sgemm_v4ILi128ELi128ELi8ELi8ELi8EEviiifPKfS1_fPf_param_0];
	setp.lt.s32 	%p14, %r440, %r428;
	shr.u32 	%r135, %r133, 3;
	mov.u32 	%r136, %ctaid.y;
	shl.b32 	%r137, %r136, 7;
	or.b32  	%r138, %r135, %r137;
	add.s32 	%r139, %r138, 96;
	setp.lt.s32 	%p15, %r139, %r281;
	and.pred  	%p16, %p15, %p14;
	@%p16 bra 	$L__BB1_15;
	shl.b32 	%r141, %r133, 2;
	and.b32  	%r142, %r141, 28;
	mov.u32 	%r143, _ZZ8sgemm_v4ILi128ELi128ELi8ELi8ELi8EEviiifPKfS1_fPfE3s_A;
	add.s32 	%r144, %r143, %r142;
	and.b32  	%r145, %r141, 4064;
	add.s32 	%r146, %r144, %r145;
	mov.b32 	%r147, 0;
	st.shared.u32 	[%r146+3072], %r147;
	bra.uni 	$L__BB1_16;
$L__BB1_15:
	ld.param.u64 	%rd123, [_Z8sgemm_v4ILi128ELi128ELi8ELi8ELi8EEviiifPKfS1_fPf_param_4];
	cvta.to.global.u64 	%rd22, %rd123;
	mul.wide.u32 	%rd23, %r444, 4;
	add.s64 	%rd24, %rd22, %rd23;
	ld.global.f32 	%f204, [%rd24];
	mov.u32 	%r148, %tid.x;
	shl.b32 	%r149, %r148, 2;
	and.b32  	%r150, %r149, 28;
	mov.u32 	%r151, _ZZ8sgemm_v4ILi128ELi128ELi8ELi8ELi8EEviiifPKfS1_fPfE3s_A;
	add.s32 	%r152, %r151, %r150;
	and.b32  	%r153, %r149, 4064;
	add.s32 	%r154, %r152, %r153;
	st.shared.f32 	[%r154+3072], %f204;
$L__BB1_16:
	ld.param.u32 	%r429, [_Z8sgemm_v4ILi128ELi128ELi8ELi8ELi8EEviiifPKfS1_fPf_param_2];
	ld.param.u32 	%r347, [_Z8sgemm_v4ILi128ELi128ELi8ELi8ELi8EEviiifPKfS1_fPf_param_1];
	mov.u32 	%r155, %ctaid.x;
	shl.b32 	%r156, %r155, 7;
	mov.u32 	%r157, %tid.x;
	and.b32  	%r158, %r157, 127;
	or.b32  	%r159, %r156, %r158;
	setp.ge.s32 	%p17, %r159, %r347;
	add.s32 	%r161, %r439, -4;
	setp.ge.s32 	%p18, %r161, %r429;
	mov.f32 	%f1234, 0f00000000;
	or.pred  	%p19, %p18, %p17;
	@%p19 bra 	$L__BB1_18;
	ld.param.u64 	%rd124, [_Z8sgemm_v4ILi128ELi128ELi8ELi8ELi8EEviiifPKfS1_fPf_param_5];
	cvta.to.global.u64 	%rd25, %rd124;
	mul.wide.s32 	%rd26, %r435, 4;
	add.s64 	%rd27, %rd25, %rd26;
	ld.global.f32 	%f1234, [%rd27];
$L__BB1_18:
	mov.u32 	%r162, %tid.x;
	setp.gt.u32 	%p20, %r162, 767;
	shl.b32 	%r163, %r162, 2;
	and.b32  	%r164, %r163, 508;
	mov.u32 	%r165, _ZZ8sgemm_v4ILi128ELi128ELi8ELi8ELi8EEviiifPKfS1_fPfE3s_B;
	add.s32 	%r166, %r165, %r164;
	and.b32  	%r167, %r163, 3584;
	add.s32 	%r168, %r166, %r167;
	st.shared.f32 	[%r168], %f1234;
	@%p20 bra 	$L__BB1_22;
	ld.param.u32 	%r430, [_Z8sgemm_v4ILi128ELi128ELi8ELi8ELi8EEviiifPKfS1_fPf_param_2];
	ld.param.u32 	%r348, [_Z8sgemm_v4ILi128ELi128ELi8ELi8ELi8EEviiifPKfS1_fPf_param_1];
	mov.u32 	%r169, %ctaid.x;
	shl.b32 	%r170, %r169, 7;
	mov.u32 	%r171, %tid.x;
	and.b32  	%r172, %r171, 127;
	or.b32  	%r173, %r170, %r172;
	setp.lt.s32 	%p21, %r173, %r348;
	add.s32 	%r175, %r439, -2;
	setp.lt.s32 	%p22, %r175, %r430;
	and.pred  	%p23, %p22, %p21;
	@%p23 bra 	$L__BB1_21;
	shl.b32 	%r177, %r171, 2;
	and.b32  	%r178, %r177, 508;
	mov.u32 	%r179, _ZZ8sgemm_v4ILi128ELi128ELi8ELi8ELi8EEviiifPKfS1_fPfE3s_B;
	add.s32 	%r180, %r179, %r178;
	and.b32  	%r181, %r177, 3584;
	add.s32 	%r182, %r180, %r181;
	mov.b32 	%r183, 0;
	st.shared.u32 	[%r182+1024], %r183;
	bra.uni 	$L__BB1_22;
$L__BB1_21:
	ld.param.u64 	%rd125, [_Z8sgemm_v4ILi128ELi128ELi8ELi8ELi8EEviiifPKfS1_fPf_param_5];
	cvta.to.global.u64 	%rd28, %rd125;
	mul.wide.s32 	%rd29, %r438, 4;
	add.s64 	%rd30, %rd28, %rd29;
	ld.global.f32 	%f206, [%rd30];
	mov.u32 	%r184, %tid.x;
	shl.b32 	%r185, %r184, 2;
	and.b32  	%r186, %r185, 508;
	mov.u32 	%r187, _ZZ8sgemm_v4ILi128ELi128ELi8ELi8ELi8EEviiifPKfS1_fPfE3s_B;
	add.s32 	%r188, %r187, %r186;
	and.b32  	%r189, %r185, 3584;
	add.s32 	%r190, %r188, %r189;
	st.shared.f32 	[%r190+1024], %f206;
$L__BB1_22:
	mov.u32 	%r191, %tid.x;
	setp.gt.u32 	%p24, %r191, 511;
	@%p24 bra 	$L__BB1_26;
	ld.param.u32 	%r431, [_Z8sgemm_v4ILi128ELi128ELi8ELi8ELi8EEviiifPKfS1_fPf_param_2];
	ld.param.u32 	%r349, [_Z8sgemm_v4ILi128ELi128ELi8ELi8ELi8EEviiifPKfS1_fPf_param_1];
	mov.u32 	%r192, %ctaid.x;
	shl.b32 	%r193, %r192, 7;
	mov.u32 	%r194, %tid.x;
	and.b32  	%r195, %r194, 127;
	or.b32  	%r196, %r193, %r195;
	setp.lt.s32 	%p25, %r196, %r349;
	setp.lt.s32 	%p26, %r439, %r431;
	and.pred  	%p27, %p26, %p25;
	@%p27 bra 	$L__BB1_25;
	shl.b32 	%r199, %r194, 2;
	and.b32  	%r200, %r199, 508;
	mov.u32 	%r201, _ZZ8sgemm_v4ILi128ELi128ELi8ELi8ELi8EEviiifPKfS1_fPfE3s_B;
	add.s32 	%r202, %r201, %r200;
	and.b32  	%r203, %r199, 3584;
	add.s32 	%r204, %r202, %r203;
	mov.b32 	%r205, 0;
	st.shared.u32 	[%r204+2048], %r205;
	bra.uni 	$L__BB1_26;
$L__BB1_25:
	ld.param.u64 	%rd126, [_Z8sgemm_v4ILi128ELi128ELi8ELi8ELi8EEviiifPKfS1_fPf_param_5];
	cvta.to.global.u64 	%rd31, %rd126;
	mul.wide.s32 	%rd32, %r437, 4;
	add.s64 	%rd33, %rd31, %rd32;
	ld.global.f32 	%f207, [%rd33];
	mov.u32 	%r206, %tid.x;
	shl.b32 	%r207, %r206, 2;
	and.b32  	%r208, %r207, 508;
	mov.u32 	%r209, _ZZ8sgemm_v4ILi128ELi128ELi8ELi8ELi8EEviiifPKfS1_fPfE3s_B;
	add.s32 	%r210, %r209, %r208;
	and.b32  	%r211, %r207, 3584;
	add.s32 	%r212, %r210, %r211;
	st.shared.f32 	[%r212+2048], %f207;
$L__BB1_26:
	mov.u32 	%r213, %tid.x;
	setp.gt.u32 	%p28, %r213, 255;
	@%p28 bra 	$L__BB1_30;
	ld.param.u32 	%r432, [_Z8sgemm_v4ILi128ELi128ELi8ELi8ELi8EEviiifPKfS1_fPf_param_2];
	ld.param.u32 	%r350, [_Z8sgemm_v4ILi128ELi128ELi8ELi8ELi8EEviiifPKfS1_fPf_param_1];
	mov.u32 	%r214, %ctaid.x;
	shl.b32 	%r215, %r214, 7;
	mov.u32 	%r216, %tid.x;
	and.b32  	%r217, %r216, 127;
	or.b32  	%r218, %r215, %r217;
	setp.lt.s32 	%p29, %r218, %r350;
	add.s32 	%r220, %r439, 2;
	setp.lt.s32 	%p30, %r220, %r432;
	and.pred  	%p31, %p30, %p29;
	@%p31 bra 	$L__BB1_29;
	shl.b32 	%r222, %r216, 2;
	and.b32  	%r223, %r222, 508;
	mov.u32 	%r224, _ZZ8sgemm_v4ILi128ELi128ELi8ELi8ELi8EEviiifPKfS1_fPfE3s_B;
	add.s32 	%r225, %r224, %r223;
	and.b32  	%r226, %r222, 3584;
	add.s32 	%r227, %r225, %r226;
	mov.b32 	%r228, 0;
	st.shared.u32 	[%r227+3072], %r228;
	bra.uni 	$L__BB1_30;
$L__BB1_29:
	ld.param.u64 	%rd127, [_Z8sgemm_v4ILi128ELi128ELi8ELi8ELi8EEviiifPKfS1_fPf_param_5];
	cvta.to.global.u64 	%rd34, %rd127;
	mul.wide.s32 	%rd35, %r436, 4;
	add.s64 	%rd36, %rd34, %rd35;
	ld.global.f32 	%f208, [%rd36];
	mov.u32 	%r229, %tid.x;
	shl.b32 	%r230, %r229, 2;
	and.b32  	%r231, %r230, 508;
	mov.u32 	%r232, _ZZ8sgemm_v4ILi128ELi128ELi8ELi8ELi8EEviiifPKfS1_fPfE3s_B;
	add.s32 	%r233, %r232, %r231;
	and.b32  	%r234, %r230, 3584;
	add.s32 	%r235, %r233, %r234;
	st.shared.f32 	[%r235+3072], %f208;
$L__BB1_30:
	ld.param.u32 	%r433, [_Z8sgemm_v4ILi128ELi128ELi8ELi8ELi8EEviiifPKfS1_fPf_param_2];
	ld.param.u32 	%r351, [_Z8sgemm_v4ILi128ELi128ELi8ELi8ELi8EEviiifPKfS1_fPf_param_1];
	bar.sync 	0;
	mov.u32 	%r236, %tid.x;
	shl.b32 	%r237, %r236, 4;
	and.b32  	%r238, %r237, 16128;
	mov.u32 	%r239, _ZZ8sgemm_v4ILi128ELi128ELi8ELi8ELi8EEviiifPKfS1_fPfE3s_A;
	add.s32 	%r240, %r239, %r238;
	ld.shared.f32 	%f209, [%r240];
	shl.b32 	%r241, %r236, 5;
	and.b32  	%r242, %r241, 480;
	mov.u32 	%r243, _ZZ8sgemm_v4ILi128ELi128ELi8ELi8ELi8EEviiifPKfS1_fPfE3s_B;
	add.s32 	%r244, %r243, %r242;
	ld.shared.f32 	%f210, [%r244];
	fma.rn.f32 	%f211, %f209, %f210, %f1232;
	ld.shared.f32 	%f212, [%r244+4];
	fma.rn.f32 	%f213, %f209, %f212, %f1231;
	ld.shared.f32 	%f214, [%r244+8];
	fma.rn.f32 	%f215, %f209, %f214, %f1230;
	ld.shared.f32 	%f216, [%r244+12];
	fma.rn.f32 	%f217, %f209, %f216, %f1229;
	ld.shared.f32 	%f218, [%r244+16];
	fma.rn.f32 	%f219, %f209, %f218, %f1228;
	ld.shared.f32 	%f220, [%r244+20];
	fma.rn.f32 	%f221, %f209, %f220, %f1227;
	ld.shared.f32 	%f222, [%r244+24];
	fma.rn.f32 	%f223, %f209, %f222, %f1226;
	ld.shared.f32 	%f224, [%r244+28];
	fma.rn.f32 	%f225, %f209, %f224, %f1225;
	ld.shared.f32 	%f226, [%r240+32];
	fma.rn.f32 	%f227, %f226, %f210, %f1224;
	fma.rn.f32 	%f228, %f226, %f212, %f1223;
	fma.rn.f32 	%f229, %f226, %f214, %f1222;
	fma.rn.f32 	%f230, %f226, %f216, %f1221;
	fma.rn.f32 	%f231, %f226, %f218, %f1220;
	fma.rn.f32 	%f232, %f226, %f220, %f1219;
	fma.rn.f32 	%f233, %f226, %f222, %f1218;
	fma.rn.f32 	%f234, %f226, %f224, %f1217;
	ld.shared.f32 	%f235, [%r240+64];
	fma.rn.f32 	%f236, %f235, %f210, %f1216;
	fma.rn.f32 	%f237, %f235, %f212, %f1215;
	fma.rn.f32 	%f238, %f235, %f214, %f1214;
	fma.rn.f32 	%f239, %f235, %f216, %f1213;
	fma.rn.f32 	%f240, %f235, %f218, %f1212;
	fma.rn.f32 	%f241, %f235, %f220, %f1211;
	fma.rn.f32 	%f242, %f235, %f222, %f1210;
	fma.rn.f32 	%f243, %f235, %f224, %f1209;
	ld.shared.f32 	%f244, [%r240+96];
	fma.rn.f32 	%f245, %f244, %f210, %f1208;
	fma.rn.f32 	%f246, %f244, %f212, %f1207;
	fma.rn.f32 	%f247, %f244, %f214, %f1206;
	fma.rn.f32 	%f248, %f244, %f216, %f1205;
	fma.rn.f32 	%f249, %f244, %f218, %f1204;
	fma.rn.f32 	%f250, %f244, %f220, %f1203;
	fma.rn.f32 	%f251, %f244, %f222, %f1202;
	fma.rn.f32 	%f252, %f244, %f224, %f1201;
	ld.shared.f32 	%f253, [%r240+128];
	fma.rn.f32 	%f254, %f253, %f210, %f1200;
	fma.rn.f32 	%f255, %f253, %f212, %f1199;
	fma.rn.f32 	%f256, %f253, %f214, %f1198;
	fma.rn.f32 	%f257, %f253, %f216, %f1197;
	fma.rn.f32 	%f258, %f253, %f218, %f1196;
	fma.rn.f32 	%f259, %f253, %f220, %f1195;
	fma.rn.f32 	%f260, %f253, %f222, %f1194;
	fma.rn.f32 	%f261, %f253, %f224, %f1193;
	ld.shared.f32 	%f262, [%r240+160];
	fma.rn.f32 	%f263, %f262, %f210, %f1192;
	fma.rn.f32 	%f264, %f262, %f212, %f1191;
	fma.rn.f32 	%f265, %f262, %f214, %f1190;
	fma.rn.f32 	%f266, %f262, %f216, %f1189;
	fma.rn.f32 	%f267, %f262, %f218, %f1188;
	fma.rn.f32 	%f268, %f262, %f220, %f1187;
	fma.rn.f32 	%f269, %f262, %f222, %f1186;
	fma.rn.f32 	%f270, %f262, %f224, %f1185;
	ld.shared.f32 	%f271, [%r240+192];
	fma.rn.f32 	%f272, %f271, %f210, %f1184;
	fma.rn.f32 	%f273, %f271, %f212, %f1183;
	fma.rn.f32 	%f274, %f271, %f214, %f1182;
	fma.rn.f32 	%f275, %f271, %f216, %f1181;
	fma.rn.f32 	%f276, %f271, %f218, %f1180;
	fma.rn.f32 	%f277, %f271, %f220, %f1179;
	fma.rn.f32 	%f278, %f271, %f222, %f1178;
	fma.rn.f32 	%f279, %f271, %f224, %f1177;
	ld.shared.f32 	%f280, [%r240+224];
	fma.rn.f32 	%f281, %f280, %f210, %f1176;
	fma.rn.f32 	%f282, %f280, %f212, %f1175;
	fma.rn.f32 	%f283, %f280, %f214, %f1174;
	fma.rn.f32 	%f284, %f280, %f216, %f1173;
	fma.rn.f32 	%f285, %f280, %f218, %f1172;
	fma.rn.f32 	%f286, %f280, %f220, %f1171;
	fma.rn.f32 	%f287, %f280, %f222, %f1170;
	fma.rn.f32 	%f288, %f280, %f224, %f1169;
	ld.shared.f32 	%f289, [%r240+4];
	ld.shared.f32 	%f290, [%r244+512];
	fma.rn.f32 	%f291, %f289, %f290, %f211;
	ld.shared.f32 	%f292, [%r244+516];
	fma.rn.f32 	%f293, %f289, %f292, %f213;
	ld.shared.f32 	%f294, [%r244+520];
	fma.rn.f32 	%f295, %f289, %f294, %f215;
	ld.shared.f32 	%f296, [%r244+524];
	fma.rn.f32 	%f297, %f289, %f296, %f217;
	ld.shared.f32 	%f298, [%r244+528];
	fma.rn.f32 	%f299, %f289, %f298, %f219;
	ld.shared.f32 	%f300, [%r244+532];
	fma.rn.f32 	%f301, %f289, %f300, %f221;
	ld.shared.f32 	%f302, [%r244+536];
	fma.rn.f32 	%f303, %f289, %f302, %f223;
	ld.shared.f32 	%f304, [%r244+540];
	fma.rn.f32 	%f305, %f289, %f304, %f225;
	ld.shared.f32 	%f306, [%r240+36];
	fma.rn.f32 	%f307, %f306, %f290, %f227;
	fma.rn.f32 	%f308, %f306, %f292, %f228;
	fma.rn.f32 	%f309, %f306, %f294, %f229;
	fma.rn.f32 	%f310, %f306, %f296, %f230;
	fma.rn.f32 	%f311, %f306, %f298, %f231;
	fma.rn.f32 	%f312, %f306, %f300, %f232;
	fma.rn.f32 	%f313, %f306, %f302, %f233;
	fma.rn.f32 	%f314, %f306, %f304, %f234;
	ld.shared.f32 	%f315, [%r240+68];
	fma.rn.f32 	%f316, %f315, %f290, %f236;
	fma.rn.f32 	%f317, %f315, %f292, %f237;
	fma.rn.f32 	%f318, %f315, %f294, %f238;
	fma.rn.f32 	%f319, %f315, %f296, %f239;
	fma.rn.f32 	%f320, %f315, %f298, %f240;
	fma.rn.f32 	%f321, %f315, %f300, %f241;
	fma.rn.f32 	%f322, %f315, %f302, %f242;
	fma.rn.f32 	%f323, %f315, %f304, %f243;
	ld.shared.f32 	%f324, [%r240+100];
	fma.rn.f32 	%f325, %f324, %f290, %f245;
	fma.rn.f32 	%f326, %f324, %f292, %f246;
	fma.rn.f32 	%f327, %f324, %f294, %f247;
	fma.rn.f32 	%f328, %f324, %f296, %f248;
	fma.rn.f32 	%f329, %f324, %f298, %f249;
	fma.rn.f32 	%f330, %f324, %f300, %f250;
	fma.rn.f32 	%f331, %f324, %f302, %f251;
	fma.rn.f32 	%f332, %f324, %f304, %f252;
	ld.shared.f32 	%f333, [%r240+132];
	fma.rn.f32 	%f334, %f333, %f290, %f254;
	fma.rn.f32 	%f335, %f333, %f292, %f255;
	fma.rn.f32 	%f336, %f333, %f294, %f256;
	fma.rn.f32 	%f337, %f333, %f296, %f257;
	fma.rn.f32 	%f338, %f333, %f298, %f258;
	fma.rn.f32 	%f339, %f333, %f300, %f259;
	fma.rn.f32 	%f340, %f333, %f302, %f260;
	fma.rn.f32 	%f341, %f333, %f304, %f261;
	ld.shared.f32 	%f342, [%r240+164];
	fma.rn.f32 	%f343, %f342, %f290, %f263;
	fma.rn.f32 	%f344, %f342, %f292, %f264;
	fma.rn.f32 	%f345, %f342, %f294, %f265;
	fma.rn.f32 	%f346, %f342, %f296, %f266;
	fma.rn.f32 	%f347, %f342, %f298, %f267;
	fma.rn.f32 	%f348, %f342, %f300, %f268;
	fma.rn.f32 	%f349, %f342, %f302, %f269;
	fma.rn.f32 	%f350, %f342, %f304, %f270;
	ld.shared.f32 	%f351, [%r240+196];
	fma.rn.f32 	%f352, %f351, %f290, %f272;
	fma.rn.f32 	%f353, %f351, %f292, %f273;
	fma.rn.f32 	%f354, %f351, %f294, %f274;
	fma.rn.f32 	%f355, %f351, %f296, %f275;
	fma.rn.f32 	%f356, %f351, %f298, %f276;
	fma.rn.f32 	%f357, %f351, %f300, %f277;
	fma.rn.f32 	%f358, %f351, %f302, %f278;
	fma.rn.f32 	%f359, %f351, %f304, %f279;
	ld.shared.f32 	%f360, [%r240+228];
	fma.rn.f32 	%f361, %f360, %f290, %f281;
	fma.rn.f32 	%f362, %f360, %f292, %f282;
	fma.rn.f32 	%f363, %f360, %f294, %f283;
	fma.rn.f32 	%f364, %f360, %f296, %f284;
	fma.rn.f32 	%f365, %f360, %f298, %f285;
	fma.rn.f32 	%f366, %f360, %f300, %f286;
	fma.rn.f32 	%f367, %f360, %f302, %f287;
	fma.rn.f32 	%f368, %f360, %f304, %f288;
	ld.shared.f32 	%f369, [%r240+8];
	ld.shared.f32 	%f370, [%r244+1024];
	fma.rn.f32 	%f371, %f369, %f370, %f291;
	ld.shared.f32 	%f372, [%r244+1028];
	fma.rn.f32 	%f373, %f369, %f372, %f293;
	ld.shared.f32 	%f374, [%r244+1032];
	fma.rn.f32 	%f375, %f369, %f374, %f295;
	ld.shared.f32 	%f376, [%r244+1036];
	fma.rn.f32 	%f377, %f369, %f376, %f297;
	ld.shared.f32 	%f378, [%r244+1040];
	fma.rn.f32 	%f379, %f369, %f378, %f299;
	ld.shared.f32 	%f380, [%r244+1044];
	fma.rn.f32 	%f381, %f369, %f380, %f301;
	ld.shared.f32 	%f382, [%r244+1048];
	fma.rn.f32 	%f383, %f369, %f382, %f303;
	ld.shared.f32 	%f384, [%r244+1052];
	fma.rn.f32 	%f385, %f369, %f384, %f305;
	ld.shared.f32 	%f386, [%r240+40];
	fma.rn.f32 	%f387, %f386, %f370, %f307;
	fma.rn.f32 	%f388, %f386, %f372, %f308;
	fma.rn.f32 	%f389, %f386, %f374, %f309;
	fma.rn.f32 	%f390, %f386, %f376, %f310;
	fma.rn.f32 	%f391, %f386, %f378, %f311;
	fma.rn.f32 	%f392, %f386, %f380, %f312;
	fma.rn.f32 	%f393, %f386, %f382, %f313;
	fma.rn.f32 	%f394, %f386, %f384, %f314;
	ld.shared.f32 	%f395, [%r240+72];
	fma.rn.f32 	%f396, %f395, %f370, %f316;
	fma.rn.f32 	%f397, %f395, %f372, %f317;
	fma.rn.f32 	%f398, %f395, %f374, %f318;
	fma.rn.f32 	%f399, %f395, %f376, %f319;
	fma.rn.f32 	%f400, %f395, %f378, %f320;
	fma.rn.f32 	%f401, %f395, %f380, %f321;
	fma.rn.f32 	%f402, %f395, %f382, %f322;
	fma.rn.f32 	%f403, %f395, %f384, %f323;
	ld.shared.f32 	%f404, [%r240+104];
	fma.rn.f32 	%f405, %f404, %f370, %f325;
	fma.rn.f32 	%f406, %f404, %f372, %f326;
	fma.rn.f32 	%f407, %f404, %f374, %f327;
	fma.rn.f32 	%f408, %f404, %f376, %f328;
	fma.rn.f32 	%f409, %f404, %f378, %f329;
	fma.rn.f32 	%f410, %f404, %f380, %f330;
	fma.rn.f32 	%f411, %f404, %f382, %f331;
	fma.rn.f32 	%f412, %f404, %f384, %f332;
	ld.shared.f32 	%f413, [%r240+136];
	fma.rn.f32 	%f414, %f413, %f370, %f334;
	fma.rn.f32 	%f415, %f413, %f372, %f335;
	fma.rn.f32 	%f416, %f413, %f374, %f336;
	fma.rn.f32 	%f417, %f413, %f376, %f337;
	fma.rn.f32 	%f418, %f413, %f378, %f338;
	fma.rn.f32 	%f419, %f413, %f380, %f339;
	fma.rn.f32 	%f420, %f413, %f382, %f340;
	fma.rn.f32 	%f421, %f413, %f384, %f341;
	ld.shared.f32 	%f422, [%r240+168];
	fma.rn.f32 	%f423, %f422, %f370, %f343;
	fma.rn.f32 	%f424, %f422, %f372, %f344;
	fma.rn.f32 	%f425, %f422, %f374, %f345;
	fma.rn.f32 	%f426, %f422, %f376, %f346;
	fma.rn.f32 	%f427, %f422, %f378, %f347;
	fma.rn.f32 	%f428, %f422, %f380, %f348;
	fma.rn.f32 	%f429, %f422, %f382, %f349;
	fma.rn.f32 	%f430, %f422, %f384, %f350;
	ld.shared.f32 	%f431, [%r240+200];
	fma.rn.f32 	%f432, %f431, %f370, %f352;
	fma.rn.f32 	%f433, %f431, %f372, %f353;
	fma.rn.f32 	%f434, %f431, %f374, %f354;
	fma.rn.f32 	%f435, %f431, %f376, %f355;
	fma.rn.f32 	%f436, %f431, %f378, %f356;
	fma.rn.f32 	%f437, %f431, %f380, %f357;
	fma.rn.f32 	%f438, %f431, %f382, %f358;
	fma.rn.f32 	%f439, %f431, %f384, %f359;
	ld.shared.f32 	%f440, [%r240+232];
	fma.rn.f32 	%f441, %f440, %f370, %f361;
	fma.rn.f32 	%f442, %f440, %f372, %f362;
	fma.rn.f32 	%f443, %f440, %f374, %f363;
	fma.rn.f32 	%f444, %f440, %f376, %f364;
	fma.rn.f32 	%f445, %f440, %f378, %f365;
	fma.rn.f32 	%f446, %f440, %f380, %f366;
	fma.rn.f32 	%f447, %f440, %f382, %f367;
	fma.rn.f32 	%f448, %f440, %f384, %f368;
	ld.shared.f32 	%f449, [%r240+12];
	ld.shared.f32 	%f450, [%r244+1536];
	fma.rn.f32 	%f451, %f449, %f450, %f371;
	ld.shared.f32 	%f452, [%r244+1540];
	fma.rn.f32 	%f453, %f449, %f452, %f373;
	ld.shared.f32 	%f454, [%r244+1544];
	fma.rn.f32 	%f455, %f449, %f454, %f375;
	ld.shared.f32 	%f456, [%r244+1548];
	fma.rn.f32 	%f457, %f449, %f456, %f377;
	ld.shared.f32 	%f458, [%r244+1552];
	fma.rn.f32 	%f459, %f449, %f458, %f379;
	ld.shared.f32 	%f460, [%r244+1556];
	fma.rn.f32 	%f461, %f449, %f460, %f381;
	ld.shared.f32 	%f462, [%r244+1560];
	fma.rn.f32 	%f463, %f449, %f462, %f383;
	ld.shared.f32 	%f464, [%r244+1564];
	fma.rn.f32 	%f465, %f449, %f464, %f385;
	ld.shared.f32 	%f466, [%r240+44];
	fma.rn.f32 	%f467, %f466, %f450, %f387;
	fma.rn.f32 	%f468, %f466, %f452, %f388;
	fma.rn.f32 	%f469, %f466, %f454, %f389;
	fma.rn.f32 	%f470, %f466, %f456, %f390;
	fma.rn.f32 	%f471, %f466, %f458, %f391;
	fma.rn.f32 	%f472, %f466, %f460, %f392;
	fma.rn.f32 	%f473, %f466, %f462, %f393;
	fma.rn.f32 	%f474, %f466, %f464, %f394;
	ld.shared.f32 	%f475, [%r240+76];
	fma.rn.f32 	%f476, %f475, %f450, %f396;
	fma.rn.f32 	%f477, %f475, %f452, %f397;
	fma.rn.f32 	%f478, %f475, %f454, %f398;
	fma.rn.f32 	%f479, %f475, %f456, %f399;
	fma.rn.f32 	%f480, %f475, %f458, %f400;
	fma.rn.f32 	%f481, %f475, %f460, %f401;
	fma.rn.f32 	%f482, %f475, %f462, %f402;
	fma.rn.f32 	%f483, %f475, %f464, %f403;
	ld.shared.f32 	%f484, [%r240+108];
	fma.rn.f32 	%f485, %f484, %f450, %f405;
	fma.rn.f32 	%f486, %f484, %f452, %f406;
	fma.rn.f32 	%f487, %f484, %f454, %f407;
	fma.rn.f32 	%f488, %f484, %f456, %f408;
	fma.rn.f32 	%f489, %f484, %f458, %f409;
	fma.rn.f32 	%f490, %f484, %f460, %f410;
	fma.rn.f32 	%f491, %f484, %f462, %f411;
	fma.rn.f32 	%f492, %f484, %f464, %f412;
	ld.shared.f32 	%f493, [%r240+140];
	fma.rn.f32 	%f494, %f493, %f450, %f414;
	fma.rn.f32 	%f495, %f493, %f452, %f415;
	fma.rn.f32 	%f496, %f493, %f454, %f416;
	fma.rn.f32 	%f497, %f493, %f456, %f417;
	fma.rn.f32 	%f498, %f493, %f458, %f418;
	fma.rn.f32 	%f499, %f493, %f460, %f419;
	fma.rn.f32 	%f500, %f493, %f462, %f420;
	fma.rn.f32 	%f501, %f493, %f464, %f421;
	ld.shared.f32 	%f502, [%r240+172];
	fma.rn.f32 	%f503, %f502, %f450, %f423;
	fma.rn.f32 	%f504, %f502, %f452, %f424;
	fma.rn.f32 	%f505, %f502, %f454, %f425;
	fma.rn.f32 	%f506, %f502, %f456, %f426;
	fma.rn.f32 	%f507, %f502, %f458, %f427;
	fma.rn.f32 	%f508, %f502, %f460, %f428;
	fma.rn.f32 	%f509, %f502, %f462, %f429;
	fma.rn.f32 	%f510, %f502, %f464, %f430;
	ld.shared.f32 	%f511, [%r240+204];
	fma.rn.f32 	%f512, %f511, %f450, %f432;
	fma.rn.f32 	%f513, %f511, %f452, %f433;
	fma.rn.f32 	%f514, %f511, %f454, %f434;
	fma.rn.f32 	%f515, %f511, %f456, %f435;
	fma.rn.f32 	%f516, %f511, %f458, %f436;
	fma.rn.f32 	%f517, %f511, %f460, %f437;
	fma.rn.f32 	%f518, %f511, %f462, %f438;
	fma.rn.f32 	%f519, %f511, %f464, %f439;
	ld.shared.f32 	%f520, [%r240+236];
	fma.rn.f32 	%f521, %f520, %f450, %f441;
	fma.rn.f32 	%f522, %f520, %f452, %f442;
	fma.rn.f32 	%f523, %f520, %f454, %f443;
	fma.rn.f32 	%f524, %f520, %f456, %f444;
	fma.rn.f32 	%f525, %f520, %f458, %f445;
	fma.rn.f32 	%f526, %f520, %f460, %f446;
	fma.rn.f32 	%f527, %f520, %f462, %f447;
	fma.rn.f32 	%f528, %f520, %f464, %f448;
	ld.shared.f32 	%f529, [%r240+16];
	ld.shared.f32 	%f530, [%r244+2048];
	fma.rn.f32 	%f531, %f529, %f530, %f451;
	ld.shared.f32 	%f532, [%r244+2052];
	fma.rn.f32 	%f533, %f529, %f532, %f453;
	ld.shared.f32 	%f534, [%r244+2056];
	fma.rn.f32 	%f535, %f529, %f534, %f455;
	ld.shared.f32 	%f536, [%r244+2060];
	fma.rn.f32 	%f537, %f529, %f536, %f457;
	ld.shared.f32 	%f538, [%r244+2064];
	fma.rn.f32 	%f539, %f529, %f538, %f459;
	ld.shared.f32 	%f540, [%r244+2068];
	fma.rn.f32 	%f541, %f529, %f540, %f461;
	ld.shared.f32 	%f542, [%r244+2072];
	fma.rn.f32 	%f543, %f529, %f542, %f463;
	ld.shared.f32 	%f544, [%r244+2076];
	fma.rn.f32 	%f545, %f529, %f544, %f465;
	ld.shared.f32 	%f546, [%r240+48];
	fma.rn.f32 	%f547, %f546, %f530, %f467;
	fma.rn.f32 	%f548, %f546, %f532, %f468;
	fma.rn.f32 	%f549, %f546, %f534, %f469;
	fma.rn.f32 	%f550, %f546, %f536, %f470;
	fma.rn.f32 	%f551, %f546, %f538, %f471;
	fma.rn.f32 	%f552, %f546, %f540, %f472;
	fma.rn.f32 	%f553, %f546, %f542, %f473;
	fma.rn.f32 	%f554, %f546, %f544, %f474;
	ld.shared.f32 	%f555, [%r240+80];
	fma.rn.f32 	%f556, %f555, %f530, %f476;
	fma.rn.f32 	%f557, %f555, %f532, %f477;
	fma.rn.f32 	%f558, %f555, %f534, %f478;
	fma.rn.f32 	%f559, %f555, %f536, %f479;
	fma.rn.f32 	%f560, %f555, %f538, %f480;
	fma.rn.f32 	%f561, %f555, %f540, %f481;
	fma.rn.f32 	%f562, %f555, %f542, %f482;
	fma.rn.f32 	%f563, %f555, %f544, %f483;
	ld.shared.f32 	%f564, [%r240+112];
	fma.rn.f32 	%f565, %f564, %f530, %f485;
	fma.rn.f32 	%f566, %f564, %f532, %f486;
	fma.rn.f32 	%f567, %f564, %f534, %f487;
	fma.rn.f32 	%f568, %f564, %f536, %f488;
	fma.rn.f32 	%f569, %f564, %f538, %f489;
	fma.rn.f32 	%f570, %f564, %f540, %f490;
	fma.rn.f32 	%f571, %f564, %f542, %f491;
	fma.rn.f32 	%f572, %f564, %f544, %f492;
	ld.shared.f32 	%f573, [%r240+144];
	fma.rn.f32 	%f574, %f573, %f530, %f494;
	fma.rn.f32 	%f575, %f573, %f532, %f495;
	fma.rn.f32 	%f576, %f573, %f534, %f496;
	fma.rn.f32 	%f577, %f573, %f536, %f497;
	fma.rn.f32 	%f578, %f573, %f538, %f498;
	fma.rn.f32 	%f579, %f573, %f540, %f499;
	fma.rn.f32 	%f580, %f573, %f542, %f500;
	fma.rn.f32 	%f581, %f573, %f544, %f501;
	ld.shared.f32 	%f582, [%r240+176];
	fma.rn.f32 	%f583, %f582, %f530, %f503;
	fma.rn.f32 	%f584, %f582, %f532, %f504;
	fma.rn.f32 	%f585, %f582, %f534, %f505;
	fma.rn.f32 	%f586, %f582, %f536, %f506;
	fma.rn.f32 	%f587, %f582, %f538, %f507;
	fma.rn.f32 	%f588, %f582, %f540, %f508;
	fma.rn.f32 	%f589, %f582, %f542, %f509;
	fma.rn.f32 	%f590, %f582, %f544, %f510;
	ld.shared.f32 	%f591, [%r240+208];
	fma.rn.f32 	%f592, %f591, %f530, %f512;
	fma.rn.f32 	%f593, %f591, %f532, %f513;
	fma.rn.f32 	%f594, %f591, %f534, %f514;
	fma.rn.f32 	%f595, %f591, %f536, %f515;
	fma.rn.f32 	%f596, %f591, %f538, %f516;
	fma.rn.f32 	%f597, %f591, %f540, %f517;
	fma.rn.f32 	%f598, %f591, %f542, %f518;
	fma.rn.f32 	%f599, %f591, %f544, %f519;
	ld.shared.f32 	%f600, [%r240+240];
	fma.rn.f32 	%f601, %f600, %f530, %f521;
	fma.rn.f32 	%f602, %f600, %f532, %f522;
	fma.rn.f32 	%f603, %f600, %f534, %f523;
	fma.rn.f32 	%f604, %f600, %f536, %f524;
	fma.rn.f32 	%f605, %f600, %f538, %f525;
	fma.rn.f32 	%f606, %f600, %f540, %f526;
	fma.rn.f32 	%f607, %f600, %f542, %f527;
	fma.rn.f32 	%f608, %f600, %f544, %f528;
	ld.shared.f32 	%f609, [%r240+20];
	ld.shared.f32 	%f610, [%r244+2560];
	fma.rn.f32 	%f611, %f609, %f610, %f531;
	ld.shared.f32 	%f612, [%r244+2564];
	fma.rn.f32 	%f613, %f609, %f612, %f533;
	ld.shared.f32 	%f614, [%r244+2568];
	fma.rn.f32 	%f615, %f609, %f614, %f535;
	ld.shared.f32 	%f616, [%r244+2572];
	fma.rn.f32 	%f617, %f609, %f616, %f537;
	ld.shared.f32 	%f618, [%r244+2576];
	fma.rn.f32 	%f619, %f609, %f618, %f539;
	ld.shared.f32 	%f620, [%r244+2580];
	fma.rn.f32 	%f621, %f609, %f620, %f541;
	ld.shared.f32 	%f622, [%r244+2584];
	fma.rn.f32 	%f623, %f609, %f622, %f543;
	ld.shared.f32 	%f624, [%r244+2588];
	fma.rn.f32 	%f625, %f609, %f624, %f545;
	ld.shared.f32 	%f626, [%r240+52];
	fma.rn.f32 	%f627, %f626, %f610, %f547;
	fma.rn.f32 	%f628, %f626, %f612, %f548;
	fma.rn.f32 	%f629, %f626, %f614, %f549;
	fma.rn.f32 	%f630, %f626, %f616, %f550;
	fma.rn.f32 	%f631, %f626, %f618, %f551;
	fma.rn.f32 	%f632, %f626, %f620, %f552;
	fma.rn.f32 	%f633, %f626, %f622, %f553;
	fma.rn.f32 	%f634, %f626, %f624, %f554;
	ld.shared.f32 	%f635, [%r240+84];
	fma.rn.f32 	%f636, %f635, %f610, %f556;
	fma.rn.f32 	%f637, %f635, %f612, %f557;
	fma.rn.f32 	%f638, %f635, %f614, %f558;
	fma.rn.f32 	%f639, %f635, %f616, %f559;
	fma.rn.f32 	%f640, %f635, %f618, %f560;
	fma.rn.f32 	%f641, %f635, %f620, %f561;
	fma.rn.f32 	%f642, %f635, %f622, %f562;
	fma.rn.f32 	%f643, %f635, %f624, %f563;
	ld.shared.f32 	%f644, [%r240+116];
	fma.rn.f32 	%f645, %f644, %f610, %f565;
	fma.rn.f32 	%f646, %f644, %f612, %f566;
	fma.rn.f32 	%f647, %f644, %f614, %f567;
	fma.rn.f32 	%f648, %f644, %f616, %f568;
	fma.rn.f32 	%f649, %f644, %f618, %f569;
	fma.rn.f32 	%f650, %f644, %f620, %f570;
	fma.rn.f32 	%f651, %f644, %f622, %f571;
	fma.rn.f32 	%f652, %f644, %f624, %f572;
	ld.shared.f32 	%f653, [%r240+148];
	fma.rn.f32 	%f654, %f653, %f610, %f574;
	fma.rn.f32 	%f655, %f653, %f612, %f575;
	fma.rn.f32 	%f656, %f653, %f614, %f576;
	fma.rn.f32 	%f657, %f653, %f616, %f577;
	fma.rn.f32 	%f658, %f653, %f618, %f578;
	fma.rn.f32 	%f659, %f653, %f620, %f579;
	fma.rn.f32 	%f660, %f653, %f622, %f580;
	fma.rn.f32 	%f661, %f653, %f624, %f581;
	ld.shared.f32 	%f662, [%r240+180];
	fma.rn.f32 	%f663, %f662, %f610, %f583;
	fma.rn.f32 	%f664, %f662, %f612, %f584;
	fma.rn.f32 	%f665, %f662, %f614, %f585;
	fma.rn.f32 	%f666, %f662, %f616, %f586;
	fma.rn.f32 	%f667, %f662, %f618, %f587;
	fma.rn.f32 	%f668, %f662, %f620, %f588;
	fma.rn.f32 	%f669, %f662, %f622, %f589;
	fma.rn.f32 	%f670, %f662, %f624, %f590;
	ld.shared.f32 	%f671, [%r240+212];
	fma.rn.f32 	%f672, %f671, %f610, %f592;
	fma.rn.f32 	%f673, %f671, %f612, %f593;
	fma.rn.f32 	%f674, %f671, %f614, %f594;
	fma.rn.f32 	%f675, %f671, %f616, %f595;
	fma.rn.f32 	%f676, %f671, %f618, %f596;
	fma.rn.f32 	%f677, %f671, %f620, %f597;
	fma.rn.f32 	%f678, %f671, %f622, %f598;
	fma.rn.f32 	%f679, %f671, %f624, %f599;
	ld.shared.f32 	%f680, [%r240+244];
	fma.rn.f32 	%f681, %f680, %f610, %f601;
	fma.rn.f32 	%f682, %f680, %f612, %f602;
	fma.rn.f32 	%f683, %f680, %f614, %f603;
	fma.rn.f32 	%f684, %f680, %f616, %f604;
	fma.rn.f32 	%f685, %f680, %f618, %f605;
	fma.rn.f32 	%f686, %f680, %f620, %f606;
	fma.rn.f32 	%f687, %f680, %f622, %f607;
	fma.rn.f32 	%f688, %f680, %f624, %f608;
	ld.shared.f32 	%f689, [%r240+24];
	ld.shared.f32 	%f690, [%r244+3072];
	fma.rn.f32 	%f691, %f689, %f690, %f611;
	ld.shared.f32 	%f692, [%r244+3076];
	fma.rn.f32 	%f693, %f689, %f692, %f613;
	ld.shared.f32 	%f694, [%r244+3080];
	fma.rn.f32 	%f695, %f689, %f694, %f615;
	ld.shared.f32 	%f696, [%r244+3084];
	fma.rn.f32 	%f697, %f689, %f696, %f617;
	ld.shared.f32 	%f698, [%r244+3088];
	fma.rn.f32 	%f699, %f689, %f698, %f619;
	ld.shared.f32 	%f700, [%r244+3092];
	fma.rn.f32 	%f701, %f689, %f700, %f621;
	ld.shared.f32 	%f702, [%r244+3096];
	fma.rn.f32 	%f703, %f689, %f702, %f623;
	ld.shared.f32 	%f704, [%r244+3100];
	fma.rn.f32 	%f705, %f689, %f704, %f625;
	ld.shared.f32 	%f706, [%r240+56];
	fma.rn.f32 	%f707, %f706, %f690, %f627;
	fma.rn.f32 	%f708, %f706, %f692, %f628;
	fma.rn.f32 	%f709, %f706, %f694, %f629;
	fma.rn.f32 	%f710, %f706, %f696, %f630;
	fma.rn.f32 	%f711, %f706, %f698, %f631;
	fma.rn.f32 	%f712, %f706, %f700, %f632;
	fma.rn.f32 	%f713, %f706, %f702, %f633;
	fma.rn.f32 	%f714, %f706, %f704, %f634;
	ld.shared.f32 	%f715, [%r240+88];
	fma.rn.f32 	%f716, %f715, %f690, %f636;
	fma.rn.f32 	%f717, %f715, %f692, %f637;
	fma.rn.f32 	%f718, %f715, %f694, %f638;
	fma.rn.f32 	%f719, %f715, %f696, %f639;
	fma.rn.f32 	%f720, %f715, %f698, %f640;
	fma.rn.f32 	%f721, %f715, %f700, %f641;
	fma.rn.f32 	%f722, %f715, %f702, %f642;
	fma.rn.f32 	%f723, %f715, %f704, %f643;
	ld.shared.f32 	%f724, [%r240+120];
	fma.rn.f32 	%f725, %f724, %f690, %f645;
	fma.rn.f32 	%f726, %f724, %f692, %f646;
	fma.rn.f32 	%f727, %f724, %f694, %f647;
	fma.rn.f32 	%f728, %f724, %f696, %f648;
	fma.rn.f32 	%f729, %f724, %f698, %f649;
	fma.rn.f32 	%f730, %f724, %f700, %f650;
	fma.rn.f32 	%f731, %f724, %f702, %f651;
	fma.rn.f32 	%f732, %f724, %f704, %f652;
	ld.shared.f32 	%f733, [%r240+152];
	fma.rn.f32 	%f734, %f733, %f690, %f654;
	fma.rn.f32 	%f735, %f733, %f692, %f655;
	fma.rn.f32 	%f736, %f733, %f694, %f656;
	fma.rn.f32 	%f737, %f733, %f696, %f657;
	fma.rn.f32 	%f738, %f733, %f698, %f658;
	fma.rn.f32 	%f739, %f733, %f700, %f659;
	fma.rn.f32 	%f740, %f733, %f702, %f660;
	fma.rn.f32 	%f741, %f733, %f704, %f661;
	ld.shared.f32 	%f742, [%r240+184];
	fma.rn.f32 	%f743, %f742, %f690, %f663;
	fma.rn.f32 	%f744, %f742, %f692, %f664;
	fma.rn.f32 	%f745, %f742, %f694, %f665;
	fma.rn.f32 	%f746, %f742, %f696, %f666;
	fma.rn.f32 	%f747, %f742, %f698, %f667;
	fma.rn.f32 	%f748, %f742, %f700, %f668;
	fma.rn.f32 	%f749, %f742, %f702, %f669;
	fma.rn.f32 	%f750, %f742, %f704, %f670;
	ld.shared.f32 	%f751, [%r240+216];
	fma.rn.f32 	%f752, %f751, %f690, %f672;
	fma.rn.f32 	%f753, %f751, %f692, %f673;
	fma.rn.f32 	%f754, %f751, %f694, %f674;
	fma.rn.f32 	%f755, %f751, %f696, %f675;
	fma.rn.f32 	%f756, %f751, %f698, %f676;
	fma.rn.f32 	%f757, %f751, %f700, %f677;
	fma.rn.f32 	%f758, %f751, %f702, %f678;
	fma.rn.f32 	%f759, %f751, %f704, %f679;
	ld.shared.f32 	%f760, [%r240+248];
	fma.rn.f32 	%f761, %f760, %f690, %f681;
	fma.rn.f32 	%f762, %f760, %f692, %f682;
	fma.rn.f32 	%f763, %f760, %f694, %f683;
	fma.rn.f32 	%f764, %f760, %f696, %f684;
	fma.rn.f32 	%f765, %f760, %f698, %f685;
	fma.rn.f32 	%f766, %f760, %f700, %f686;
	fma.rn.f32 	%f767, %f760, %f702, %f687;
	fma.rn.f32 	%f768, %f760, %f704, %f688;
	ld.shared.f32 	%f769, [%r240+28];
	ld.shared.f32 	%f770, [%r244+3584];
	fma.rn.f32 	%f1232, %f769, %f770, %f691;
	ld.shared.f32 	%f771, [%r244+3588];
	fma.rn.f32 	%f1231, %f769, %f771, %f693;
	ld.shared.f32 	%f772, [%r244+3592];
	fma.rn.f32 	%f1230, %f769, %f772, %f695;
	ld.shared.f32 	%f773, [%r244+3596];
	fma.rn.f32 	%f1229, %f769, %f773, %f697;
	ld.shared.f32 	%f774, [%r244+3600];
	fma.rn.f32 	%f1228, %f769, %f774, %f699;
	ld.shared.f32 	%f775, [%r244+3604];
	fma.rn.f32 	%f1227, %f769, %f775, %f701;
	ld.shared.f32 	%f776, [%r244+3608];
	fma.rn.f32 	%f1226, %f769, %f776, %f703;
	ld.shared.f32 	%f777, [%r244+3612];
	fma.rn.f32 	%f1225, %f769, %f777, %f705;
	ld.shared.f32 	%f778, [%r240+60];
	fma.rn.f32 	%f1224, %f778, %f770, %f707;
	fma.rn.f32 	%f1223, %f778, %f771, %f708;
	fma.rn.f32 	%f1222, %f778, %f772, %f709;
	fma.rn.f32 	%f1221, %f778, %f773, %f710;
	fma.rn.f32 	%f1220, %f778, %f774, %f711;
	fma.rn.f32 	%f1219, %f778, %f775, %f712;
	fma.rn.f32 	%f1218, %f778, %f776, %f713;
	fma.rn.f32 	%f1217, %f778, %f777, %f714;
	ld.shared.f32 	%f779, [%r240+92];
	fma.rn.f32 	%f1216, %f779, %f770, %f716;
	fma.rn.f32 	%f1215, %f779, %f771, %f717;
	fma.rn.f32 	%f1214, %f779, %f772, %f718;
	fma.rn.f32 	%f1213, %f779, %f773, %f719;
	fma.rn.f32 	%f1212, %f779, %f774, %f720;
	fma.rn.f32 	%f1211, %f779, %f775, %f721;
	fma.rn.f32 	%f1210, %f779, %f776, %f722;
	fma.rn.f32 	%f1209, %f779, %f777, %f723;
	ld.shared.f32 	%f780, [%r240+124];
	fma.rn.f32 	%f1208, %f780, %f770, %f725;
	fma.rn.f32 	%f1207, %f780, %f771, %f726;
	fma.rn.f32 	%f1206, %f780, %f772, %f727;
	fma.rn.f32 	%f1205, %f780, %f773, %f728;
	fma.rn.f32 	%f1204, %f780, %f774, %f729;
	fma.rn.f32 	%f1203, %f780, %f775, %f730;
	fma.rn.f32 	%f1202, %f780, %f776, %f731;
	fma.rn.f32 	%f1201, %f780, %f777, %f732;
	ld.shared.f32 	%f781, [%r240+156];
	fma.rn.f32 	%f1200, %f781, %f770, %f734;
	fma.rn.f32 	%f1199, %f781, %f771, %f735;
	fma.rn.f32 	%f1198, %f781, %f772, %f736;
	fma.rn.f32 	%f1197, %f781, %f773, %f737;
	fma.rn.f32 	%f1196, %f781, %f774, %f738;
	fma.rn.f32 	%f1195, %f781, %f775, %f739;
	fma.rn.f32 	%f1194, %f781, %f776, %f740;
	fma.rn.f32 	%f1193, %f781, %f777, %f741;
	ld.shared.f32 	%f782, [%r240+188];
	fma.rn.f32 	%f1192, %f782, %f770, %f743;
	fma.rn.f32 	%f1191, %f782, %f771, %f744;
	fma.rn.f32 	%f1190, %f782, %f772, %f745;
	fma.rn.f32 	%f1189, %f782, %f773, %f746;
	fma.rn.f32 	%f1188, %f782, %f774, %f747;
	fma.rn.f32 	%f1187, %f782, %f775, %f748;
	fma.rn.f32 	%f1186, %f782, %f776, %f749;
	fma.rn.f32 	%f1185, %f782, %f777, %f750;
	ld.shared.f32 	%f783, [%r240+220];
	fma.rn.f32 	%f1184, %f783, %f770, %f752;
	fma.rn.f32 	%f1183, %f783, %f771, %f753;
	fma.rn.f32 	%f1182, %f783, %f772, %f754;
	fma.rn.f32 	%f1181, %f783, %f773, %f755;
	fma.rn.f32 	%f1180, %f783, %f774, %f756;
	fma.rn.f32 	%f1179, %f783, %f775, %f757;
	fma.rn.f32 	%f1178, %f783, %f776, %f758;
	fma.rn.f32 	%f1177, %f783, %f777, %f759;
	ld.shared.f32 	%f784, [%r240+252];
	fma.rn.f32 	%f1176, %f784, %f770, %f761;
	fma.rn.f32 	%f1175, %f784, %f771, %f762;
	fma.rn.f32 	%f1174, %f784, %f772, %f763;
	fma.rn.f32 	%f1173, %f784, %f773, %f764;
	fma.rn.f32 	%f1172, %f784, %f774, %f765;
	fma.rn.f32 	%f1171, %f784, %f775, %f766;
	fma.rn.f32 	%f1170, %f784, %f776, %f767;
	fma.rn.f32 	%f1169, %f784, %f777, %f768;
	bar.sync 	0;
	add.s32 	%r444, %r444, 8;
	add.s32 	%r443, %r443, 8;
	add.s32 	%r442, %r442, 8;
	add.s32 	%r441, %r441, 8;
	add.s32 	%r440, %r440, 8;
	add.s32 	%r439, %r439, 8;
	shl.b32 	%r245, %r351, 3;
	add.s32 	%r438, %r438, %r245;
	add.s32 	%r437, %r437, %r245;
	add.s32 	%r436, %r436, %r245;
	add.s32 	%r435, %r435, %r245;
	add.s32 	%r434, %r14, 8;
	add.s32 	%r246, %r14, 4;
	setp.lt.s32 	%p32, %r246, %r433;
	@%p32 bra 	$L__BB1_2;
$L__BB1_31:
	ld.param.u32 	%r352, [_Z8sgemm_v4ILi128ELi128ELi8ELi8ELi8EEviiifPKfS1_fPf_param_1];
	ld.param.u32 	%r282, [_Z8sgemm_v4ILi128ELi128ELi8ELi8ELi8EEviiifPKfS1_fPf_param_0];
	mov.u32 	%r247, %ctaid.y;
	shl.b32 	%r248, %r247, 7;
	mov.u32 	%r249, %tid.x;
	shr.u32 	%r250, %r249, 1;
	and.b32  	%r251, %r250, 504;
	add.s32 	%r25, %r251, %r248;
	mov.u32 	%r252, %ctaid.x;
	shl.b32 	%r253, %r252, 7;
	shl.b32 	%r254, %r249, 3;
	and.b32  	%r255, %r254, 120;
	or.b32  	%r256, %r255, %r253;
	setp.lt.s32 	%p33, %r25, %r282;
	setp.lt.s32 	%p34, %r256, %r352;
	and.pred  	%p35, %p33, %p34;
	@%p35 bra 	$L__BB1_32;
	bra.uni 	$L__BB1_33;
$L__BB1_32:
	ld.param.u64 	%rd128, [_Z8sgemm_v4ILi128ELi128ELi8ELi8ELi8EEviiifPKfS1_fPf_param_7];
	ld.param.f32 	%f1041, [_Z8sgemm_v4ILi128ELi128ELi8ELi8ELi8EEviiifPKfS1_fPf_param_6];
	ld.param.f32 	%f977, [_Z8sgemm_v4ILi128ELi128ELi8ELi8ELi8EEviiifPKfS1_fPf_param_3];
	ld.param.u32 	%r353, [_Z8sgemm_v4ILi128ELi128ELi8ELi8ELi8EEviiifPKfS1_fPf_param_1];
	mad.lo.s32 	%r257, %r25, %r353, %r256;
	cvta.to.global.u64 	%rd37, %rd128;
	mul.wide.s32 	%rd38, %r257, 4;
	add.s64 	%rd39, %rd37, %rd38;
	ld.global.f32 	%f785, [%rd39];
	mul.f32 	%f786, %f1041, %f785;
	fma.rn.f32 	%f787, %f977, %f1232, %f786;
	st.global.f32 	[%rd39], %f787;
$L__BB1_33:
	ld.param.u32 	%r354, [_Z8sgemm_v4ILi128ELi128ELi8ELi8ELi8EEviiifPKfS1_fPf_param_1];
	ld.param.u32 	%r283, [_Z8sgemm_v4ILi128ELi128ELi8ELi8ELi8EEviiifPKfS1_fPf_param_0];
	setp.ge.s32 	%p36, %r25, %r283;
	add.s32 	%r258, %r256, 1;
	setp.ge.s32 	%p37, %r258, %r354;
	or.pred  	%p38, %p36, %p37;
	@%p38 bra 	$L__BB1_35;
	ld.param.u64 	%rd129, [_Z8sgemm_v4ILi128ELi128ELi8ELi8ELi8EEviiifPKfS1_fPf_param_7];
	ld.param.f32 	%f1042, [_Z8sgemm_v4ILi128ELi128ELi8ELi8ELi8EEviiifPKfS1_fPf_param_6];
	ld.param.f32 	%f978, [_Z8sgemm_v4ILi128ELi128ELi8ELi8ELi8EEviiifPKfS1_fPf_param_3];
	ld.param.u32 	%r355, [_Z8sgemm_v4ILi128ELi128ELi8ELi8ELi8EEviiifPKfS1_fPf_param_1];
	mul.lo.s32 	%r259, %r25, %r355;
	cvt.s64.s32 	%rd40, %r259;
	cvt.u64.u32 	%rd41, %r256;
	add.s64 	%rd42, %rd41, %rd40;
	cvta.to.global.u64 	%rd43, %rd129;
	shl.b64 	%rd44, %rd42, 2;
	add.s64 	%rd45, %rd43, %rd44;
	ld.global.f32 	%f788, [%rd45+4];
	mul.f32 	%f789, %f1042, %f788;
	fma.rn.f32 	%f790, %f978, %f1231, %f789;
	st.global.f32 	[%rd45+4], %f790;
$L__BB1_35:
	ld.param.u32 	%r356, [_Z8sgemm_v4ILi128ELi128ELi8ELi8ELi8EEviiifPKfS1_fPf_param_1];
	ld.param.u32 	%r284, [_Z8sgemm_v4ILi128ELi128ELi8ELi8ELi8EEviiifPKfS1_fPf_param_0];
	setp.ge.s32 	%p39, %r25, %r284;
	add.s32 	%r260, %r256, 2;
	setp.ge.s32 	%p40, %r260, %r356;
	or.pred  	%p41, %p39, %p40;
	@%p41 bra 	$L__BB1_37;
	ld.param.u64 	%rd130, [_Z8sgemm_v4ILi128ELi128ELi8ELi8ELi8EEviiifPKfS1_fPf_param_7];
	ld.param.f32 	%f1043, [_Z8sgemm_v4ILi128ELi128ELi8ELi8ELi8EEviiifPKfS1_fPf_param_6];
	ld.param.f32 	%f979, [_Z8sgemm_v4ILi128ELi128ELi8ELi8ELi8EEviiifPKfS1_fPf_param_3];
	ld.param.u32 	%r357, [_Z8sgemm_v4ILi128ELi128ELi8ELi8ELi8EEviiifPKfS1_fPf_param_1];
	mul.lo.s32 	%r261, %r25, %r357;
	cvt.s64.s32 	%rd46, %r261;
	cvt.u64.u32 	%rd47, %r256;
	add.s64 	%rd48, %rd47, %rd46;
	cvta.to.global.u64 	%rd49, %rd130;
	shl.b64 	%rd50, %rd48, 2;
	add.s64 	%rd51, %rd49, %rd50;
	ld.global.f32 	%f791, [%rd51+8];
	mul.f32 	%f792, %f1043, %f791;
	fma.rn.f32 	%f793, %f979, %f1230, %f792;
	st.global.f32 	[%rd51+8], %f793;
$L__BB1_37:
	ld.param.u32 	%r358, [_Z8sgemm_v4ILi128ELi128ELi8ELi8ELi8EEviiifPKfS1_fPf_param_1];
	ld.param.u32 	%r285, [_Z8sgemm_v4ILi128ELi128ELi8ELi8ELi8EEviiifPKfS1_fPf_param_0];
	setp.ge.s32 	%p42, %r25, %r285;
	add.s32 	%r262, %r256, 3;
	setp.ge.s32 	%p43, %r262, %r358;
	or.pred  	%p44, %p42, %p43;
	@%p44 bra 	$L__BB1_39;
	ld.param.u64 	%rd131, [_Z8sgemm_v4ILi128ELi128ELi8ELi8ELi8EEviiifPKfS1_fPf_param_7];
	ld.param.f32 	%f1044, [_Z8sgemm_v4ILi128ELi128ELi8ELi8ELi8EEviiifPKfS1_fPf_param_6];
	ld.param.f32 	%f980, [_Z8sgemm_v4ILi128ELi128ELi8ELi8ELi8EEviiifPKfS1_fPf_param_3];
	ld.param.u32 	%r359, [_Z8sgemm_v4ILi128ELi128ELi8ELi8ELi8EEviiifPKfS1_fPf_param_1];
	mul.lo.s32 	%r263, %r25, %r359;
	cvt.s64.s32 	%rd52, %r263;
	cvt.u64.u32 	%rd53, %r256;
	add.s64 	%rd54, %rd53, %rd52;
	cvta.to.global.u64 	%rd55, %rd131;
	shl.b64 	%rd56, %rd54, 2;
	add.s64 	%rd57, %rd55, %rd56;
	ld.global.f32 	%f794, [%rd57+12];
	mul.f32 	%f795, %f1044, %f794;
	fma.rn.f32 	%f796, %f980, %f1229, %f795;
	st.global.f32 	[%rd57+12], %f796;
$L__BB1_39:
	ld.param.u32 	%r360, [_Z8sgemm_v4ILi128ELi128ELi8ELi8ELi8EEviiifPKfS1_fPf_param_1];
	ld.param.u32 	%r286, [_Z8sgemm_v4ILi128ELi128ELi8ELi8ELi8EEviiifPKfS1_fPf_param_0];
	setp.ge.s32 	%p45, %r25, %r286;
	add.s32 	%r264, %r256, 4;
	setp.ge.s32 	%p46, %r264, %r360;
	or.pred  	%p47, %p45, %p46;
	@%p47 bra 	$L__BB1_41;
	ld.param.u64 	%rd132, [_Z8sgemm_v4ILi128ELi128ELi8ELi8ELi8EEviiifPKfS1_fPf_param_7];
	ld.param.f32 	%f1045, [_Z8sgemm_v4ILi128ELi128ELi8ELi8ELi8EEviiifPKfS1_fPf_param_6];
	ld.param.f32 	%f981, [_Z8sgemm_v4ILi128ELi128ELi8ELi8ELi8EEviiifPKfS1_fPf_param_3];
	ld.param.u32 	%r361, [_Z8sgemm_v4ILi128ELi128ELi8ELi8ELi8EEviiifPKfS1_fPf_param_1];
	mul.lo.s32 	%r265, %r25, %r361;
	cvt.s64.s32 	%rd58, %r265;
	cvt.u64.u32 	%rd59, %r256;
	add.s64 	%rd60, %rd59, %rd58;
	cvta.to.global.u64 	%rd61, %rd132;
	shl.b64 	%rd62, %rd60, 2;
	add.s64 	%rd63, %rd61, %rd62;
	ld.global.f32 	%f797, [%rd63+16];
	mul.f32 	%f798, %f1045, %f797;
	fma.rn.f32 	%f799, %f981, %f1228, %f798;
	st.global.f32 	[%rd63+16], %f799;
$L__BB1_41:
	ld.param.u32 	%r362, [_Z8sgemm_v4ILi128ELi128ELi8ELi8ELi8EEviiifPKfS1_fPf_param_1];
	ld.param.u32 	%r287, [_Z8sgemm_v4ILi128ELi128ELi8ELi8ELi8EEviiifPKfS1_fPf_param_0];
	setp.ge.s32 	%p48, %r25, %r287;
	add.s32 	%r38, %r256, 5;
	setp.ge.s32 	%p49, %r38, %r362;
	or.pred  	%p50, %p48, %p49;
	@%p50 bra 	$L__BB1_43;
	ld.param.u64 	%rd133, [_Z8sgemm_v4ILi128ELi128ELi8ELi8ELi8EEviiifPKfS1_fPf_param_7];
	ld.param.f32 	%f1046, [_Z8sgemm_v4ILi128ELi128ELi8ELi8ELi8EEviiifPKfS1_fPf_param_6];
	ld.param.f32 	%f982, [_Z8sgemm_v4ILi128ELi128ELi8ELi8ELi8EEviiifPKfS1_fPf_param_3];
	ld.param.u32 	%r363, [_Z8sgemm_v4ILi128ELi128ELi8ELi8ELi8EEviiifPKfS1_fPf_param_1];
	mul.lo.s32 	%r266, %r25, %r363;
	cvt.s64.s32 	%rd64, %r266;
	cvt.u64.u32 	%rd65, %r256;
	add.s64 	%rd66, %rd65, %rd64;
	cvta.to.global.u64 	%rd67, %rd133;
	shl.b64 	%rd68, %rd66, 2;
	add.s64 	%rd69, %rd67, %rd68;
	ld.global.f32 	%f800, [%rd69+20];
	mul.f32 	%f801, %f1046, %f800;
	fma.rn.f32 	%f802, %f982, %f1227, %f801;
	st.global.f32 	[%rd69+20], %f802;
$L__BB1_43:
	ld.param.u32 	%r364, [_Z8sgemm_v4ILi128ELi128ELi8ELi8ELi8EEviiifPKfS1_fPf_param_1];
	ld.param.u32 	%r288, [_Z8sgemm_v4ILi128ELi128ELi8ELi8ELi8EEviiifPKfS1_fPf_param_0];
	setp.ge.s32 	%p51, %r25, %r288;
	add.s32 	%r39, %r256, 6;
	setp.ge.s32 	%p52, %r39, %r364;
	or.pred  	%p53, %p51, %p52;
	@%p53 bra 	$L__BB1_45;
	ld.param.u64 	%rd134, [_Z8sgemm_v4ILi128ELi128ELi8ELi8ELi8EEviiifPKfS1_fPf_param_7];
	ld.param.f32 	%f1047, [_Z8sgemm_v4ILi128ELi128ELi8ELi8ELi8EEviiifPKfS1_fPf_param_6];
	ld.param.f32 	%f983, [_Z8sgemm_v4ILi128ELi128ELi8ELi8ELi8EEviiifPKfS1_fPf_param_3];
	ld.param.u32 	%r365, [_Z8sgemm_v4ILi128ELi128ELi8ELi8ELi8EEviiifPKfS1_fPf_param_1];
	mul.lo.s32 	%r267, %r25, %r365;
	cvt.s64.s32 	%rd70, %r267;
	cvt.u64.u32 	%rd71, %r256;
	add.s64 	%rd72, %rd71, %rd70;
	cvta.to.global.u64 	%rd73, %rd134;
	shl.b64 	%rd74, %rd72, 2;
	add.s64 	%rd75, %rd73, %rd74;
	ld.global.f32 	%f803, [%rd75+24];
	mul.f32 	%f804, %f1047, %f803;
	fma.rn.f32 	%f805, %f983, %f1226, %f804;
	st.global.f32 	[%rd75+24], %f805;
$L__BB1_45:
	ld.param.u32 	%r366, [_Z8sgemm_v4ILi128ELi128ELi8ELi8ELi8EEviiifPKfS1_fPf_param_1];
	ld.param.u32 	%r289, [_Z8sgemm_v4ILi128ELi128ELi8ELi8ELi8EEviiifPKfS1_fPf_param_0];
	setp.ge.s32 	%p54, %r25, %r289;
	add.s32 	%r40, %r256, 7;
	setp.ge.s32 	%p55, %r40, %r366;
	or.pred  	%p56, %p54, %p55;
	@%p56 bra 	$L__BB1_47;
	ld.param.u64 	%rd135, [_Z8sgemm_v4ILi128ELi128ELi8ELi8ELi8EEviiifPKfS1_fPf_param_7];
	ld.param.f32 	%f1048, [_Z8sgemm_v4ILi128ELi128ELi8ELi8ELi8EEviiifPKfS1_fPf_param_6];
	ld.param.f32 	%f984, [_Z8sgemm_v4ILi128ELi128ELi8ELi8ELi8EEviiifPKfS1_fPf_param_3];
	ld.param.u32 	%r367, [_Z8sgemm_v4ILi128ELi128ELi8ELi8ELi8EEviiifPKfS1_fPf_param_1];
	mul.lo.s32 	%r268, %r25, %r367;
	cvt.s64.s32 	%rd76, %r268;
	cvt.u64.u32 	%rd77, %r256;
	add.s64 	%rd78, %rd77, %rd76;
	cvta.to.global.u64 	%rd79, %rd135;
	shl.b64 	%rd80, %rd78, 2;
	add.s64 	%rd81, %rd79, %rd80;
	ld.global.f32 	%f806, [%rd81+28];
	mul.f32 	%f807, %f1048, %f806;
	fma.rn.f32 	%f808, %f984, %f1225, %f807;
	st.global.f32 	[%rd81+28], %f808;
$L__BB1_47:
	ld.param.u32 	%r368, [_Z8sgemm_v4ILi128ELi128ELi8ELi8ELi8EEviiifPKfS1_fPf_param_1];
	ld.param.u32 	%r290, [_Z8sgemm_v4ILi128ELi128ELi8ELi8ELi8EEviiifPKfS1_fPf_param_0];
	setp.ge.s32 	%p57, %r256, %r368;
	add.s32 	%r41, %r25, 1;
	setp.ge.s32 	%p58, %r41, %r290;
	mad.lo.s32 	%r42, %r25, %r368, %r368;
	or.pred  	%p59, %p58, %p57;
	@%p59 bra 	$L__BB1_49;
	ld.param.u64 	%rd136, [_Z8sgemm_v4ILi128ELi128ELi8ELi8ELi8EEviiifPKfS1_fPf_param_7];
	ld.param.f32 	%f1049, [_Z8sgemm_v4ILi128ELi128ELi8ELi8ELi8EEviiifPKfS1_fPf_param_6];
	ld.param.f32 	%f985, [_Z8sgemm_v4ILi128ELi128ELi8ELi8ELi8EEviiifPKfS1_fPf_param_3];
	add.s32 	%r269, %r256, %r42;
	cvta.to.global.u64 	%rd82, %rd136;
	mul.wide.s32 	%rd83, %r269, 4;
	add.s64 	%rd84, %rd82, %rd83;
	ld.global.f32 	%f809, [%rd84];
	mul.f32 	%f810, %f1049, %f809;
	fma.rn.f32 	%f811, %f985, %f1224, %f810;
	st.global.f32 	[%rd84], %f811;
$L__BB1_49:
	ld.param.u64 	%rd137, [_Z8sgemm_v4ILi128ELi128ELi8ELi8ELi8EEviiifPKfS1_fPf_param_7];
	ld.param.u32 	%r369, [_Z8sgemm_v4ILi128ELi128ELi8ELi8ELi8EEviiifPKfS1_fPf_param_1];
	ld.param.u32 	%r291, [_Z8sgemm_v4ILi128ELi128ELi8ELi8ELi8EEviiifPKfS1_fPf_param_0];
	setp.ge.s32 	%p60, %r41, %r291;
	setp.ge.s32 	%p61, %r258, %r369;
	cvt.s64.s32 	%rd85, %r42;
	cvt.u64.u32 	%rd86, %r256;
	add.s64 	%rd87, %rd86, %rd85;
	cvta.to.global.u64 	%rd88, %rd137;
	shl.b64 	%rd89, %rd87, 2;
	add.s64 	%rd1, %rd88, %rd89;
	or.pred  	%p62, %p60, %p61;
	@%p62 bra 	$L__BB1_51;
	ld.param.f32 	%f1050, [_Z8sgemm_v4ILi128ELi128ELi8ELi8ELi8EEviiifPKfS1_fPf_param_6];
	ld.param.f32 	%f986, [_Z8sgemm_v4ILi128ELi128ELi8ELi8ELi8EEviiifPKfS1_fPf_param_3];
	ld.global.f32 	%f812, [%rd1+4];
	mul.f32 	%f813, %f1050, %f812;
	fma.rn.f32 	%f814, %f986, %f1223, %f813;
	st.global.f32 	[%rd1+4], %f814;
$L__BB1_51:
	ld.param.u32 	%r370, [_Z8sgemm_v4ILi128ELi128ELi8ELi8ELi8EEviiifPKfS1_fPf_param_1];
	ld.param.u32 	%r292, [_Z8sgemm_v4ILi128ELi128ELi8ELi8ELi8EEviiifPKfS1_fPf_param_0];
	setp.ge.s32 	%p63, %r41, %r292;
	setp.ge.s32 	%p64, %r260, %r370;
	or.pred  	%p65, %p63, %p64;
	@%p65 bra 	$L__BB1_53;
	ld.param.f32 	%f1051, [_Z8sgemm_v4ILi128ELi128ELi8ELi8ELi8EEviiifPKfS1_fPf_param_6];
	ld.param.f32 	%f987, [_Z8sgemm_v4ILi128ELi128ELi8ELi8ELi8EEviiifPKfS1_fPf_param_3];
	ld.global.f32 	%f815, [%rd1+8];
	mul.f32 	%f816, %f1051, %f815;
	fma.rn.f32 	%f817, %f987, %f1222, %f816;
	st.global.f32 	[%rd1+8], %f817;
$L__BB1_53:
	ld.param.u32 	%r371, [_Z8sgemm_v4ILi128ELi128ELi8ELi8ELi8EEviiifPKfS1_fPf_param_1];
	ld.param.u32 	%r293, [_Z8sgemm_v4ILi128ELi128ELi8ELi8ELi8EEviiifPKfS1_fPf_param_0];
	setp.ge.s32 	%p66, %r41, %r293;
	setp.ge.s32 	%p67, %r262, %r371;
	or.pred  	%p68, %p66, %p67;
	@%p68 bra 	$L__BB1_55;
	ld.param.f32 	%f1052, [_Z8sgemm_v4ILi128ELi128ELi8ELi8ELi8EEviiifPKfS1_fPf_param_6];
	ld.param.f32 	%f988, [_Z8sgemm_v4ILi128ELi128ELi8ELi8ELi8EEviiifPKfS1_fPf_param_3];
	ld.global.f32 	%f818, [%rd1+12];
	mul.f32 	%f819, %f1052, %f818;
	fma.rn.f32 	%f820, %f988, %f1221, %f819;
	st.global.f32 	[%rd1+12], %f820;
$L__BB1_55:
	ld.param.u32 	%r372, [_Z8sgemm_v4ILi128ELi128ELi8ELi8ELi8EEviiifPKfS1_fPf_param_1];
	ld.param.u32 	%r294, [_Z8sgemm_v4ILi128ELi128ELi8ELi8ELi8EEviiifPKfS1_fPf_param_0];
	setp.ge.s32 	%p69, %r41, %r294;
	setp.ge.s32 	%p70, %r264, %r372;
	or.pred  	%p71, %p69, %p70;
	@%p71 bra 	$L__BB1_57;
	ld.param.f32 	%f1053, [_Z8sgemm_v4ILi128ELi128ELi8ELi8ELi8EEviiifPKfS1_fPf_param_6];
	ld.param.f32 	%f989, [_Z8sgemm_v4ILi128ELi128ELi8ELi8ELi8EEviiifPKfS1_fPf_param_3];
	ld.global.f32 	%f821, [%rd1+16];
	mul.f32 	%f822, %f1053, %f821;
	fma.rn.f32 	%f823, %f989, %f1220, %f822;
	st.global.f32 	[%rd1+16], %f823;
$L__BB1_57:
	ld.param.u32 	%r373, [_Z8sgemm_v4ILi128ELi128ELi8ELi8ELi8EEviiifPKfS1_fPf_param_1];
	ld.param.u32 	%r295, [_Z8sgemm_v4ILi128ELi128ELi8ELi8ELi8EEviiifPKfS1_fPf_param_0];
	setp.ge.s32 	%p72, %r41, %r295;
	setp.ge.s32 	%p73, %r38, %r373;
	or.pred  	%p74, %p72, %p73;
	@%p74 bra 	$L__BB1_59;
	ld.param.f32 	%f1054, [_Z8sgemm_v4ILi128ELi128ELi8ELi8ELi8EEviiifPKfS1_fPf_param_6];
	ld.param.f32 	%f990, [_Z8sgemm_v4ILi128ELi128ELi8ELi8ELi8EEviiifPKfS1_fPf_param_3];
	ld.global.f32 	%f824, [%rd1+20];
	mul.f32 	%f825, %f1054, %f824;
	fma.rn.f32 	%f826, %f990, %f1219, %f825;
	st.global.f32 	[%rd1+20], %f826;
$L__BB1_59:
	ld.param.u32 	%r374, [_Z8sgemm_v4ILi128ELi128ELi8ELi8ELi8EEviiifPKfS1_fPf_param_1];
	ld.param.u32 	%r296, [_Z8sgemm_v4ILi128ELi128ELi8ELi8ELi8EEviiifPKfS1_fPf_param_0];
	setp.ge.s32 	%p75, %r41, %r296;
	setp.ge.s32 	%p76, %r39, %r374;
	or.pred  	%p77, %p75, %p76;
	@%p77 bra 	$L__BB1_61;
	ld.param.f32 	%f1055, [_Z8sgemm_v4ILi128ELi128ELi8ELi8ELi8EEviiifPKfS1_fPf_param_6];
	ld.param.f32 	%f991, [_Z8sgemm_v4ILi128ELi128ELi8ELi8ELi8EEviiifPKfS1_fPf_param_3];
	ld.global.f32 	%f827, [%rd1+24];
	mul.f32 	%f828, %f1055, %f827;
	fma.rn.f32 	%f829, %f991, %f1218, %f828;
	st.global.f32 	[%rd1+24], %f829;
$L__BB1_61:
	ld.param.u32 	%r375, [_Z8sgemm_v4ILi128ELi128ELi8ELi8ELi8EEviiifPKfS1_fPf_param_1];
	ld.param.u32 	%r297, [_Z8sgemm_v4ILi128ELi128ELi8ELi8ELi8EEviiifPKfS1_fPf_param_0];
	setp.ge.s32 	%p78, %r41, %r297;
	setp.ge.s32 	%p79, %r40, %r375;
	or.pred  	%p80, %p78, %p79;
	@%p80 bra 	$L__BB1_63;
	ld.param.f32 	%f1056, [_Z8sgemm_v4ILi128ELi128ELi8ELi8ELi8EEviiifPKfS1_fPf_param_6];
	ld.param.f32 	%f992, [_Z8sgemm_v4ILi128ELi128ELi8ELi8ELi8EEviiifPKfS1_fPf_param_3];
	ld.global.f32 	%f830, [%rd1+28];
	mul.f32 	%f831, %f1056, %f830;
	fma.rn.f32 	%f832, %f992, %f1217, %f831;
	st.global.f32 	[%rd1+28], %f832;
$L__BB1_63:
	ld.param.u64 	%rd138, [_Z8sgemm_v4ILi128ELi128ELi8ELi8ELi8EEviiifPKfS1_fPf_param_7];
	ld.param.u32 	%r376, [_Z8sgemm_v4ILi128ELi128ELi8ELi8ELi8EEviiifPKfS1_fPf_param_1];
	ld.param.u32 	%r298, [_Z8sgemm_v4ILi128ELi128ELi8ELi8ELi8EEviiifPKfS1_fPf_param_0];
	cvta.to.global.u64 	%rd2, %rd138;
	setp.ge.s32 	%p81, %r256, %r376;
	add.s32 	%r45, %r25, 2;
	setp.ge.s32 	%p82, %r45, %r298;
	add.s32 	%r46, %r42, %r376;
	or.pred  	%p83, %p82, %p81;
	@%p83 bra 	$L__BB1_65;
	ld.param.f32 	%f1057, [_Z8sgemm_v4ILi128ELi128ELi8ELi8ELi8EEviiifPKfS1_fPf_param_6];
	ld.param.f32 	%f993, [_Z8sgemm_v4ILi128ELi128ELi8ELi8ELi8EEviiifPKfS1_fPf_param_3];
	add.s32 	%r272, %r256, %r46;
	mul.wide.s32 	%rd90, %r272, 4;
	add.s64 	%rd91, %rd2, %rd90;
	ld.global.f32 	%f833, [%rd91];
	mul.f32 	%f834, %f1057, %f833;
	fma.rn.f32 	%f835, %f993, %f1216, %f834;
	st.global.f32 	[%rd91], %f835;
$L__BB1_65:
	ld.param.u32 	%r377, [_Z8sgemm_v4ILi128ELi128ELi8ELi8ELi8EEviiifPKfS1_fPf_param_1];
	ld.param.u32 	%r299, [_Z8sgemm_v4ILi128ELi128ELi8ELi8ELi8EEviiifPKfS1_fPf_param_0];
	setp.ge.s32 	%p84, %r45, %r299;
	setp.ge.s32 	%p85, %r258, %r377;
	cvt.s64.s32 	%rd92, %r46;
	add.s64 	%rd93, %rd86, %rd92;
	shl.b64 	%rd94, %rd93, 2;
	add.s64 	%rd4, %rd2, %rd94;
	or.pred  	%p86, %p84, %p85;
	@%p86 bra 	$L__BB1_67;
	ld.param.f32 	%f1058, [_Z8sgemm_v4ILi128ELi128ELi8ELi8ELi8EEviiifPKfS1_fPf_param_6];
	ld.param.f32 	%f994, [_Z8sgemm_v4ILi128ELi128ELi8ELi8ELi8EEviiifPKfS1_fPf_param_3];
	ld.global.f32 	%f836, [%rd4+4];
	mul.f32 	%f837, %f1058, %f836;
	fma.rn.f32 	%f838, %f994, %f1215, %f837;
	st.global.f32 	[%rd4+4], %f838;
$L__BB1_67:
	ld.param.u32 	%r378, [_Z8sgemm_v4ILi128ELi128ELi8ELi8ELi8EEviiifPKfS1_fPf_param_1];
	ld.param.u32 	%r300, [_Z8sgemm_v4ILi128ELi128ELi8ELi8ELi8EEviiifPKfS1_fPf_param_0];
	setp.ge.s32 	%p87, %r45, %r300;
	setp.ge.s32 	%p88, %r260, %r378;
	or.pred  	%p89, %p87, %p88;
	@%p89 bra 	$L__BB1_69;
	ld.param.f32 	%f1059, [_Z8sgemm_v4ILi128ELi128ELi8ELi8ELi8EEviiifPKfS1_fPf_param_6];
	ld.param.f32 	%f995, [_Z8sgemm_v4ILi128ELi128ELi8ELi8ELi8EEviiifPKfS1_fPf_param_3];
	ld.global.f32 	%f839, [%rd4+8];
	mul.f32 	%f840, %f1059, %f839;
	fma.rn.f32 	%f841, %f995, %f1214, %f840;
	st.global.f32 	[%rd4+8], %f841;
$L__BB1_69:
	ld.param.u32 	%r379, [_Z8sgemm_v4ILi128ELi128ELi8ELi8ELi8EEviiifPKfS1_fPf_param_1];
	ld.param.u32 	%r301, [_Z8sgemm_v4ILi128ELi128ELi8ELi8ELi8EEviiifPKfS1_fPf_param_0];
	setp.ge.s32 	%p90, %r45, %r301;
	setp.ge.s32 	%p91, %r262, %r379;
	or.pred  	%p92, %p90, %p91;
	@%p92 bra 	$L__BB1_71;
	ld.param.f32 	%f1060, [_Z8sgemm_v4ILi128ELi128ELi8ELi8ELi8EEviiifPKfS1_fPf_param_6];
	ld.param.f32 	%f996, [_Z8sgemm_v4ILi128ELi128ELi8ELi8ELi8EEviiifPKfS1_fPf_param_3];
	ld.global.f32 	%f842, [%rd4+12];
	mul.f32 	%f843, %f1060, %f842;
	fma.rn.f32 	%f844, %f996, %f1213, %f843;
	st.global.f32 	[%rd4+12], %f844;
$L__BB1_71:
	ld.param.u32 	%r380, [_Z8sgemm_v4ILi128ELi128ELi8ELi8ELi8EEviiifPKfS1_fPf_param_1];
	ld.param.u32 	%r302, [_Z8sgemm_v4ILi128ELi128ELi8ELi8ELi8EEviiifPKfS1_fPf_param_0];
	setp.ge.s32 	%p93, %r45, %r302;
	setp.ge.s32 	%p94, %r264, %r380;
	or.pred  	%p95, %p93, %p94;
	@%p95 bra 	$L__BB1_73;
	ld.param.f32 	%f1061, [_Z8sgemm_v4ILi128ELi128ELi8ELi8ELi8EEviiifPKfS1_fPf_param_6];
	ld.param.f32 	%f997, [_Z8sgemm_v4ILi128ELi128ELi8ELi8ELi8EEviiifPKfS1_fPf_param_3];
	ld.global.f32 	%f845, [%rd4+16];
	mul.f32 	%f846, %f1061, %f845;
	fma.rn.f32 	%f847, %f997, %f1212, %f846;
	st.global.f32 	[%rd4+16], %f847;
$L__BB1_73:
	ld.param.u32 	%r381, [_Z8sgemm_v4ILi128ELi128ELi8ELi8ELi8EEviiifPKfS1_fPf_param_1];
	ld.param.u32 	%r303, [_Z8sgemm_v4ILi128ELi128ELi8ELi8ELi8EEviiifPKfS1_fPf_param_0];
	setp.ge.s32 	%p96, %r45, %r303;
	setp.ge.s32 	%p97, %r38, %r381;
	or.pred  	%p98, %p96, %p97;
	@%p98 bra 	$L__BB1_75;
	ld.param.f32 	%f1062, [_Z8sgemm_v4ILi128ELi128ELi8ELi8ELi8EEviiifPKfS1_fPf_param_6];
	ld.param.f32 	%f998, [_Z8sgemm_v4ILi128ELi128ELi8ELi8ELi8EEviiifPKfS1_fPf_param_3];
	ld.global.f32 	%f848, [%rd4+20];
	mul.f32 	%f849, %f1062, %f848;
	fma.rn.f32 	%f850, %f998, %f1211, %f849;
	st.global.f32 	[%rd4+20], %f850;
$L__BB1_75:
	ld.param.u32 	%r382, [_Z8sgemm_v4ILi128ELi128ELi8ELi8ELi8EEviiifPKfS1_fPf_param_1];
	ld.param.u32 	%r304, [_Z8sgemm_v4ILi128ELi128ELi8ELi8ELi8EEviiifPKfS1_fPf_param_0];
	setp.ge.s32 	%p99, %r45, %r304;
	setp.ge.s32 	%p100, %r39, %r382;
	or.pred  	%p101, %p99, %p100;
	@%p101 bra 	$L__BB1_77;
	ld.param.f32 	%f1063, [_Z8sgemm_v4ILi128ELi128ELi8ELi8ELi8EEviiifPKfS1_fPf_param_6];
	ld.param.f32 	%f999, [_Z8sgemm_v4ILi128ELi128ELi8ELi8ELi8EEviiifPKfS1_fPf_param_3];
	ld.global.f32 	%f851, [%rd4+24];
	mul.f32 	%f852, %f1063, %f851;
	fma.rn.f32 	%f853, %f999, %f1210, %f852;
	st.global.f32 	[%rd4+24], %f853;
$L__BB1_77:
	ld.param.u32 	%r383, [_Z8sgemm_v4ILi128ELi128ELi8ELi8ELi8EEviiifPKfS1_fPf_param_1];
	ld.param.u32 	%r305, [_Z8sgemm_v4ILi128ELi128ELi8ELi8ELi8EEviiifPKfS1_fPf_param_0];
	setp.ge.s32 	%p102, %r45, %r305;
	setp.ge.s32 	%p103, %r40, %r383;
	or.pred  	%p104, %p102, %p103;
	@%p104 bra 	$L__BB1_79;
	ld.param.f32 	%f1064, [_Z8sgemm_v4ILi128ELi128ELi8ELi8ELi8EEviiifPKfS1_fPf_param_6];
	ld.param.f32 	%f1000, [_Z8sgemm_v4ILi128ELi128ELi8ELi8ELi8EEviiifPKfS1_fPf_param_3];
	ld.global.f32 	%f854, [%rd4+28];
	mul.f32 	%f855, %f1064, %f854;
	fma.rn.f32 	%f856, %f1000, %f1209, %f855;
	st.global.f32 	[%rd4+28], %f856;
$L__BB1_79:
	ld.param.u32 	%r384, [_Z8sgemm_v4ILi128ELi128ELi8ELi8ELi8EEviiifPKfS1_fPf_param_1];
	ld.param.u32 	%r306, [_Z8sgemm_v4ILi128ELi128ELi8ELi8ELi8EEviiifPKfS1_fPf_param_0];
	setp.ge.s32 	%p105, %r256, %r384;
	add.s32 	%r49, %r25, 3;
	setp.ge.s32 	%p106, %r49, %r306;
	add.s32 	%r50, %r46, %r384;
	or.pred  	%p107, %p106, %p105;
	@%p107 bra 	$L__BB1_81;
	ld.param.f32 	%f1065, [_Z8sgemm_v4ILi128ELi128ELi8ELi8ELi8EEviiifPKfS1_fPf_param_6];
	ld.param.f32 	%f1001, [_Z8sgemm_v4ILi128ELi128ELi8ELi8ELi8EEviiifPKfS1_fPf_param_3];
	add.s32 	%r273, %r256, %r50;
	mul.wide.s32 	%rd95, %r273, 4;
	add.s64 	%rd96, %rd2, %rd95;
	ld.global.f32 	%f857, [%rd96];
	mul.f32 	%f858, %f1065, %f857;
	fma.rn.f32 	%f859, %f1001, %f1208, %f858;
	st.global.f32 	[%rd96], %f859;
$L__BB1_81:
	ld.param.u32 	%r385, [_Z8sgemm_v4ILi128ELi128ELi8ELi8ELi8EEviiifPKfS1_fPf_param_1];
	ld.param.u32 	%r307, [_Z8sgemm_v4ILi128ELi128ELi8ELi8ELi8EEviiifPKfS1_fPf_param_0];
	setp.ge.s32 	%p108, %r49, %r307;
	setp.ge.s32 	%p109, %r258, %r385;
	cvt.s64.s32 	%rd97, %r50;
	add.s64 	%rd98, %rd86, %rd97;
	shl.b64 	%rd99, %rd98, 2;
	add.s64 	%rd5, %rd2, %rd99;
	or.pred  	%p110, %p108, %p109;
	@%p110 bra 	$L__BB1_83;
	ld.param.f32 	%f1066, [_Z8sgemm_v4ILi128ELi128ELi8ELi8ELi8EEviiifPKfS1_fPf_param_6];
	ld.param.f32 	%f1002, [_Z8sgemm_v4ILi128ELi128ELi8ELi8ELi8EEviiifPKfS1_fPf_param_3];
	ld.global.f32 	%f860, [%rd5+4];
	mul.f32 	%f861, %f1066, %f860;
	fma.rn.f32 	%f862, %f1002, %f1207, %f861;
	st.global.f32 	[%rd5+4], %f862;
$L__BB1_83:
	ld.param.u32 	%r386, [_Z8sgemm_v4ILi128ELi128ELi8ELi8ELi8EEviiifPKfS1_fPf_param_1];
	ld.param.u32 	%r308, [_Z8sgemm_v4ILi128ELi128ELi8ELi8ELi8EEviiifPKfS1_fPf_param_0];
	setp.ge.s32 	%p111, %r49, %r308;
	setp.ge.s32 	%p112, %r260, %r386;
	or.pred  	%p113, %p111, %p112;
	@%p113 bra 	$L__BB1_85;
	ld.param.f32 	%f1067, [_Z8sgemm_v4ILi128ELi128ELi8ELi8ELi8EEviiifPKfS1_fPf_param_6];
	ld.param.f32 	%f1003, [_Z8sgemm_v4ILi128ELi128ELi8ELi8ELi8EEviiifPKfS1_fPf_param_3];
	ld.global.f32 	%f863, [%rd5+8];
	mul.f32 	%f864, %f1067, %f863;
	fma.rn.f32 	%f865, %f1003, %f1206, %f864;
	st.global.f32 	[%rd5+8], %f865;
$L__BB1_85:
	ld.param.u32 	%r387, [_Z8sgemm_v4ILi128ELi128ELi8ELi8ELi8EEviiifPKfS1_fPf_param_1];
	ld.param.u32 	%r309, [_Z8sgemm_v4ILi128ELi128ELi8ELi8ELi8EEviiifPKfS1_fPf_param_0];
	setp.ge.s32 	%p114, %r49, %r309;
	setp.ge.s32 	%p115, %r262, %r387;
	or.pred  	%p116, %p114, %p115;
	@%p116 bra 	$L__BB1_87;
	ld.param.f32 	%f1068, [_Z8sgemm_v4ILi128ELi128ELi8ELi8ELi8EEviiifPKfS1_fPf_param_6];
	ld.param.f32 	%f1004, [_Z8sgemm_v4ILi128ELi128ELi8ELi8ELi8EEviiifPKfS1_fPf_param_3];
	ld.global.f32 	%f866, [%rd5+12];
	mul.f32 	%f867, %f1068, %f866;
	fma.rn.f32 	%f868, %f1004, %f1205, %f867;
	st.global.f32 	[%rd5+12], %f868;
$L__BB1_87:
	ld.param.u32 	%r388, [_Z8sgemm_v4ILi128ELi128ELi8ELi8ELi8EEviiifPKfS1_fPf_param_1];
	ld.param.u32 	%r310, [_Z8sgemm_v4ILi128ELi128ELi8ELi8ELi8EEviiifPKfS1_fPf_param_0];
	setp.ge.s32 	%p117, %r49, %r310;
	setp.ge.s32 	%p118, %r264, %r388;
	or.pred  	%p119, %p117, %p118;
	@%p119 bra 	$L__BB1_89;
	ld.param.f32 	%f1069, [_Z8sgemm_v4ILi128ELi128ELi8ELi8ELi8EEviiifPKfS1_fPf_param_6];
	ld.param.f32 	%f1005, [_Z8sgemm_v4ILi128ELi128ELi8ELi8ELi8EEviiifPKfS1_fPf_param_3];
	ld.global.f32 	%f869, [%rd5+16];
	mul.f32 	%f870, %f1069, %f869;
	fma.rn.f32 	%f871, %f1005, %f1204, %f870;
	st.global.f32 	[%rd5+16], %f871;
$L__BB1_89:
	ld.param.u32 	%r389, [_Z8sgemm_v4ILi128ELi128ELi8ELi8ELi8EEviiifPKfS1_fPf_param_1];
	ld.param.u32 	%r311, [_Z8sgemm_v4ILi128ELi128ELi8ELi8ELi8EEviiifPKfS1_fPf_param_0];
	setp.ge.s32 	%p120, %r49, %r311;
	setp.ge.s32 	%p121, %r38, %r389;
	or.pred  	%p122, %p120, %p121;
	@%p122 bra 	$L__BB1_91;
	ld.param.f32 	%f1070, [_Z8sgemm_v4ILi128ELi128ELi8ELi8ELi8EEviiifPKfS1_fPf_param_6];
	ld.param.f32 	%f1006, [_Z8sgemm_v4ILi128ELi128ELi8ELi8ELi8EEviiifPKfS1_fPf_param_3];
	ld.global.f32 	%f872, [%rd5+20];
	mul.f32 	%f873, %f1070, %f872;
	fma.rn.f32 	%f874, %f1006, %f1203, %f873;
	st.global.f32 	[%rd5+20], %f874;
$L__BB1_91:
	ld.param.u32 	%r390, [_Z8sgemm_v4ILi128ELi128ELi8ELi8ELi8EEviiifPKfS1_fPf_param_1];
	ld.param.u32 	%r312, [_Z8sgemm_v4ILi128ELi128ELi8ELi8ELi8EEviiifPKfS1_fPf_param_0];
	setp.ge.s32 	%p123, %r49, %r312;
	setp.ge.s32 	%p124, %r39, %r390;
	or.pred  	%p125, %p123, %p124;
	@%p125 bra 	$L__BB1_93;
	ld.param.f32 	%f1071, [_Z8sgemm_v4ILi128ELi128ELi8ELi8ELi8EEviiifPKfS1_fPf_param_6];
	ld.param.f32 	%f1007, [_Z8sgemm_v4ILi128ELi128ELi8ELi8ELi8EEviiifPKfS1_fPf_param_3];
	ld.global.f32 	%f875, [%rd5+24];
	mul.f32 	%f876, %f1071, %f875;
	fma.rn.f32 	%f877, %f1007, %f1202, %f876;
	st.global.f32 	[%rd5+24], %f877;
$L__BB1_93:
	ld.param.u32 	%r391, [_Z8sgemm_v4ILi128ELi128ELi8ELi8ELi8EEviiifPKfS1_fPf_param_1];
	ld.param.u32 	%r313, [_Z8sgemm_v4ILi128ELi128ELi8ELi8ELi8EEviiifPKfS1_fPf_param_0];
	setp.ge.s32 	%p126, %r49, %r313;
	setp.ge.s32 	%p127, %r40, %r391;
	or.pred  	%p128, %p126, %p127;
	@%p128 bra 	$L__BB1_95;
	ld.param.f32 	%f1072, [_Z8sgemm_v4ILi128ELi128ELi8ELi8ELi8EEviiifPKfS1_fPf_param_6];
	ld.param.f32 	%f1008, [_Z8sgemm_v4ILi128ELi128ELi8ELi8ELi8EEviiifPKfS1_fPf_param_3];
	ld.global.f32 	%f878, [%rd5+28];
	mul.f32 	%f879, %f1072, %f878;
	fma.rn.f32 	%f880, %f1008, %f1201, %f879;
	st.global.f32 	[%rd5+28], %f880;
$L__BB1_95:
	ld.param.u32 	%r392, [_Z8sgemm_v4ILi128ELi128ELi8ELi8ELi8EEviiifPKfS1_fPf_param_1];
	ld.param.u32 	%r314, [_Z8sgemm_v4ILi128ELi128ELi8ELi8ELi8EEviiifPKfS1_fPf_param_0];
	setp.ge.s32 	%p129, %r256, %r392;
	add.s32 	%r51, %r25, 4;
	setp.ge.s32 	%p130, %r51, %r314;
	add.s32 	%r52, %r50, %r392;
	or.pred  	%p131, %p130, %p129;
	@%p131 bra 	$L__BB1_97;
	ld.param.f32 	%f1073, [_Z8sgemm_v4ILi128ELi128ELi8ELi8ELi8EEviiifPKfS1_fPf_param_6];
	ld.param.f32 	%f1009, [_Z8sgemm_v4ILi128ELi128ELi8ELi8ELi8EEviiifPKfS1_fPf_param_3];
	add.s32 	%r274, %r256, %r52;
	mul.wide.s32 	%rd100, %r274, 4;
	add.s64 	%rd101, %rd2, %rd100;
	ld.global.f32 	%f881, [%rd101];
	mul.f32 	%f882, %f1073, %f881;
	fma.rn.f32 	%f883, %f1009, %f1200, %f882;
	st.global.f32 	[%rd101], %f883;
$L__BB1_97:
	ld.param.u32 	%r393, [_Z8sgemm_v4ILi128ELi128ELi8ELi8ELi8EEviiifPKfS1_fPf_param_1];
	ld.param.u32 	%r315, [_Z8sgemm_v4ILi128ELi128ELi8ELi8ELi8EEviiifPKfS1_fPf_param_0];
	setp.ge.s32 	%p132, %r51, %r315;
	setp.ge.s32 	%p133, %r258, %r393;
	cvt.s64.s32 	%rd102, %r52;
	add.s64 	%rd103, %rd86, %rd102;
	shl.b64 	%rd104, %rd103, 2;
	add.s64 	%rd6, %rd2, %rd104;
	or.pred  	%p134, %p132, %p133;
	@%p134 bra 	$L__BB1_99;
	ld.param.f32 	%f1074, [_Z8sgemm_v4ILi128ELi128ELi8ELi8ELi8EEviiifPKfS1_fPf_param_6];
	ld.param.f32 	%f1010, [_Z8sgemm_v4ILi128ELi128ELi8ELi8ELi8EEviiifPKfS1_fPf_param_3];
	ld.global.f32 	%f884, [%rd6+4];
	mul.f32 	%f885, %f1074, %f884;
	fma.rn.f32 	%f886, %f1010, %f1199, %f885;
	st.global.f32 	[%rd6+4], %f886;
$L__BB1_99:
	ld.param.u32 	%r394, [_Z8sgemm_v4ILi128ELi128ELi8ELi8ELi8EEviiifPKfS1_fPf_param_1];
	ld.param.u32 	%r316, [_Z8sgemm_v4ILi128ELi128ELi8ELi8ELi8EEviiifPKfS1_fPf_param_0];
	setp.ge.s32 	%p135, %r51, %r316;
	setp.ge.s32 	%p136, %r260, %r394;
	or.pred  	%p137, %p135, %p136;
	@%p137 bra 	$L__BB1_101;
	ld.param.f32 	%f1075, [_Z8sgemm_v4ILi128ELi128ELi8ELi8ELi8EEviiifPKfS1_fPf_param_6];
	ld.param.f32 	%f1011, [_Z8sgemm_v4ILi128ELi128ELi8ELi8ELi8EEviiifPKfS1_fPf_param_3];
	ld.global.f32 	%f887, [%rd6+8];
	mul.f32 	%f888, %f1075, %f887;
	fma.rn.f32 	%f889, %f1011, %f1198, %f888;
	st.global.f32 	[%rd6+8], %f889;
$L__BB1_101:
	ld.param.u32 	%r395, [_Z8sgemm_v4ILi128ELi128ELi8ELi8ELi8EEviiifPKfS1_fPf_param_1];
	ld.param.u32 	%r317, [_Z8sgemm_v4ILi128ELi128ELi8ELi8ELi8EEviiifPKfS1_fPf_param_0];
	setp.ge.s32 	%p138, %r51, %r317;
	setp.ge.s32 	%p139, %r262, %r395;
	or.pred  	%p140, %p138, %p139;
	@%p140 bra 	$L__BB1_103;
	ld.param.f32 	%f1076, [_Z8sgemm_v4ILi128ELi128ELi8ELi8ELi8EEviiifPKfS1_fPf_param_6];
	ld.param.f32 	%f1012, [_Z8sgemm_v4ILi128ELi128ELi8ELi8ELi8EEviiifPKfS1_fPf_param_3];
	ld.global.f32 	%f890, [%rd6+12];
	mul.f32 	%f891, %f1076, %f890;
	fma.rn.f32 	%f892, %f1012, %f1197, %f891;
	st.global.f32 	[%rd6+12], %f892;
$L__BB1_103:
	ld.param.u32 	%r396, [_Z8sgemm_v4ILi128ELi128ELi8ELi8ELi8EEviiifPKfS1_fPf_param_1];
	ld.param.u32 	%r318, [_Z8sgemm_v4ILi128ELi128ELi8ELi8ELi8EEviiifPKfS1_fPf_param_0];
	setp.ge.s32 	%p141, %r51, %r318;
	setp.ge.s32 	%p142, %r264, %r396;
	or.pred  	%p143, %p141, %p142;
	@%p143 bra 	$L__BB1_105;
	ld.param.f32 	%f1077, [_Z8sgemm_v4ILi128ELi128ELi8ELi8ELi8EEviiifPKfS1_fPf_param_6];
	ld.param.f32 	%f1013, [_Z8sgemm_v4ILi128ELi128ELi8ELi8ELi8EEviiifPKfS1_fPf_param_3];
	ld.global.f32 	%f893, [%rd6+16];
	mul.f32 	%f894, %f1077, %f893;
	fma.rn.f32 	%f895, %f1013, %f1196, %f894;
	st.global.f32 	[%rd6+16], %f895;
$L__BB1_105:
	ld.param.u32 	%r397, [_Z8sgemm_v4ILi128ELi128ELi8ELi8ELi8EEviiifPKfS1_fPf_param_1];
	ld.param.u32 	%r319, [_Z8sgemm_v4ILi128ELi128ELi8ELi8ELi8EEviiifPKfS1_fPf_param_0];
	setp.ge.s32 	%p144, %r51, %r319;
	setp.ge.s32 	%p145, %r38, %r397;
	or.pred  	%p146, %p144, %p145;
	@%p146 bra 	$L__BB1_107;
	ld.param.f32 	%f1078, [_Z8sgemm_v4ILi128ELi128ELi8ELi8ELi8EEviiifPKfS1_fPf_param_6];
	ld.param.f32 	%f1014, [_Z8sgemm_v4ILi128ELi128ELi8ELi8ELi8EEviiifPKfS1_fPf_param_3];
	ld.global.f32 	%f896, [%rd6+20];
	mul.f32 	%f897, %f1078, %f896;
	fma.rn.f32 	%f898, %f1014, %f1195, %f897;
	st.global.f32 	[%rd6+20], %f898;
$L__BB1_107:
	ld.param.u32 	%r398, [_Z8sgemm_v4ILi128ELi128ELi8ELi8ELi8EEviiifPKfS1_fPf_param_1];
	ld.param.u32 	%r320, [_Z8sgemm_v4ILi128ELi128ELi8ELi8ELi8EEviiifPKfS1_fPf_param_0];
	setp.ge.s32 	%p147, %r51, %r320;
	setp.ge.s32 	%p148, %r39, %r398;
	or.pred  	%p149, %p147, %p148;
	@%p149 bra 	$L__BB1_109;
	ld.param.f32 	%f1079, [_Z8sgemm_v4ILi128ELi128ELi8ELi8ELi8EEviiifPKfS1_fPf_param_6];
	ld.param.f32 	%f1015, [_Z8sgemm_v4ILi128ELi128ELi8ELi8ELi8EEviiifPKfS1_fPf_param_3];
	ld.global.f32 	%f899, [%rd6+24];
	mul.f32 	%f900, %f1079, %f899;
	fma.rn.f32 	%f901, %f1015, %f1194, %f900;
	st.global.f32 	[%rd6+24], %f901;
$L__BB1_109:
	ld.param.u32 	%r399, [_Z8sgemm_v4ILi128ELi128ELi8ELi8ELi8EEviiifPKfS1_fPf_param_1];
	ld.param.u32 	%r321, [_Z8sgemm_v4ILi128ELi128ELi8ELi8ELi8EEviiifPKfS1_fPf_param_0];
	setp.ge.s32 	%p150, %r51, %r321;
	setp.ge.s32 	%p151, %r40, %r399;
	or.pred  	%p152, %p150, %p151;
	@%p152 bra 	$L__BB1_111;
	ld.param.f32 	%f1080, [_Z8sgemm_v4ILi128ELi128ELi8ELi8ELi8EEviiifPKfS1_fPf_param_6];
	ld.param.f32 	%f1016, [_Z8sgemm_v4ILi128ELi128ELi8ELi8ELi8EEviiifPKfS1_fPf_param_3];
	ld.global.f32 	%f902, [%rd6+28];
	mul.f32 	%f903, %f1080, %f902;
	fma.rn.f32 	%f904, %f1016, %f1193, %f903;
	st.global.f32 	[%rd6+28], %f904;
$L__BB1_111:
	ld.param.u32 	%r400, [_Z8sgemm_v4ILi128ELi128ELi8ELi8ELi8EEviiifPKfS1_fPf_param_1];
	ld.param.u32 	%r322, [_Z8sgemm_v4ILi128ELi128ELi8ELi8ELi8EEviiifPKfS1_fPf_param_0];
	setp.ge.s32 	%p153, %r256, %r400;
	add.s32 	%r53, %r25, 5;
	setp.ge.s32 	%p154, %r53, %r322;
	add.s32 	%r54, %r52, %r400;
	or.pred  	%p155, %p154, %p153;
	@%p155 bra 	$L__BB1_113;
	ld.param.f32 	%f1081, [_Z8sgemm_v4ILi128ELi128ELi8ELi8ELi8EEviiifPKfS1_fPf_param_6];
	ld.param.f32 	%f1017, [_Z8sgemm_v4ILi128ELi128ELi8ELi8ELi8EEviiifPKfS1_fPf_param_3];
	add.s32 	%r275, %r256, %r54;
	mul.wide.s32 	%rd105, %r275, 4;
	add.s64 	%rd106, %rd2, %rd105;
	ld.global.f32 	%f905, [%rd106];
	mul.f32 	%f906, %f1081, %f905;
	fma.rn.f32 	%f907, %f1017, %f1192, %f906;
	st.global.f32 	[%rd106], %f907;
$L__BB1_113:
	ld.param.u32 	%r401, [_Z8sgemm_v4ILi128ELi128ELi8ELi8ELi8EEviiifPKfS1_fPf_param_1];
	ld.param.u32 	%r323, [_Z8sgemm_v4ILi128ELi128ELi8ELi8ELi8EEviiifPKfS1_fPf_param_0];
	setp.ge.s32 	%p156, %r53, %r323;
	setp.ge.s32 	%p157, %r258, %r401;
	cvt.s64.s32 	%rd107, %r54;
	add.s64 	%rd108, %rd86, %rd107;
	shl.b64 	%rd109, %rd108, 2;
	add.s64 	%rd7, %rd2, %rd109;
	or.pred  	%p158, %p156, %p157;
	@%p158 bra 	$L__BB1_115;
	ld.param.f32 	%f1082, [_Z8sgemm_v4ILi128ELi128ELi8ELi8ELi8EEviiifPKfS1_fPf_param_6];
	ld.param.f32 	%f1018, [_Z8sgemm_v4ILi128ELi128ELi8ELi8ELi8EEviiifPKfS1_fPf_param_3];
	ld.global.f32 	%f908, [%rd7+4];
	mul.f32 	%f909, %f1082, %f908;
	fma.rn.f32 	%f910, %f1018, %f1191, %f909;
	st.global.f32 	[%rd7+4], %f910;
$L__BB1_115:
	ld.param.u32 	%r402, [_Z8sgemm_v4ILi128ELi128ELi8ELi8ELi8EEviiifPKfS1_fPf_param_1];
	ld.param.u32 	%r324, [_Z8sgemm_v4ILi128ELi128ELi8ELi8ELi8EEviiifPKfS1_fPf_param_0];
	setp.ge.s32 	%p159, %r53, %r324;
	setp.ge.s32 	%p160, %r260, %r402;
	or.pred  	%p161, %p159, %p160;
	@%p161 bra 	$L__BB1_117;
	ld.param.f32 	%f1083, [_Z8sgemm_v4ILi128ELi128ELi8ELi8ELi8EEviiifPKfS1_fPf_param_6];
	ld.param.f32 	%f1019, [_Z8sgemm_v4ILi128ELi128ELi8ELi8ELi8EEviiifPKfS1_fPf_param_3];
	ld.global.f32 	%f911, [%rd7+8];
	mul.f32 	%f912, %f1083, %f911;
	fma.rn.f32 	%f913, %f1019, %f1190, %f912;
	st.global.f32 	[%rd7+8], %f913;
$L__BB1_117:
	ld.param.u32 	%r403, [_Z8sgemm_v4ILi128ELi128ELi8ELi8ELi8EEviiifPKfS1_fPf_param_1];
	ld.param.u32 	%r325, [_Z8sgemm_v4ILi128ELi128ELi8ELi8ELi8EEviiifPKfS1_fPf_param_0];
	setp.ge.s32 	%p162, %r53, %r325;
	setp.ge.s32 	%p163, %r262, %r403;
	or.pred  	%p164, %p162, %p163;
	@%p164 bra 	$L__BB1_119;
	ld.param.f32 	%f1084, [_Z8sgemm_v4ILi128ELi128ELi8ELi8ELi8EEviiifPKfS1_fPf_param_6];
	ld.param.f32 	%f1020, [_Z8sgemm_v4ILi128ELi128ELi8ELi8ELi8EEviiifPKfS1_fPf_param_3];
	ld.global.f32 	%f914, [%rd7+12];
	mul.f32 	%f915, %f1084, %f914;
	fma.rn.f32 	%f916, %f1020, %f1189, %f915;
	st.global.f32 	[%rd7+12], %f916;
$L__BB1_119:
	ld.param.u32 	%r404, [_Z8sgemm_v4ILi128ELi128ELi8ELi8ELi8EEviiifPKfS1_fPf_param_1];
	ld.param.u32 	%r326, [_Z8sgemm_v4ILi128ELi128ELi8ELi8ELi8EEviiifPKfS1_fPf_param_0];
	setp.ge.s32 	%p165, %r53, %r326;
	setp.ge.s32 	%p166, %r264, %r404;
	or.pred  	%p167, %p165, %p166;
	@%p167 bra 	$L__BB1_121;
	ld.param.f32 	%f1085, [_Z8sgemm_v4ILi128ELi128ELi8ELi8ELi8EEviiifPKfS1_fPf_param_6];
	ld.param.f32 	%f1021, [_Z8sgemm_v4ILi128ELi128ELi8ELi8ELi8EEviiifPKfS1_fPf_param_3];
	ld.global.f32 	%f917, [%rd7+16];
	mul.f32 	%f918, %f1085, %f917;
	fma.rn.f32 	%f919, %f1021, %f1188, %f918;
	st.global.f32 	[%rd7+16], %f919;
$L__BB1_121:
	ld.param.u32 	%r405, [_Z8sgemm_v4ILi128ELi128ELi8ELi8ELi8EEviiifPKfS1_fPf_param_1];
	ld.param.u32 	%r327, [_Z8sgemm_v4ILi128ELi128ELi8ELi8ELi8EEviiifPKfS1_fPf_param_0];
	setp.ge.s32 	%p168, %r53, %r327;
	setp.ge.s32 	%p169, %r38, %r405;
	or.pred  	%p170, %p168, %p169;
	@%p170 bra 	$L__BB1_123;
	ld.param.f32 	%f1086, [_Z8sgemm_v4ILi128ELi128ELi8ELi8ELi8EEviiifPKfS1_fPf_param_6];
	ld.param.f32 	%f1022, [_Z8sgemm_v4ILi128ELi128ELi8ELi8ELi8EEviiifPKfS1_fPf_param_3];
	ld.global.f32 	%f920, [%rd7+20];
	mul.f32 	%f921, %f1086, %f920;
	fma.rn.f32 	%f922, %f1022, %f1187, %f921;
	st.global.f32 	[%rd7+20], %f922;
$L__BB1_123:
	ld.param.u32 	%r406, [_Z8sgemm_v4ILi128ELi128ELi8ELi8ELi8EEviiifPKfS1_fPf_param_1];
	ld.param.u32 	%r328, [_Z8sgemm_v4ILi128ELi128ELi8ELi8ELi8EEviiifPKfS1_fPf_param_0];
	setp.ge.s32 	%p171, %r53, %r328;
	setp.ge.s32 	%p172, %r39, %r406;
	or.pred  	%p173, %p171, %p172;
	@%p173 bra 	$L__BB1_125;
	ld.param.f32 	%f1087, [_Z8sgemm_v4ILi128ELi128ELi8ELi8ELi8EEviiifPKfS1_fPf_param_6];
	ld.param.f32 	%f1023, [_Z8sgemm_v4ILi128ELi128ELi8ELi8ELi8EEviiifPKfS1_fPf_param_3];
	ld.global.f32 	%f923, [%rd7+24];
	mul.f32 	%f924, %f1087, %f923;
	fma.rn.f32 	%f925, %f1023, %f1186, %f924;
	st.global.f32 	[%rd7+24], %f925;
$L__BB1_125:
	ld.param.u32 	%r407, [_Z8sgemm_v4ILi128ELi128ELi8ELi8ELi8EEviiifPKfS1_fPf_param_1];
	ld.param.u32 	%r329, [_Z8sgemm_v4ILi128ELi128ELi8ELi8ELi8EEviiifPKfS1_fPf_param_0];
	setp.ge.s32 	%p174, %r53, %r329;
	setp.ge.s32 	%p175, %r40, %r407;
	or.pred  	%p176, %p174, %p175;
	@%p176 bra 	$L__BB1_127;
	ld.param.f32 	%f1088, [_Z8sgemm_v4ILi128ELi128ELi8ELi8ELi8EEviiifPKfS1_fPf_param_6];
	ld.param.f32 	%f1024, [_Z8sgemm_v4ILi128ELi128ELi8ELi8ELi8EEviiifPKfS1_fPf_param_3];
	ld.global.f32 	%f926, [%rd7+28];
	mul.f32 	%f927, %f1088, %f926;
	fma.rn.f32 	%f928, %f1024, %f1185, %f927;
	st.global.f32 	[%rd7+28], %f928;
$L__BB1_127:
	ld.param.u32 	%r408, [_Z8sgemm_v4ILi128ELi128ELi8ELi8ELi8EEviiifPKfS1_fPf_param_1];
	ld.param.u32 	%r330, [_Z8sgemm_v4ILi128ELi128ELi8ELi8ELi8EEviiifPKfS1_fPf_param_0];
	setp.ge.s32 	%p177, %r256, %r408;
	add.s32 	%r55, %r25, 6;
	setp.ge.s32 	%p178, %r55, %r330;
	add.s32 	%r56, %r54, %r408;
	or.pred  	%p179, %p178, %p177;
	@%p179 bra 	$L__BB1_129;
	ld.param.f32 	%f1089, [_Z8sgemm_v4ILi128ELi128ELi8ELi8ELi8EEviiifPKfS1_fPf_param_6];
	ld.param.f32 	%f1025, [_Z8sgemm_v4ILi128ELi128ELi8ELi8ELi8EEviiifPKfS1_fPf_param_3];
	add.s32 	%r276, %r256, %r56;
	mul.wide.s32 	%rd110, %r276, 4;
	add.s64 	%rd111, %rd2, %rd110;
	ld.global.f32 	%f929, [%rd111];
	mul.f32 	%f930, %f1089, %f929;
	fma.rn.f32 	%f931, %f1025, %f1184, %f930;
	st.global.f32 	[%rd111], %f931;
$L__BB1_129:
	ld.param.u32 	%r409, [_Z8sgemm_v4ILi128ELi128ELi8ELi8ELi8EEviiifPKfS1_fPf_param_1];
	ld.param.u32 	%r331, [_Z8sgemm_v4ILi128ELi128ELi8ELi8ELi8EEviiifPKfS1_fPf_param_0];
	setp.ge.s32 	%p180, %r55, %r331;
	setp.ge.s32 	%p181, %r258, %r409;
	cvt.s64.s32 	%rd112, %r56;
	add.s64 	%rd113, %rd86, %rd112;
	shl.b64 	%rd114, %rd113, 2;
	add.s64 	%rd8, %rd2, %rd114;
	or.pred  	%p182, %p180, %p181;
	@%p182 bra 	$L__BB1_131;
	ld.param.f32 	%f1090, [_Z8sgemm_v4ILi128ELi128ELi8ELi8ELi8EEviiifPKfS1_fPf_param_6];
	ld.param.f32 	%f1026, [_Z8sgemm_v4ILi128ELi128ELi8ELi8ELi8EEviiifPKfS1_fPf_param_3];
	ld.global.f32 	%f932, [%rd8+4];
	mul.f32 	%f933, %f1090, %f932;
	fma.rn.f32 	%f934, %f1026, %f1183, %f933;
	st.global.f32 	[%rd8+4], %f934;
$L__BB1_131:
	ld.param.u32 	%r410, [_Z8sgemm_v4ILi128ELi128ELi8ELi8ELi8EEviiifPKfS1_fPf_param_1];
	ld.param.u32 	%r332, [_Z8sgemm_v4ILi128ELi128ELi8ELi8ELi8EEviiifPKfS1_fPf_param_0];
	setp.ge.s32 	%p183, %r55, %r332;
	setp.ge.s32 	%p184, %r260, %r410;
	or.pred  	%p185, %p183, %p184;
	@%p185 bra 	$L__BB1_133;
	ld.param.f32 	%f1091, [_Z8sgemm_v4ILi128ELi128ELi8ELi8ELi8EEviiifPKfS1_fPf_param_6];
	ld.param.f32 	%f1027, [_Z8sgemm_v4ILi128ELi128ELi8ELi8ELi8EEviiifPKfS1_fPf_param_3];
	ld.global.f32 	%f935, [%rd8+8];
	mul.f32 	%f936, %f1091, %f935;
	fma.rn.f32 	%f937, %f1027, %f1182, %f936;
	st.global.f32 	[%rd8+8], %f937;
$L__BB1_133:
	ld.param.u32 	%r411, [_Z8sgemm_v4ILi128ELi128ELi8ELi8ELi8EEviiifPKfS1_fPf_param_1];
	ld.param.u32 	%r333, [_Z8sgemm_v4ILi128ELi128ELi8ELi8ELi8EEviiifPKfS1_fPf_param_0];
	setp.ge.s32 	%p186, %r55, %r333;
	setp.ge.s32 	%p187, %r262, %r411;
	or.pred  	%p188, %p186, %p187;
	@%p188 bra 	$L__BB1_135;
	ld.param.f32 	%f1092, [_Z8sgemm_v4ILi128ELi128ELi8ELi8ELi8EEviiifPKfS1_fPf_param_6];
	ld.param.f32 	%f1028, [_Z8sgemm_v4ILi128ELi128ELi8ELi8ELi8EEviiifPKfS1_fPf_param_3];
	ld.global.f32 	%f938, [%rd8+12];
	mul.f32 	%f939, %f1092, %f938;
	fma.rn.f32 	%f940, %f1028, %f1181, %f939;
	st.global.f32 	[%rd8+12], %f940;
$L__BB1_135:
	ld.param.u32 	%r412, [_Z8sgemm_v4ILi128ELi128ELi8ELi8ELi8EEviiifPKfS1_fPf_param_1];
	ld.param.u32 	%r334, [_Z8sgemm_v4ILi128ELi128ELi8ELi8ELi8EEviiifPKfS1_fPf_param_0];
	setp.ge.s32 	%p189, %r55, %r334;
	setp.ge.s32 	%p190, %r264, %r412;
	or.pred  	%p191, %p189, %p190;
	@%p191 bra 	$L__BB1_137;
	ld.param.f32 	%f1093, [_Z8sgemm_v4ILi128ELi128ELi8ELi8ELi8EEviiifPKfS1_fPf_param_6];
	ld.param.f32 	%f1029, [_Z8sgemm_v4ILi128ELi128ELi8ELi8ELi8EEviiifPKfS1_fPf_param_3];
	ld.global.f32 	%f941, [%rd8+16];
	mul.f32 	%f942, %f1093, %f941;
	fma.rn.f32 	%f943, %f1029, %f1180, %f942;
	st.global.f32 	[%rd8+16], %f943;
$L__BB1_137:
	ld.param.u32 	%r413, [_Z8sgemm_v4ILi128ELi128ELi8ELi8ELi8EEviiifPKfS1_fPf_param_1];
	ld.param.u32 	%r335, [_Z8sgemm_v4ILi128ELi128ELi8ELi8ELi8EEviiifPKfS1_fPf_param_0];
	setp.ge.s32 	%p192, %r55, %r335;
	setp.ge.s32 	%p193, %r38, %r413;
	or.pred  	%p194, %p192, %p193;
	@%p194 bra 	$L__BB1_139;
	ld.param.f32 	%f1094, [_Z8sgemm_v4ILi128ELi128ELi8ELi8ELi8EEviiifPKfS1_fPf_param_6];
	ld.param.f32 	%f1030, [_Z8sgemm_v4ILi128ELi128ELi8ELi8ELi8EEviiifPKfS1_fPf_param_3];
	ld.global.f32 	%f944, [%rd8+20];
	mul.f32 	%f945, %f1094, %f944;
	fma.rn.f32 	%f946, %f1030, %f1179, %f945;
	st.global.f32 	[%rd8+20], %f946;
$L__BB1_139:
	ld.param.u32 	%r414, [_Z8sgemm_v4ILi128ELi128ELi8ELi8ELi8EEviiifPKfS1_fPf_param_1];
	ld.param.u32 	%r336, [_Z8sgemm_v4ILi128ELi128ELi8ELi8ELi8EEviiifPKfS1_fPf_param_0];
	setp.ge.s32 	%p195, %r55, %r336;
	setp.ge.s32 	%p196, %r39, %r414;
	or.pred  	%p197, %p195, %p196;
	@%p197 bra 	$L__BB1_141;
	ld.param.f32 	%f1095, [_Z8sgemm_v4ILi128ELi128ELi8ELi8ELi8EEviiifPKfS1_fPf_param_6];
	ld.param.f32 	%f1031, [_Z8sgemm_v4ILi128ELi128ELi8ELi8ELi8EEviiifPKfS1_fPf_param_3];
	ld.global.f32 	%f947, [%rd8+24];
	mul.f32 	%f948, %f1095, %f947;
	fma.rn.f32 	%f949, %f1031, %f1178, %f948;
	st.global.f32 	[%rd8+24], %f949;
$L__BB1_141:
	ld.param.u32 	%r415, [_Z8sgemm_v4ILi128ELi128ELi8ELi8ELi8EEviiifPKfS1_fPf_param_1];
	ld.param.u32 	%r337, [_Z8sgemm_v4ILi128ELi128ELi8ELi8ELi8EEviiifPKfS1_fPf_param_0];
	setp.ge.s32 	%p198, %r55, %r337;
	setp.ge.s32 	%p199, %r40, %r415;
	or.pred  	%p200, %p198, %p199;
	@%p200 bra 	$L__BB1_143;
	ld.param.f32 	%f1096, [_Z8sgemm_v4ILi128ELi128ELi8ELi8ELi8EEviiifPKfS1_fPf_param_6];
	ld.param.f32 	%f1032, [_Z8sgemm_v4ILi128ELi128ELi8ELi8ELi8EEviiifPKfS1_fPf_param_3];
	ld.global.f32 	%f950, [%rd8+28];
	mul.f32 	%f951, %f1096, %f950;
	fma.rn.f32 	%f952, %f1032, %f1177, %f951;
	st.global.f32 	[%rd8+28], %f952;
$L__BB1_143:
	ld.param.u32 	%r416, [_Z8sgemm_v4ILi128ELi128ELi8ELi8ELi8EEviiifPKfS1_fPf_param_1];
	ld.param.u32 	%r338, [_Z8sgemm_v4ILi128ELi128ELi8ELi8ELi8EEviiifPKfS1_fPf_param_0];
	setp.ge.s32 	%p201, %r256, %r416;
	add.s32 	%r57, %r25, 7;
	setp.ge.s32 	%p202, %r57, %r338;
	add.s32 	%r58, %r56, %r416;
	or.pred  	%p203, %p202, %p201;
	@%p203 bra 	$L__BB1_145;
	ld.param.f32 	%f1097, [_Z8sgemm_v4ILi128ELi128ELi8ELi8ELi8EEviiifPKfS1_fPf_param_6];
	ld.param.f32 	%f1033, [_Z8sgemm_v4ILi128ELi128ELi8ELi8ELi8EEviiifPKfS1_fPf_param_3];
	add.s32 	%r277, %r256, %r58;
	mul.wide.s32 	%rd115, %r277, 4;
	add.s64 	%rd116, %rd2, %rd115;
	ld.global.f32 	%f953, [%rd116];
	mul.f32 	%f954, %f1097, %f953;
	fma.rn.f32 	%f955, %f1033, %f1176, %f954;
	st.global.f32 	[%rd116], %f955;
$L__BB1_145:
	ld.param.u32 	%r417, [_Z8sgemm_v4ILi128ELi128ELi8ELi8ELi8EEviiifPKfS1_fPf_param_1];
	ld.param.u32 	%r339, [_Z8sgemm_v4ILi128ELi128ELi8ELi8ELi8EEviiifPKfS1_fPf_param_0];
	setp.ge.s32 	%p204, %r57, %r339;
	setp.ge.s32 	%p205, %r258, %r417;
	cvt.s64.s32 	%rd117, %r58;
	add.s64 	%rd118, %rd86, %rd117;
	shl.b64 	%rd119, %rd118, 2;
	add.s64 	%rd9, %rd2, %rd119;
	or.pred  	%p206, %p204, %p205;
	@%p206 bra 	$L__BB1_147;
	ld.param.f32 	%f1098, [_Z8sgemm_v4ILi128ELi128ELi8ELi8ELi8EEviiifPKfS1_fPf_param_6];
	ld.param.f32 	%f1034, [_Z8sgemm_v4ILi128ELi128ELi8ELi8ELi8EEviiifPKfS1_fPf_param_3];
	ld.global.f32 	%f956, [%rd9+4];
	mul.f32 	%f957, %f1098, %f956;
	fma.rn.f32 	%f958, %f1034, %f1175, %f957;
	st.global.f32 	[%rd9+4], %f958;
$L__BB1_147:
	ld.param.u32 	%r418, [_Z8sgemm_v4ILi128ELi128ELi8ELi8ELi8EEviiifPKfS1_fPf_param_1];
	ld.param.u32 	%r340, [_Z8sgemm_v4ILi128ELi128ELi8ELi8ELi8EEviiifPKfS1_fPf_param_0];
	setp.ge.s32 	%p207, %r57, %r340;
	setp.ge.s32 	%p208, %r260, %r418;
	or.pred  	%p209, %p207, %p208;
	@%p209 bra 	$L__BB1_149;
	ld.param.f32 	%f1099, [_Z8sgemm_v4ILi128ELi128ELi8ELi8ELi8EEviiifPKfS1_fPf_param_6];
	ld.param.f32 	%f1035, [_Z8sgemm_v4ILi128ELi128ELi8ELi8ELi8EEviiifPKfS1_fPf_param_3];
	ld.global.f32 	%f959, [%rd9+8];
	mul.f32 	%f960, %f1099, %f959;
	fma.rn.f32 	%f961, %f1035, %f1174, %f960;
	st.global.f32 	[%rd9+8], %f961;
$L__BB1_149:
	ld.param.u32 	%r419, [_Z8sgemm_v4ILi128ELi128ELi8ELi8ELi8EEviiifPKfS1_fPf_param_1];
	ld.param.u32 	%r341, [_Z8sgemm_v4ILi128ELi128ELi8ELi8ELi8EEviiifPKfS1_fPf_param_0];
	setp.ge.s32 	%p210, %r57, %r341;
	setp.ge.s32 	%p211, %r262, %r419;
	or.pred  	%p212, %p210, %p211;
	@%p212 bra 	$L__BB1_151;
	ld.param.f32 	%f1100, [_Z8sgemm_v4ILi128ELi128ELi8ELi8ELi8EEviiifPKfS1_fPf_param_6];
	ld.param.f32 	%f1036, [_Z8sgemm_v4ILi128ELi128ELi8ELi8ELi8EEviiifPKfS1_fPf_param_3];
	ld.global.f32 	%f962, [%rd9+12];
	mul.f32 	%f963, %f1100, %f962;
	fma.rn.f32 	%f964, %f1036, %f1173, %f963;
	st.global.f32 	[%rd9+12], %f964;
$L__BB1_151:
	ld.param.u32 	%r420, [_Z8sgemm_v4ILi128ELi128ELi8ELi8ELi8EEviiifPKfS1_fPf_param_1];
	ld.param.u32 	%r342, [_Z8sgemm_v4ILi128ELi128ELi8ELi8ELi8EEviiifPKfS1_fPf_param_0];
	setp.ge.s32 	%p213, %r57, %r342;
	setp.ge.s32 	%p214, %r264, %r420;
	or.pred  	%p215, %p213, %p214;
	@%p215 bra 	$L__BB1_153;
	ld.param.f32 	%f1101, [_Z8sgemm_v4ILi128ELi128ELi8ELi8ELi8EEviiifPKfS1_fPf_param_6];
	ld.param.f32 	%f1037, [_Z8sgemm_v4ILi128ELi128ELi8ELi8ELi8EEviiifPKfS1_fPf_param_3];
	ld.global.f32 	%f965, [%rd9+16];
	mul.f32 	%f966, %f1101, %f965;
	fma.rn.f32 	%f967, %f1037, %f1172, %f966;
	st.global.f32 	[%rd9+16], %f967;
$L__BB1_153:
	ld.param.u32 	%r421, [_Z8sgemm_v4ILi128ELi128ELi8ELi8ELi8EEviiifPKfS1_fPf_param_1];
	ld.param.u32 	%r343, [_Z8sgemm_v4ILi128ELi128ELi8ELi8ELi8EEviiifPKfS1_fPf_param_0];
	setp.ge.s32 	%p216, %r57, %r343;
	setp.ge.s32 	%p217, %r38, %r421;
	or.pred  	%p218, %p216, %p217;
	@%p218 bra 	$L__BB1_155;
	ld.param.f32 	%f1102, [_Z8sgemm_v4ILi128ELi128ELi8ELi8ELi8EEviiifPKfS1_fPf_param_6];
	ld.param.f32 	%f1038, [_Z8sgemm_v4ILi128ELi128ELi8ELi8ELi8EEviiifPKfS1_fPf_param_3];
	ld.global.f32 	%f968, [%rd9+20];
	mul.f32 	%f969, %f1102, %f968;
	fma.rn.f32 	%f970, %f1038, %f1171, %f969;
	st.global.f32 	[%rd9+20], %f970;
$L__BB1_155:
	ld.param.u32 	%r422, [_Z8sgemm_v4ILi128ELi128ELi8ELi8ELi8EEviiifPKfS1_fPf_param_1];
	ld.param.u32 	%r344, [_Z8sgemm_v4ILi128ELi128ELi8ELi8ELi8EEviiifPKfS1_fPf_param_0];
	setp.ge.s32 	%p219, %r57, %r344;
	setp.ge.s32 	%p220, %r39, %r422;
	or.pred  	%p221, %p219, %p220;
	@%p221 bra 	$L__BB1_157;
	ld.param.f32 	%f1103, [_Z8sgemm_v4ILi128ELi128ELi8ELi8ELi8EEviiifPKfS1_fPf_param_6];
	ld.param.f32 	%f1039, [_Z8sgemm_v4ILi128ELi128ELi8ELi8ELi8EEviiifPKfS1_fPf_param_3];
	ld.global.f32 	%f971, [%rd9+24];
	mul.f32 	%f972, %f1103, %f971;
	fma.rn.f32 	%f973, %f1039, %f1170, %f972;
	st.global.f32 	[%rd9+24], %f973;
$L__BB1_157:
	ld.param.u32 	%r423, [_Z8sgemm_v4ILi128ELi128ELi8ELi8ELi8EEviiifPKfS1_fPf_param_1];
	ld.param.u32 	%r345, [_Z8sgemm_v4ILi128ELi128ELi8ELi8ELi8EEviiifPKfS1_fPf_param_0];
	setp.ge.s32 	%p222, %r57, %r345;
	setp.ge.s32 	%p223, %r40, %r423;
	or.pred  	%p224, %p222, %p223;
	@%p224 bra 	$L__BB1_159;
	ld.param.f32 	%f1104, [_Z8sgemm_v4ILi128ELi128ELi8ELi8ELi8EEviiifPKfS1_fPf_param_6];
	ld.param.f32 	%f1040, [_Z8sgemm_v4ILi128ELi128ELi8ELi8ELi8EEviiifPKfS1_fPf_param_3];
	ld.global.f32 	%f974, [%rd9+28];
	mul.f32 	%f975, %f1104, %f974;
	fma.rn.f32 	%f976, %f1040, %f1169, %f975;
	st.global.f32 	[%rd9+28], %f976;
$L__BB1_159:
	ret;

}


// ===== COMPILED SASS (sm_100) =====

	.target	sm_100

	.elftype	@"ET_EXEC"


//--------------------- .note.nv.tkinfo           --------------------------
	.section	.note.nv.tkinfo,"",@"SHT_NOTE"
	.sectionflags	@"SHF_NOTE_NV_TKINFO"
	.tkinfo
        /*0018*/ 	.word	0x00000002
        /*0030*/ 	.string	""
        /*0030*/ 	.string	"ptxas"
        /*0030*/ 	.string	"Cuda compilation tools, release 13.0, V13.0.88"
        /*0030*/ 	.string	"Build cuda_13.0.r13.0/compiler.36424714_0"
        /*0030*/ 	.string	"-arch sm_100 -m 64 "



//--------------------- .note.nv.cuinfo           --------------------------
	.section	.note.nv.cuinfo,"",@"SHT_NOTE"
	.sectionflags	@"SHF_NOTE_NV_CUINFO"
        /*0018*/ 	.short	0x0002
        /*001a*/ 	.short	0x0064
        /*001c*/ 	.short	0x0082
	.zero		2


//--------------------- .nv.info                  --------------------------
	.section	.nv.info,"",@"SHT_CUDA_INFO"
	.align	4


	//----- nvinfo : EIATTR_REGCOUNT
	.align		4
        /*0000*/ 	.byte	0x04, 0x2f
        /*0002*/ 	.short	(.L_1 - .L_0)
	.align		4
.L_0:
        /*0004*/ 	.word	index@(_Z8sgemm_v4ILi64ELi64ELi8ELi8ELi8EEviiifPKfS1_fPf)
        /*0008*/ 	.word	0x00000099


	//----- nvinfo : EIATTR_FRAME_SIZE
	.align		4
.L_1:
        /*000c*/ 	.byte	0x04, 0x11
        /*000e*/ 	.short	(.L_3 - .L_2)
	.align		4
.L_2:
        /*0010*/ 	.word	index@(_Z8sgemm_v4ILi64ELi64ELi8ELi8ELi8EEviiifPKfS1_fPf)
        /*0014*/ 	.word	0x00000000


	//----- nvinfo : EIATTR_REGCOUNT
	.align		4
.L_3:
        /*0018*/ 	.byte	0x04, 0x2f
        /*001a*/ 	.short	(.L_5 - .L_4)
	.align		4
.L_4:
        /*001c*/ 	.word	index@(_Z8sgemm_v4ILi128ELi128ELi8ELi8ELi8EEviiifPKfS1_fPf)
        /*0020*/ 	.word	0x00000080


	//----- nvinfo : EIATTR_FRAME_SIZE
	.align		4
.L_5:
        /*0024*/ 	.byte	0x04, 0x11
        /*0026*/ 	.short	(.L_7 - .L_6)
	.align		4
.L_6:
        /*0028*/ 	.word	index@(_Z8sgemm_v4ILi128ELi128ELi8ELi8ELi8EEviiifPKfS1_fPf)
        /*002c*/ 	.word	0x00000000


	//----- nvinfo : EIATTR_MIN_STACK_SIZE
	.align		4
.L_7:
        /*0030*/ 	.byte	0x04, 0x12
        /*0032*/ 	.short	(.L_9 - .L_8)
	.align		4
.L_8:
        /*0034*/ 	.word	index@(_Z8sgemm_v4ILi128ELi128ELi8ELi8ELi8EEviiifPKfS1_fPf)
        /*0038*/ 	.word	0x00000000


	//----- nvinfo : EIATTR_MIN_STACK_SIZE
	.align		4
.L_9:
        /*003c*/ 	.byte	0x04, 0x12
        /*003e*/ 	.short	(.L_11 - .L_10)
	.align		4
.L_10:
        /*0040*/ 	.word	index@(_Z8sgemm_v4ILi64ELi64ELi8ELi8ELi8EEviiifPKfS1_fPf)
        /*0044*/ 	.word	0x00000000
.L_11:


//--------------------- .nv.compat                --------------------------
	.section	.nv.compat,"",@"SHT_CUDA_COMPAT_INFO"
	.align	4
        /*0000*/ 	.byte	0x02, 0x09, 0x00, 0x00, 0x02, 0x02, 0x01, 0x00, 0x02, 0x05, 0x05, 0x00, 0x03, 0x07, 0x01, 0x01
        /*0010*/ 	.byte	0x02, 0x03, 0x00, 0x00, 0x02, 0x06, 0x01, 0x00, 0x04, 0x0b, 0x08, 0x00, 0x09, 0x00, 0x00, 0x00
        /*0020*/ 	.byte	0x00, 0x00, 0x00, 0x00


//--------------------- .nv.info._Z8sgemm_v4ILi128ELi128ELi8ELi8ELi8EEviiifPKfS1_fPf --------------------------
	.section	.nv.info._Z8sgemm_v4ILi128ELi128ELi8ELi8ELi8EEviiifPKfS1_fPf,"",@"SHT_CUDA_INFO"
	.sectionflags	@""
	.align	4


	//----- nvinfo : EIATTR_CUDA_API_VERSION
	.align		4
        /*0000*/ 	.byte	0x04, 0x37
        /*0002*/ 	.short	(.L_13 - .L_12)
.L_12:
        /*0004*/ 	.word	0x00000082


	//----- nvinfo : EIATTR_KPARAM_INFO
	.align		4
.L_13:
        /*0008*/ 	.byte	0x04, 0x17
        /*000a*/ 	.short	(.L_15 - .L_14)
.L_14:
        /*000c*/ 	.word	0x00000000
        /*0010*/ 	.short	0x0007
        /*0012*/ 	.short	0x0028
        /*0014*/ 	.byte	0x00, 0xf5, 0x21, 0x00


	//----- nvinfo : EIATTR_KPARAM_INFO
	.align		4
.L_15:
        /*0018*/ 	.byte	0x04, 0x17
        /*001a*/ 	.short	(.L_17 - .L_16)
.L_16:
        /*001c*/ 	.word	0x00000000
        /*0020*/ 	.short	0x0006
        /*0022*/ 	.short	0x0020
        /*0024*/ 	.byte	0x00, 0xf0, 0x11, 0x00


	//----- nvinfo : EIATTR_KPARAM_INFO
	.align		4
.L_17:
        /*0028*/ 	.byte	0x04, 0x17
        /*002a*/ 	.short	(.L_19 - .L_18)
.L_18:
        /*002c*/ 	.word	0x00000000
        /*0030*/ 	.short	0x0005
        /*0032*/ 	.short	0x0018
        /*0034*/ 	.byte	0x00, 0xf5, 0x21, 0x00


	//----- nvinfo : EIATTR_KPARAM_INFO
	.align		4
.L_19:
        /*0038*/ 	.byte	0x04, 0x17
        /*003a*/ 	.short	(.L_21 - .L_20)
.L_20:
        /*003c*/ 	.word	0x00000000
        /*0040*/ 	.short	0x0004
        /*0042*/ 	.short	0x0010
        /*0044*/ 	.byte	0x00, 0xf5, 0x21, 0x00


	//----- nvinfo : EIATTR_KPARAM_INFO
	.align		4
.L_21:
        /*0048*/ 	.byte	0x04, 0x17
        /*004a*/ 	.short	(.L_23 - .L_22)
.L_22:
        /*004c*/ 	.word	0x00000000
        /*0050*/ 	.short	0x0003
        /*0052*/ 	.short	0x000c
        /*0054*/ 	.byte	0x00, 0xf0, 0x11, 0x00


	//----- nvinfo : EIATTR_KPARAM_INFO
	.align		4
.L_23:
        /*0058*/ 	.byte	0x04, 0x17
        /*005a*/ 	.short	(.L_25 - .L_24)
.L_24:
        /*005c*/ 	.word	0x00000000
        /*0060*/ 	.short	0x0002
        /*0062*/ 	.short	0x0008
        /*0064*/ 	.byte	0x00, 0xf0, 0x11, 0x00


	//----- nvinfo : EIATTR_KPARAM_INFO
	.align		4
.L_25:
        /*0068*/ 	.byte	0x04, 0x17
        /*006a*/ 	.short	(.L_27 - .L_26)
.L_26:
        /*006c*/ 	.word	0x00000000
        /*0070*/ 	.short	0x0001
        /*0072*/ 	.short	0x0004
        /*0074*/ 	.byte	0x00, 0xf0, 0x11, 0x00


	//----- nvinfo : EIATTR_KPARAM_INFO
	.align		4
.L_27:
        /*0078*/ 	.byte	0x04, 0x17
        /*007a*/ 	.short	(.L_29 - .L_28)
.L_28:
        /*007c*/ 	.word	0x00000000
        /*0080*/ 	.short	0x0000
        /*0082*/ 	.short	0x0000
        /*0084*/ 	.byte	0x00, 0xf0, 0x11, 0x00


	//----- nvinfo : EIATTR_SPARSE_MMA_MASK
	.align		4
.L_29:
        /*0088*/ 	.byte	0x03, 0x50
        /*008a*/ 	.short	0x0000


	//----- nvinfo : EIATTR_MAXREG_COUNT
	.align		4
        /*008c*/ 	.byte	0x03, 0x1b
        /*008e*/ 	.short	0x00ff


	//----- nvinfo : EIATTR_NUM_BARRIERS
	.align		4
        /*0090*/ 	.byte	0x02, 0x4c
        /*0092*/ 	.byte	0x01
	.zero		1


	//----- nvinfo : EIATTR_MERCURY_ISA_VERSION
	.align		4
        /*0094*/ 	.byte	0x03, 0x5f
        /*0096*/ 	.short	0x0101


	//----- nvinfo : EIATTR_VRC_CTA_INIT_COUNT
	.align		4
        /*0098*/ 	.byte	0x02, 0x4a
	.zero		1
	.zero		1


	//----- nvinfo : EIATTR_EXIT_INSTR_OFFSETS
	.align		4
        /*009c*/ 	.byte	0x04, 0x1c
        /*009e*/ 	.short	(.L_31 - .L_30)


	//   ....[0]....
.L_30:
        /*00a0*/ 	.word	0x00005470


	//   ....[1]....
        /*00a4*/ 	.word	0x000054e0


	//----- nvinfo : EIATTR_CRS_STACK_SIZE
	.align		4
.L_31:
        /*00a8*/ 	.byte	0x04, 0x1e
        /*00aa*/ 	.short	(.L_33 - .L_32)
.L_32:
        /*00ac*/ 	.word	0x00000000


	//----- nvinfo : EIATTR_CBANK_PARAM_SIZE
	.align		4
.L_33:
        /*00b0*/ 	.byte	0x03, 0x19
        /*00b2*/ 	.short	0x0030


	//----- nvinfo : EIATTR_PARAM_CBANK
	.align		4
        /*00b4*/ 	.byte	0x04, 0x0a
        /*00b6*/ 	.short	(.L_35 - .L_34)
	.align		4
.L_34:
        /*00b8*/ 	.word	index@(.nv.constant0._Z8sgemm_v4ILi128ELi128ELi8ELi8ELi8EEviiifPKfS1_fPf)
        /*00bc*/ 	.short	0x0380
        /*00be*/ 	.short	0x0030


	//----- nvinfo : EIATTR_SW_WAR
	.align		4
.L_35:
        /*00c0*/ 	.byte	0x04, 0x36
        /*00c2*/ 	.short	(.L_37 - .L_36)
.L_36:
        /*00c4*/ 	.word	0x00000008
.L_37:


//--------------------- .nv.info._Z8sgemm_v4ILi64ELi64ELi8ELi8ELi8EEviiifPKfS1_fPf --------------------------
	.section	.nv.info._Z8sgemm_v4ILi64ELi64ELi8ELi8ELi8EEviiifPKfS1_fPf,"",@"SHT_CUDA_INFO"
	.sectionflags	@""
	.align	4


	//----- nvinfo : EIATTR_CUDA_API_VERSION
	.align		4
        /*0000*/ 	.byte	0x04, 0x37
        /*0002*/ 	.short	(.L_39 - .L_38)
.L_38:
        /*0004*/ 	.word	0x00000082


	//----- nvinfo : EIATTR_KPARAM_INFO
	.align		4
.L_39:
        /*0008*/ 	.byte	0x04, 0x17
        /*000a*/ 	.short	(.L_41 - .L_40)
.L_40:
        /*000c*/ 	.word	0x00000000
        /*0010*/ 	.short	0x0007
        /*0012*/ 	.short	0x0028
        /*0014*/ 	.byte	0x00, 0xf5, 0x21, 0x00


	//----- nvinfo : EIATTR_KPARAM_INFO
	.align		4
.L_41:
        /*0018*/ 	.byte	0x04, 0x17
        /*001a*/ 	.short	(.L_43 - .L_42)
.L_42:
        /*001c*/ 	.word	0x00000000
        /*0020*/ 	.short	0x0006
        /*0022*/ 	.short	0x0020
        /*0024*/ 	.byte	0x00, 0xf0, 0x11, 0x00


	//----- nvinfo : EIATTR_KPARAM_INFO
	.align		4
.L_43:
        /*0028*/ 	.byte	0x04, 0x17
        /*002a*/ 	.short	(.L_45 - .L_44)
.L_44:
        /*002c*/ 	.word	0x00000000
        /*0030*/ 	.short	0x0005
        /*0032*/ 	.short	0x0018
        /*0034*/ 	.byte	0x00, 0xf5, 0x21, 0x00


	//----- nvinfo : EIATTR_KPARAM_INFO
	.align		4
.L_45:
        /*0038*/ 	.byte	0x04, 0x17
        /*003a*/ 	.short	(.L_47 - .L_46)
.L_46:
        /*003c*/ 	.word	0x00000000
        /*0040*/ 	.short	0x0004
        /*0042*/ 	.short	0x0010
        /*0044*/ 	.byte	0x00, 0xf5, 0x21, 0x00


	//----- nvinfo : EIATTR_KPARAM_INFO
	.align		4
.L_47:
        /*0048*/ 	.byte	0x04, 0x17
        /*004a*/ 	.short	(.L_49 - .L_48)
.L_48:
        /*004c*/ 	.word	0x00000000
        /*0050*/ 	.short	0x0003
        /*0052*/ 	.short	0x000c
        /*0054*/ 	.byte	0x00, 0xf0, 0x11, 0x00


	//----- nvinfo : EIATTR_KPARAM_INFO
	.align		4
.L_49:
        /*0058*/ 	.byte	0x04, 0x17
        /*005a*/ 	.short	(.L_51 - .L_50)
.L_50:
        /*005c*/ 	.word	0x00000000
        /*0060*/ 	.short	0x0002
        /*0062*/ 	.short	0x0008
        /*0064*/ 	.byte	0x00, 0xf0, 0x11, 0x00


	//----- nvinfo : EIATTR_KPARAM_INFO
	.align		4
.L_51:
        /*0068*/ 	.byte	0x04, 0x17
        /*006a*/ 	.short	(.L_53 - .L_52)
.L_52:
        /*006c*/ 	.word	0x00000000
        /*0070*/ 	.short	0x0001
        /*0072*/ 	.short	0x0004
        /*0074*/ 	.byte	0x00, 0xf0, 0x11, 0x00


	//----- nvinfo : EIATTR_KPARAM_INFO
	.align		4
.L_53:
        /*0078*/ 	.byte	0x04, 0x17
        /*007a*/ 	.short	(.L_55 - .L_54)
.L_54:
        /*007c*/ 	.word	0x00000000
        /*0080*/ 	.short	0x0000
        /*0082*/ 	.short	0x0000
        /*0084*/ 	.byte	0x00, 0xf0, 0x11, 0x00


	//----- nvinfo : EIATTR_SPARSE_MMA_MASK
	.align		4
.L_55:
        /*0088*/ 	.byte	0x03, 0x50
        /*008a*/ 	.short	0x0000


	//----- nvinfo : EIATTR_MAXREG_COUNT
	.align		4
        /*008c*/ 	.byte	0x03, 0x1b
        /*008e*/ 	.short	0x00ff


	//----- nvinfo : EIATTR_NUM_BARRIERS
	.align		4
        /*0090*/ 	.byte	0x02, 0x4c
        /*0092*/ 	.byte	0x01
	.zero		1


	//----- nvinfo : EIATTR_MERCURY_ISA_VERSION
	.align		4
        /*0094*/ 	.byte	0x03, 0x5f
        /*0096*/ 	.short	0x0101


	//----- nvinfo : EIATTR_VRC_CTA_INIT_COUNT
	.align		4
        /*0098*/ 	.byte	0x02, 0x4a
	.zero		1
	.zero		1


	//----- nvinfo : EIATTR_EXIT_INSTR_OFFSETS
	.align		4
        /*009c*/ 	.byte	0x04, 0x1c
        /*009e*/ 	.short	(.L_57 - .L_56)


	//   ....[0]....
.L_56:
        /*00a0*/ 	.word	0x00006590


	//   ....[1]....
        /*00a4*/ 	.word	0x00006600


	//----- nvinfo : EIATTR_CRS_STACK_SIZE
	.align		4
.L_57:
        /*00a8*/ 	.byte	0x04, 0x1e
        /*00aa*/ 	.short	(.L_59 - .L_58)
.L_58:
        /*00ac*/ 	.word	0x00000000


	//----- nvinfo : EIATTR_CBANK_PARAM_SIZE
	.align		4
.L_59:
        /*00b0*/ 	.byte	0x03, 0x19
        /*00b2*/ 	.short	0x0030


	//----- nvinfo : EIATTR_PARAM_CBANK
	.align		4
        /*00b4*/ 	.byte	0x04, 0x0a
        /*00b6*/ 	.short	(.L_61 - .L_60)
	.align		4
.L_60:
        /*00b8*/ 	.word	index@(.nv.constant0._Z8sgemm_v4ILi64ELi64ELi8ELi8ELi8EEviiifPKfS1_fPf)
        /*00bc*/ 	.short	0x0380
        /*00be*/ 	.short	0x0030


	//----- nvinfo : EIATTR_SW_WAR
	.align		4
.L_61:
        /*00c0*/ 	.byte	0x04, 0x36
        /*00c2*/ 	.short	(.L_63 - .L_62)
.L_62:
        /*00c4*/ 	.word	0x00000008
.L_63:


//--------------------- .nv.callgraph             --------------------------
	.section	.nv.callgraph,"",@"SHT_CUDA_CALLGRAPH"
	.align	4
	.sectionentsize	8
	.align		4
        /*0000*/ 	.word	0x00000000
	.align		4
        /*0004*/ 	.word	0xffffffff
	.align		4
        /*0008*/ 	.word	0x00000000
	.align		4
        /*000c*/ 	.word	0xfffffffe
	.align		4
        /*0010*/ 	.word	0x00000000
	.align		4
        /*0014*/ 	.word	0xfffffffd
	.align		4
        /*0018*/ 	.word	0x00000000
	.align		4
        /*001c*/ 	.word	0xfffffffc


//--------------------- .text._Z8sgemm_v4ILi128ELi128ELi8ELi8ELi8EEviiifPKfS1_fPf --------------------------
	.section	.text._Z8sgemm_v4ILi128ELi128ELi8ELi8ELi8EEviiifPKfS1_fPf,"ax",@progbits
	.align	128
        .global         _Z8sgemm_v4ILi128ELi128ELi8ELi8ELi8EEviiifPKfS1_fPf
        .type           _Z8sgemm_v4ILi128ELi128ELi8ELi8ELi8EEviiifPKfS1_fPf,@function
        .size           _Z8sgemm_v4ILi128ELi128ELi8ELi8ELi8EEviiifPKfS1_fPf,(.L_x_54 - _Z8sgemm_v4ILi128ELi128ELi8ELi8ELi8EEviiifPKfS1_fPf)
        .other          _Z8sgemm_v4ILi128ELi128ELi8ELi8ELi8EEviiifPKfS1_fPf,@"STO_CUDA_ENTRY STV_DEFAULT"
_Z8sgemm_v4ILi128ELi128ELi8ELi8ELi8EEviiifPKfS1_fPf:
.text._Z8sgemm_v4ILi128ELi128ELi8ELi8ELi8EEviiifPKfS1_fPf:
[----:B------:R-:W-:Y:S01]  /*0000*/  LDC R1, c[0x0][0x37c] ;  /* 0x0000df00ff017b82 */ /* 0x000fe20000000800 */
[----:B------:R-:W0:Y:S07]  /*0010*/  LDCU UR8, c[0x0][0x388] ;  /* 0x00007100ff0877ac */ /* 0x000e2e0008000800 */
[----:B------:R-:W1:Y:S01]  /*0020*/  S2UR UR4, SR_CTAID.X ;  /* 0x00000000000479c3 */ /* 0x000e620000002500 */
[----:B------:R-:W2:Y:S01]  /*0030*/  S2R R0, SR_TID.X ;  /* 0x0000000000007919 */ /* 0x000ea20000002100 */
[----:B------:R-:W-:Y:S01]  /*0040*/  HFMA2 R50, -RZ, RZ, 0, 0 ;  /* 0x00000000ff327431 */ /* 0x000fe200000001ff */
[----:B------:R-:W-:-:S02]  /*0050*/  CS2R R104, SRZ ;  /* 0x0000000000687805 */ /* 0x000fc4000001ff00 */
[----:B------:R-:W-:Y:S02]  /*0060*/  CS2R R98, SRZ ;  /* 0x0000000000627805 */ /* 0x000fe4000001ff00 */
[----:B------:R-:W-:Y:S02]  /*0070*/  CS2R R96, SRZ ;  /* 0x0000000000607805 */ /* 0x000fe4000001ff00 */
[----:B------:R-:W-:Y:S02]  /*0080*/  CS2R R94, SRZ ;  /* 0x00000000005e7805 */ /* 0x000fe4000001ff00 */
[----:B------:R-:W-:Y:S02]  /*0090*/  CS2R R70, SRZ ;  /* 0x0000000000467805 */ /* 0x000fe4000001ff00 */
[----:B------:R-:W-:Y:S02]  /*00a0*/  CS2R R66, SRZ ;  /* 0x0000000000427805 */ /* 0x000fe4000001ff00 */
[----:B------:R-:W-:-:S02]  /*00b0*/  CS2R R18, SRZ ;  /* 0x0000000000127805 */ /* 0x000fc4000001ff00 */
[----:B------:R-:W-:Y:S02]  /*00c0*/  CS2R R88, SRZ ;  /* 0x0000000000587805 */ /* 0x000fe4000001ff00 */
[----:B------:R-:W-:Y:S02]  /*00d0*/  CS2R R82, SRZ ;  /* 0x0000000000527805 */ /* 0x000fe4000001ff00 */
[----:B------:R-:W-:Y:S02]  /*00e0*/  CS2R R84, SRZ ;  /* 0x0000000000547805 */ /* 0x000fe4000001ff00 */
[----:B------:R-:W-:Y:S02]  /*00f0*/  CS2R R68, SRZ ;  /* 0x0000000000447805 */ /* 0x000fe4000001ff00 */
[----:B------:R-:W-:Y:S02]  /*0100*/  CS2R R16, SRZ ;  /* 0x0000000000107805 */ /* 0x000fe4000001ff00 */
[----:B------:R-:W-:-:S02]  /*0110*/  CS2R R86, SRZ ;  /* 0x0000000000567805 */ /* 0x000fc4000001ff00 */
[----:B------:R-:W-:Y:S01]  /*0120*/  CS2R R76, SRZ ;  /* 0x00000000004c7805 */ /* 0x000fe2000001ff00 */
[----:B0-----:R-:W-:Y:S01]  /*0130*/  UISETP.GE.AND UP0, UPT, UR8, 0x1, UPT ;  /* 0x000000010800788c */ /* 0x001fe2000bf06270 */
        /* <DEDUP_REMOVED lines=17> */
[----:B------:R-:W-:Y:S01]  /*0250*/  MOV R112, RZ ;  /* 0x000000ff00707202 */ /* 0x000fe20000000f00 */
[----:B------:R-:W0:Y:S01]  /*0260*/  LDCU.64 UR10, c[0x0][0x358] ;  /* 0x00006b00ff0a77ac */ /* 0x000e220008000a00 */
[----:B-1----:R-:W-:Y:S01]  /*0270*/  MOV R2, UR4 ;  /* 0x0000000400027c02 */ /* 0x002fe20008000f00 */
[----:B--2---:R-:W-:Y:S06]  /*0280*/  BRA.U !UP0, `(.L_x_0) ;  /* 0x0000002d082c7547 */ /* 0x004fec000b800000 */
[----:B------:R-:W1:Y:S01]  /*0290*/  S2UR UR4, SR_CTAID.Y ;  /* 0x00000000000479c3 */ /* 0x000e620000002600 */
[----:B------:R-:W2:Y:S01]  /*02a0*/  LDCU UR6, c[0x0][0x384] ;  /* 0x00007080ff0677ac */ /* 0x000ea20008000800 */
[----:B------:R-:W-:Y:S02]  /*02b0*/  SHF.R.U32.HI R4, RZ, 0x7, R0 ;  /* 0x00000007ff047819 */ /* 0x000fe40000011600 */
[----:B------:R-:W-:Y:S01]  /*02c0*/  SHF.L.U32 R2, R2, 0x7, RZ ;  /* 0x0000000702027819 */ /* 0x000fe200000006ff */
[----:B------:R-:W-:Y:S01]  /*02d0*/  UMOV UR5, 0x400 ;  /* 0x0000040000057882 */ /* 0x000fe20000000000 */
[C---:B------:R-:W-:Y:S01]  /*02e0*/  IADD3 R9, PT, PT, R4.reuse, 0x6, RZ ;  /* 0x0000000604097810 */ /* 0x040fe20007ffe0ff */
[----:B------:R-:W3:Y:S01]  /*02f0*/  LDCU UR13, c[0x0][0x388] ;  /* 0x00007100ff0d77ac */ /* 0x000ee20008000800 */
[----:B------:R-:W4:Y:S01]  /*0300*/  S2UR UR7, SR_CgaCtaId ;  /* 0x00000000000779c3 */ /* 0x000f220000008800 */
[----:B------:R-:W-:Y:S02]  /*0310*/  IADD3 R5, PT, PT, R4, 0x2, RZ ;  /* 0x0000000204057810 */ /* 0x000fe40007ffe0ff */
[----:B------:R-:W-:Y:S01]  /*0320*/  LOP3.LUT R7, R0, 0x7f, RZ, 0xc0, !PT ;  /* 0x0000007f00077812 */ /* 0x000fe200078ec0ff */
[----:B------:R-:W0:Y:S01]  /*0330*/  LDCU UR12, c[0x0][0x380] ;  /* 0x00007000ff0c77ac */ /* 0x000e220008000800 */
[----:B------:R-:W-:-:S02]  /*0340*/  IADD3 R3, PT, PT, R4, 0x4, RZ ;  /* 0x0000000404037810 */ /* 0x000fc40007ffe0ff */
[C---:B------:R-:W-:Y:S02]  /*0350*/  SHF.L.U32 R10, R0.reuse, 0x4, RZ ;  /* 0x00000004000a7819 */ /* 0x040fe400000006ff */
[----:B------:R-:W-:Y:S01]  /*0360*/  SHF.L.U32 R11, R0, 0x5, RZ ;  /* 0x00000005000b7819 */ /* 0x000fe200000006ff */
[----:B--2---:R-:W-:Y:S01]  /*0370*/  IMAD R8, R9, UR6, R2 ;  /* 0x0000000609087c24 */ /* 0x004fe2000f8e0202 */
[----:B------:R-:W-:Y:S01]  /*0380*/  SHF.R.U32.HI R9, RZ, 0x3, R0 ;  /* 0x00000003ff097819 */ /* 0x000fe20000011600 */
[--C-:B------:R-:W-:Y:S01]  /*0390*/  IMAD R6, R5, UR6, R2.reuse ;  /* 0x0000000605067c24 */ /* 0x100fe2000f8e0202 */
[----:B------:R-:W-:Y:S01]  /*03a0*/  MOV R104, RZ ;  /* 0x000000ff00687202 */ /* 0x000fe20000000f00 */
[--C-:B------:R-:W-:Y:S01]  /*03b0*/  IMAD R4, R4, UR6, R2.reuse ;  /* 0x0000000604047c24 */ /* 0x100fe2000f8e0202 */
[----:B-1----:R-:W-:Y:S01]  /*03c0*/  USHF.L.U32 UR4, UR4, 0x7, URZ ;  /* 0x0000000704047899 */ /* 0x002fe200080006ff */
[----:B------:R-:W-:Y:S01]  /*03d0*/  IMAD R2, R3, UR6, R2 ;  /* 0x0000000603027c24 */ /* 0x000fe2000f8e0202 */
[C---:B------:R-:W-:Y:S01]  /*03e0*/  IADD3 R5, PT, PT, R7.reuse, R6, RZ ;  /* 0x0000000607057210 */ /* 0x040fe20007ffe0ff */
[----:B------:R-:W-:Y:S01]  /*03f0*/  UIADD3 UR6, UPT, UPT, UR5, 0x1000, URZ ;  /* 0x0000100005067890 */ /* 0x000fe2000fffe0ff */
[----:B------:R-:W-:-:S02]  /*0400*/  IADD3 R6, PT, PT, R7, R8, RZ ;  /* 0x0000000807067210 */ /* 0x000fc40007ffe0ff */
[----:B------:R-:W-:Y:S01]  /*0410*/  LOP3.LUT R9, R9, UR4, RZ, 0xfc, !PT ;  /* 0x0000000409097c12 */ /* 0x000fe2000f8efcff */
[----:B------:R-:W-:Y:S01]  /*0420*/  UMOV UR4, 0x4 ;  /* 0x0000000400047882 */ /* 0x000fe20000000000 */
[----:B------:R-:W-:Y:S01]  /*0430*/  LOP3.LUT R8, R0, 0x7, RZ, 0xc0, !PT ;  /* 0x0000000700087812 */ /* 0x000fe200078ec0ff */
[----:B----4-:R-:W-:Y:S01]  /*0440*/  ULEA UR5, UR7, UR5, 0x18 ;  /* 0x0000000507057291 */ /* 0x010fe2000f8ec0ff */
[C---:B------:R-:W-:Y:S01]  /*0450*/  IADD3 R13, PT, PT, R9.reuse, 0x60, RZ ;  /* 0x00000060090d7810 */ /* 0x040fe20007ffe0ff */
[----:B------:R-:W-:Y:S01]  /*0460*/  ULEA UR6, UR7, UR6, 0x18 ;  /* 0x0000000607067291 */ /* 0x000fe2000f8ec0ff */
[C---:B------:R-:W-:Y:S01]  /*0470*/  IADD3 R21, PT, PT, R9.reuse, 0x40, RZ ;  /* 0x0000004009157810 */ /* 0x040fe20007ffe0ff */
[C-C-:B------:R-:W-:Y:S01]  /*0480*/  IMAD R12, R9.reuse, UR8, R8.reuse ;  /* 0x00000008090c7c24 */ /* 0x140fe2000f8e0208 */
[----:B------:R-:W-:Y:S01]  /*0490*/  IADD3 R15, PT, PT, R9, 0x20, RZ ;  /* 0x00000020090f7810 */ /* 0x000fe20007ffe0ff */
[--C-:B------:R-:W-:Y:S01]  /*04a0*/  IMAD R13, R13, UR8, R8.reuse ;  /* 0x000000080d0d7c24 */ /* 0x100fe2000f8e0208 */
[----:B------:R-:W-:Y:S01]  /*04b0*/  IADD3 R4, PT, PT, R7, R4, RZ ;  /* 0x0000000407047210 */ /* 0x000fe20007ffe0ff */
[--C-:B------:R-:W-:Y:S01]  /*04c0*/  IMAD R14, R21, UR8, R8.reuse ;  /* 0x00000008150e7c24 */ /* 0x100fe2000f8e0208 */
[----:B------:R-:W-:Y:S01]  /*04d0*/  IADD3 R7, PT, PT, R7, R2, RZ ;  /* 0x0000000207077210 */ /* 0x000fe20007ffe0ff */
[----:B------:R-:W-:Y:S01]  /*04e0*/  IMAD R15, R15, UR8, R8 ;  /* 0x000000080f0f7c24 */ /* 0x000fe2000f8e0208 */
[----:B------:R-:W-:-:S02]  /*04f0*/  LOP3.LUT R10, R10, 0x3f00, RZ, 0xc0, !PT ;  /* 0x00003f000a0a7812 */ /* 0x000fc400078ec0ff */
[----:B0--3--:R-:W-:-:S07]  /*0500*/  LOP3.LUT R11, R11, 0x1e0, RZ, 0xc0, !PT ;  /* 0x000001e00b0b7812 */ /* 0x009fce00078ec0ff */
.L_x_13:
[----:B------:R-:W0:Y:S01]  /*0510*/  S2R R0, SR_TID.X ;  /* 0x0000000000007919 */ /* 0x000e220000002100 */
[----:B------:R-:W1:Y:S01]  /*0520*/  LDC R44, c[0x0][0x384] ;  /* 0x0000e100ff2c7b82 */ /* 0x000e620000000800 */
[----:B------:R-:W-:Y:S01]  /*0530*/  ISETP.GE.AND P0, PT, R8, UR13, PT ;  /* 0x0000000d08007c0c */ /* 0x000fe2000bf06270 */
[----:B------:R-:W-:Y:S01]  /*0540*/  HFMA2 R24, -RZ, RZ, 0, 0 ;  /* 0x00000000ff187431 */ /* 0x000fe200000001ff */
[----:B------:R-:W2:Y:S01]  /*0550*/  S2R R2, SR_CTAID.X ;  /* 0x0000000000027919 */ /* 0x000ea20000002500 */
[----:B------:R-:W-:Y:S02]  /*0560*/  IADD3 R20, PT, PT, R3, -0x4, RZ ;  /* 0xfffffffc03147810 */ /* 0x000fe40007ffe0ff */
[----:B------:R-:W-:Y:S02]  /*0570*/  ISETP.LT.AND P2, PT, R9, UR12, !P0 ;  /* 0x0000000c09007c0c */ /* 0x000fe4000c741270 */
[----:B------:R-:W3:Y:S01]  /*0580*/  S2UR UR8, SR_CgaCtaId ;  /* 0x00000000000879c3 */ /* 0x000ee20000008800 */
[----:B------:R-:W-:-:S10]  /*0590*/  MOV R29, RZ ;  /* 0x000000ff001d7202 */ /* 0x000fd40000000f00 */
[----:B------:R-:W4:Y:S01]  /*05a0*/  @P2 LDC.64 R22, c[0x0][0x390] ;  /* 0x0000e400ff162b82 */ /* 0x000f220000000a00 */
[----:B0-----:R-:W-:-:S04]  /*05b0*/  LOP3.LUT R25, R0, 0x7f, RZ, 0xc0, !PT ;  /* 0x0000007f00197812 */ /* 0x001fc800078ec0ff */
[----:B--2---:R-:W-:-:S04]  /*05c0*/  LEA R25, R2, R25, 0x7 ;  /* 0x0000001902197211 */ /* 0x004fc800078e38ff */
[----:B-1----:R-:W-:-:S04]  /*05d0*/  ISETP.GE.AND P1, PT, R25, R44, PT ;  /* 0x0000002c1900720c */ /* 0x002fc80003f26270 */
[----:B------:R-:W-:Y:S01]  /*05e0*/  ISETP.GE.OR P1, PT, R20, UR13, P1 ;  /* 0x0000000d14007c0c */ /* 0x000fe20008f26670 */
[----:B------:R-:W-:Y:S01]  /*05f0*/  UMOV UR7, 0x400 ;  /* 0x0000040000077882 */ /* 0x000fe20000000000 */
[----:B------:R-:W-:Y:S01]  /*0600*/  ISETP.GT.U32.AND P4, PT, R0, 0x2ff, PT ;  /* 0x000002ff0000780c */ /* 0x000fe20003f84070 */
[----:B----4-:R-:W-:-:S10]  /*0610*/  @P2 IMAD.WIDE.U32 R22, R12, 0x4, R22 ;  /* 0x000000040c162825 */ /* 0x010fd400078e0016 */
[----:B------:R-:W0:Y:S01]  /*0620*/  @!P1 LDC.64 R20, c[0x0][0x398] ;  /* 0x0000e600ff149b82 */ /* 0x000e220000000a00 */
[----:B------:R-:W-:Y:S01]  /*0630*/  SHF.L.U32 R26, R0, 0x2, RZ ;  /* 0x00000002001a7819 */ /* 0x000fe200000006ff */
[----:B---3--:R-:W-:Y:S01]  /*0640*/  ULEA UR9, UR8, UR7, 0x18 ;  /* 0x0000000708097291 */ /* 0x008fe2000f8ec0ff */
[----:B------:R-:W-:Y:S01]  /*0650*/  BSSY.RECONVERGENT B0, `(.L_x_1) ;  /* 0x0000016000007945 */ /* 0x000fe20003800200 */
[----:B------:R1:W5:Y:S01]  /*0660*/  @P2 LDG.E R24, desc[UR10][R22.64] ;  /* 0x0000000a16182981 */ /* 0x000362000c1e1900 */
[C---:B------:R-:W-:Y:S02]  /*0670*/  LOP3.LUT R27, R26.reuse, 0x1c, RZ, 0xc0, !PT ;  /* 0x0000001c1a1b7812 */ /* 0x040fe400078ec0ff */
[----:B------:R-:W-:-:S04]  /*0680*/  LOP3.LUT R28, R26, 0xfe0, RZ, 0xc0, !PT ;  /* 0x00000fe01a1c7812 */ /* 0x000fc800078ec0ff */
[----:B------:R-:W-:Y:S02]  /*0690*/  IADD3 R27, PT, PT, R28, UR9, R27 ;  /* 0x000000091c1b7c10 */ /* 0x000fe4000fffe01b */
[----:B------:R-:W-:Y:S01]  /*06a0*/  ISETP.GT.U32.AND P2, PT, R0, 0x1ff, PT ;  /* 0x000001ff0000780c */ /* 0x000fe20003f44070 */
[----:B0-----:R-:W-:-:S05]  /*06b0*/  @!P1 IMAD.WIDE R20, R4, 0x4, R20 ;  /* 0x0000000404149825 */ /* 0x001fca00078e0214 */
[----:B------:R1:W5:Y:S01]  /*06c0*/  @!P1 LDG.E R29, desc[UR10][R20.64] ;  /* 0x0000000a141d9981 */ /* 0x000362000c1e1900 */
[----:B------:R-:W-:Y:S01]  /*06d0*/  ISETP.GT.U32.AND P1, PT, R0, 0xff, PT ;  /* 0x000000ff0000780c */ /* 0x000fe20003f24070 */
[----:B------:R-:W-:-:S12]  /*06e0*/  @P4 BRA `(.L_x_2) ;  /* 0x0000000000304947 */ /* 0x000fd80003800000 */
[----:B------:R-:W0:Y:S01]  /*06f0*/  S2UR UR9, SR_CTAID.Y ;  /* 0x00000000000979c3 */ /* 0x000e220000002600 */
[----:B------:R-:W-:Y:S01]  /*0700*/  SHF.R.U32.HI R9, RZ, 0x3, R0 ;  /* 0x00000003ff097819 */ /* 0x000fe20000011600 */
[----:B0-----:R-:W-:-:S06]  /*0710*/  USHF.L.U32 UR9, UR9, 0x7, URZ ;  /* 0x0000000709097899 */ /* 0x001fcc00080006ff */
[----:B------:R-:W-:-:S04]  /*0720*/  LOP3.LUT R9, R9, UR9, RZ, 0xfc, !PT ;  /* 0x0000000909097c12 */ /* 0x000fc8000f8efcff */
[----:B-1----:R-:W-:-:S04]  /*0730*/  IADD3 R20, PT, PT, R9, 0x20, RZ ;  /* 0x0000002009147810 */ /* 0x002fc80007ffe0ff */
[----:B------:R-:W-:-:S13]  /*0740*/  ISETP.LT.AND P3, PT, R20, UR12, !P0 ;  /* 0x0000000c14007c0c */ /* 0x000fda000c761270 */
[----:B------:R0:W-:Y:S01]  /*0750*/  @!P3 STS [R27+0x400], RZ ;  /* 0x000400ff1b00b388 */ /* 0x0001e20000000800 */
[----:B------:R-:W-:Y:S05]  /*0760*/  @!P3 BRA `(.L_x_2) ;  /* 0x000000000010b947 */ /* 0x000fea0003800000 */
[----:B------:R-:W1:Y:S02]  /*0770*/  LDC.64 R20, c[0x0][0x390] ;  /* 0x0000e400ff147b82 */ /* 0x000e640000000a00 */
[----:B-1----:R-:W-:-:S06]  /*0780*/  IMAD.WIDE.U32 R20, R15, 0x4, R20 ;  /* 0x000000040f147825 */ /* 0x002fcc00078e0014 */
[----:B------:R-:W2:Y:S04]  /*0790*/  LDG.E R20, desc[UR10][R20.64] ;  /* 0x0000000a14147981 */ /* 0x000ea8000c1e1900 */
[----:B--2---:R2:W-:Y:S02]  /*07a0*/  STS [R27+0x400], R20 ;  /* 0x000400141b007388 */ /* 0x0045e40000000800 */
.L_x_2:
[----:B------:R-:W-:Y:S05]  /*07b0*/  BSYNC.RECONVERGENT B0 ;  /* 0x0000000000007941 */ /* 0x000fea0003800200 */
.L_x_1:
[----:B------:R-:W-:Y:S04]  /*07c0*/  BSSY.RECONVERGENT B0, `(.L_x_3) ;  /* 0x000000e000007945 */ /* 0x000fe80003800200 */
[----:B------:R-:W-:Y:S05]  /*07d0*/  @P2 BRA `(.L_x_4) ;  /* 0x0000000000302947 */ /* 0x000fea0003800000 */
[----:B------:R-:W3:Y:S01]  /*07e0*/  S2UR UR9, SR_CTAID.Y ;  /* 0x00000000000979c3 */ /* 0x000ee20000002600 */
[----:B------:R-:W-:Y:S01]  /*07f0*/  SHF.R.U32.HI R9, RZ, 0x3, R0 ;  /* 0x00000003ff097819 */ /* 0x000fe20000011600 */
[----:B---3--:R-:W-:-:S06]  /*0800*/  USHF.L.U32 UR9, UR9, 0x7, URZ ;  /* 0x0000000709097899 */ /* 0x008fcc00080006ff */
[----:B------:R-:W-:-:S04]  /*0810*/  LOP3.LUT R9, R9, UR9, RZ, 0xfc, !PT ;  /* 0x0000000909097c12 */ /* 0x000fc8000f8efcff */
[----:B-12---:R-:W-:-:S04]  /*0820*/  IADD3 R20, PT, PT, R9, 0x40, RZ ;  /* 0x0000004009147810 */ /* 0x006fc80007ffe0ff */
[----:B------:R-:W-:-:S13]  /*0830*/  ISETP.LT.AND P3, PT, R20, UR12, !P0 ;  /* 0x0000000c14007c0c */ /* 0x000fda000c761270 */
[----:B------:R3:W-:Y:S01]  /*0840*/  @!P3 STS [R27+0x800], RZ ;  /* 0x000800ff1b00b388 */ /* 0x0007e20000000800 */
[----:B------:R-:W-:Y:S05]  /*0850*/  @!P3 BRA `(.L_x_4) ;  /* 0x000000000010b947 */ /* 0x000fea0003800000 */
[----:B------:R-:W1:Y:S02]  /*0860*/  LDC.64 R20, c[0x0][0x390] ;  /* 0x0000e400ff147b82 */ /* 0x000e640000000a00 */
[----:B-1----:R-:W-:-:S06]  /*0870*/  IMAD.WIDE.U32 R20, R14, 0x4, R20 ;  /* 0x000000040e147825 */ /* 0x002fcc00078e0014 */
[----:B------:R-:W2:Y:S04]  /*0880*/  LDG.E R20, desc[UR10][R20.64] ;  /* 0x0000000a14147981 */ /* 0x000ea8000c1e1900 */
[----:B--2---:R4:W-:Y:S02]  /*0890*/  STS [R27+0x800], R20 ;  /* 0x000800141b007388 */ /* 0x0049e40000000800 */
.L_x_4:
[----:B------:R-:W-:Y:S05]  /*08a0*/  BSYNC.RECONVERGENT B0 ;  /* 0x0000000000007941 */ /* 0x000fea0003800200 */
.L_x_3:
[----:B------:R-:W-:Y:S04]  /*08b0*/  BSSY.RECONVERGENT B0, `(.L_x_5) ;  /* 0x000000e000007945 */ /* 0x000fe80003800200 */
[----:B------:R-:W-:Y:S05]  /*08c0*/  @P1 BRA `(.L_x_6) ;  /* 0x0000000000301947 */ /* 0x000fea0003800000 */
[----:B------:R-:W0:Y:S01]  /*08d0*/  S2UR UR9, SR_CTAID.Y ;  /* 0x00000000000979c3 */ /* 0x000e220000002600 */
[----:B------:R-:W-:Y:S01]  /*08e0*/  SHF.R.U32.HI R9, RZ, 0x3, R0 ;  /* 0x00000003ff097819 */ /* 0x000fe20000011600 */
[----:B0-----:R-:W-:-:S06]  /*08f0*/  USHF.L.U32 UR9, UR9, 0x7, URZ ;  /* 0x0000000709097899 */ /* 0x001fcc00080006ff */
[----:B------:R-:W-:-:S04]  /*0900*/  LOP3.LUT R9, R9, UR9, RZ, 0xfc, !PT ;  /* 0x0000000909097c12 */ /* 0x000fc8000f8efcff */
[----:B-12-4-:R-:W-:-:S04]  /*0910*/  IADD3 R20, PT, PT, R9, 0x60, RZ ;  /* 0x0000006009147810 */ /* 0x016fc80007ffe0ff */
[----:B------:R-:W-:-:S13]  /*0920*/  ISETP.LT.AND P0, PT, R20, UR12, !P0 ;  /* 0x0000000c14007c0c */ /* 0x000fda000c701270 */
[----:B------:R0:W-:Y:S01]  /*0930*/  @!P0 STS [R27+0xc00], RZ ;  /* 0x000c00ff1b008388 */ /* 0x0001e20000000800 */
[----:B------:R-:W-:Y:S05]  /*0940*/  @!P0 BRA `(.L_x_6) ;  /* 0x0000000000108947 */ /* 0x000fea0003800000 */
[----:B------:R-:W1:Y:S02]  /*0950*/  LDC.64 R20, c[0x0][0x390] ;  /* 0x0000e400ff147b82 */ /* 0x000e640000000a00 */
[----:B-1----:R-:W-:-:S06]  /*0960*/  IMAD.WIDE.U32 R20, R13, 0x4, R20 ;  /* 0x000000040d147825 */ /* 0x002fcc00078e0014 */
[----:B------:R-:W2:Y:S04]  /*0970*/  LDG.E R20, desc[UR10][R20.64] ;  /* 0x0000000a14147981 */ /* 0x000ea8000c1e1900 */
[----:B--2---:R1:W-:Y:S02]  /*0980*/  STS [R27+0xc00], R20 ;  /* 0x000c00141b007388 */ /* 0x0043e40000000800 */
.L_x_6:
[----:B------:R-:W-:Y:S05]  /*0990*/  BSYNC.RECONVERGENT B0 ;  /* 0x0000000000007941 */ /* 0x000fea0003800200 */
.L_x_5:
[----:B------:R-:W-:Y:S01]  /*09a0*/  UIADD3 UR7, UPT, UPT, UR7, 0x1000, URZ ;  /* 0x0000100007077890 */ /* 0x000fe2000fffe0ff */
[C---:B-12-4-:R-:W-:Y:S01]  /*09b0*/  LOP3.LUT R20, R26.reuse, 0x1fc, RZ, 0xc0, !PT ;  /* 0x000001fc1a147812 */ /* 0x056fe200078ec0ff */
[----:B-----5:R1:W-:Y:S01]  /*09c0*/  STS [R27], R24 ;  /* 0x000000181b007388 */ /* 0x0203e20000000800 */
[----:B------:R-:W-:Y:S01]  /*09d0*/  LOP3.LUT R21, R26, 0xe00, RZ, 0xc0, !PT ;  /* 0x00000e001a157812 */ /* 0x000fe200078ec0ff */
[----:B------:R-:W-:Y:S01]  /*09e0*/  ULEA UR7, UR8, UR7, 0x18 ;  /* 0x0000000708077291 */ /* 0x000fe2000f8ec0ff */
[----:B------:R-:W-:Y:S05]  /*09f0*/  BSSY.RECONVERGENT B0, `(.L_x_7) ;  /* 0x000000d000007945 */ /* 0x000fea0003800200 */
[----:B------:R-:W-:-:S05]  /*0a00*/  IADD3 R22, PT, PT, R21, UR7, R20 ;  /* 0x0000000715167c10 */ /* 0x000fca000fffe014 */
[----:B------:R1:W-:Y:S01]  /*0a10*/  STS [R22], R29 ;  /* 0x0000001d16007388 */ /* 0x0003e20000000800 */
[----:B------:R-:W-:Y:S05]  /*0a20*/  @P4 BRA `(.L_x_8) ;  /* 0x0000000000244947 */ /* 0x000fea0003800000 */
[----:B------:R-:W-:Y:S02]  /*0a30*/  ISETP.GE.AND P0, PT, R25, R44, PT ;  /* 0x0000002c1900720c */ /* 0x000fe40003f06270 */
[----:B------:R-:W-:-:S04]  /*0a40*/  IADD3 R20, PT, PT, R3, -0x2, RZ ;  /* 0xfffffffe03147810 */ /* 0x000fc80007ffe0ff */
[----:B------:R-:W-:-:S13]  /*0a50*/  ISETP.LT.AND P0, PT, R20, UR13, !P0 ;  /* 0x0000000d14007c0c */ /* 0x000fda000c701270 */
[----:B------:R2:W-:Y:S01]  /*0a60*/  @!P0 STS [R22+0x400], RZ ;  /* 0x000400ff16008388 */ /* 0x0005e20000000800 */
[----:B------:R-:W-:Y:S05]  /*0a70*/  @!P0 BRA `(.L_x_8) ;  /* 0x0000000000108947 */ /* 0x000fea0003800000 */
[----:B------:R-:W4:Y:S02]  /*0a80*/  LDC.64 R20, c[0x0][0x398] ;  /* 0x0000e600ff147b82 */ /* 0x000f240000000a00 */
[----:B----4-:R-:W-:-:S06]  /*0a90*/  IMAD.WIDE R20, R5, 0x4, R20 ;  /* 0x0000000405147825 */ /* 0x010fcc00078e0214 */
[----:B------:R-:W4:Y:S04]  /*0aa0*/  LDG.E R21, desc[UR10][R20.64] ;  /* 0x0000000a14157981 */ /* 0x000f28000c1e1900 */
[----:B----4-:R4:W-:Y:S02]  /*0ab0*/  STS [R22+0x400], R21 ;  /* 0x0004001516007388 */ /* 0x0109e40000000800 */
.L_x_8:
[----:B------:R-:W-:Y:S05]  /*0ac0*/  BSYNC.RECONVERGENT B0 ;  /* 0x0000000000007941 */ /* 0x000fea0003800200 */
.L_x_7:
[----:B------:R-:W-:Y:S04]  /*0ad0*/  BSSY.RECONVERGENT B0, `(.L_x_9) ;  /* 0x000000a000007945 */ /* 0x000fe80003800200 */
[----:B------:R-:W-:Y:S05]  /*0ae0*/  @P2 BRA `(.L_x_10) ;  /* 0x0000000000202947 */ /* 0x000fea0003800000 */
[----:B------:R-:W-:-:S04]  /*0af0*/  ISETP.GE.AND P0, PT, R25, R44, PT ;  /* 0x0000002c1900720c */ /* 0x000fc80003f06270 */
[----:B------:R-:W-:-:S13]  /*0b00*/  ISETP.LT.AND P0, PT, R3, UR13, !P0 ;  /* 0x0000000d03007c0c */ /* 0x000fda000c701270 */
[----:B------:R0:W-:Y:S01]  /*0b10*/  @!P0 STS [R22+0x800], RZ ;  /* 0x000800ff16008388 */ /* 0x0001e20000000800 */
[----:B------:R-:W-:Y:S05]  /*0b20*/  @!P0 BRA `(.L_x_10) ;  /* 0x0000000000108947 */ /* 0x000fea0003800000 */
[----:B----4-:R-:W4:Y:S02]  /*0b30*/  LDC.64 R20, c[0x0][0x398] ;  /* 0x0000e600ff147b82 */ /* 0x010f240000000a00 */
[----:B----4-:R-:W-:-:S06]  /*0b40*/  IMAD.WIDE R20, R7, 0x4, R20 ;  /* 0x0000000407147825 */ /* 0x010fcc00078e0214 */
[----:B------:R-:W4:Y:S04]  /*0b50*/  LDG.E R21, desc[UR10][R20.64] ;  /* 0x0000000a14157981 */ /* 0x000f28000c1e1900 */
[----:B----4-:R4:W-:Y:S02]  /*0b60*/  STS [R22+0x800], R21 ;  /* 0x0008001516007388 */ /* 0x0109e40000000800 */
.L_x_10:
[----:B------:R-:W-:Y:S05]  /*0b70*/  BSYNC.RECONVERGENT B0 ;  /* 0x0000000000007941 */ /* 0x000fea0003800200 */
.L_x_9:
[----:B------:R-:W-:Y:S04]  /*0b80*/  BSSY.RECONVERGENT B0, `(.L_x_11) ;  /* 0x000000b000007945 */ /* 0x000fe80003800200 */
[----:B------:R-:W-:Y:S05]  /*0b90*/  @P1 BRA `(.L_x_12) ;  /* 0x0000000000241947 */ /* 0x000fea0003800000 */
[----:B------:R-:W-:Y:S02]  /*0ba0*/  ISETP.GE.AND P0, PT, R25, R44, PT ;  /* 0x0000002c1900720c */ /* 0x000fe40003f06270 */
[----:B------:R-:W-:-:S04]  /*0bb0*/  IADD3 R20, PT, PT, R3, 0x2, RZ ;  /* 0x0000000203147810 */ /* 0x000fc80007ffe0ff */
[----:B------:R-:W-:-:S13]  /*0bc0*/  ISETP.LT.AND P0, PT, R20, UR13, !P0 ;  /* 0x0000000d14007c0c */ /* 0x000fda000c701270 */
[----:B------:R0:W-:Y:S01]  /*0bd0*/  @!P0 STS [R22+0xc00], RZ ;  /* 0x000c00ff16008388 */ /* 0x0001e20000000800 */
[----:B------:R-:W-:Y:S05]  /*0be0*/  @!P0 BRA `(.L_x_12) ;  /* 0x0000000000108947 */ /* 0x000fea0003800000 */
[----:B----4-:R-:W4:Y:S02]  /*0bf0*/  LDC.64 R20, c[0x0][0x398] ;  /* 0x0000e600ff147b82 */ /* 0x010f240000000a00 */
[----:B----4-:R-:W-:-:S06]  /*0c00*/  IMAD.WIDE R20, R6, 0x4, R20 ;  /* 0x0000000406147825 */ /* 0x010fcc00078e0214 */
[----:B------:R-:W4:Y:S04]  /*0c10*/  LDG.E R21, desc[UR10][R20.64] ;  /* 0x0000000a14157981 */ /* 0x000f28000c1e1900 */
[----:B----4-:R4:W-:Y:S02]  /*0c20*/  STS [R22+0xc00], R21 ;  /* 0x000c001516007388 */ /* 0x0109e40000000800 */
.L_x_12:
[----:B------:R-:W-:Y:S05]  /*0c30*/  BSYNC.RECONVERGENT B0 ;  /* 0x0000000000007941 */ /* 0x000fea0003800200 */
.L_x_11:
[----:B------:R-:W-:Y:S01]  /*0c40*/  BAR.SYNC.DEFER_BLOCKING 0x0 ;  /* 0x0000000000007b1d */ /* 0x000fe20000010000 */
[C---:B------:R-:W-:Y:S01]  /*0c50*/  LEA R5, R44.reuse, R5, 0x3 ;  /* 0x000000052c057211 */ /* 0x040fe200078e18ff */
[----:B------:R-:W-:Y:S01]  /*0c60*/  UIADD3 UR7, UPT, UPT, UR4, 0x4, URZ ;  /* 0x0000000404077890 */ /* 0x000fe2000fffe0ff */
[C---:B------:R-:W-:Y:S01]  /*0c70*/  LEA R7, R44.reuse, R7, 0x3 ;  /* 0x000000072c077211 */ /* 0x040fe200078e18ff */
[----:B------:R-:W-:Y:S01]  /*0c80*/  UIADD3 UR4, UPT, UPT, UR4, 0x8, URZ ;  /* 0x0000000804047890 */ /* 0x000fe2000fffe0ff */
[C---:B------:R-:W-:Y:S01]  /*0c90*/  LEA R6, R44.reuse, R6, 0x3 ;  /* 0x000000062c067211 */ /* 0x040fe200078e18ff */
[----:B------:R-:W-:Y:S01]  /*0ca0*/  UISETP.GE.AND UP0, UPT, UR7, UR13, UPT ;  /* 0x0000000d0700728c */ /* 0x000fe2000bf06270 */
[----:B------:R-:W-:Y:S02]  /*0cb0*/  LEA R4, R44, R4, 0x3 ;  /* 0x000000042c047211 */ /* 0x000fe400078e18ff */
[----:B------:R-:W-:Y:S02]  /*0cc0*/  IADD3 R13, PT, PT, R13, 0x8, RZ ;  /* 0x000000080d0d7810 */ /* 0x000fe40007ffe0ff */
[----:B------:R-:W-:-:S02]  /*0cd0*/  IADD3 R14, PT, PT, R14, 0x8, RZ ;  /* 0x000000080e0e7810 */ /* 0x000fc40007ffe0ff */
[----:B------:R-:W-:Y:S02]  /*0ce0*/  IADD3 R15, PT, PT, R15, 0x8, RZ ;  /* 0x000000080f0f7810 */ /* 0x000fe40007ffe0ff */
[----:B------:R-:W-:Y:S02]  /*0cf0*/  IADD3 R12, PT, PT, R12, 0x8, RZ ;  /* 0x000000080c0c7810 */ /* 0x000fe40007ffe0ff */
[----:B------:R-:W-:Y:S02]  /*0d00*/  IADD3 R8, PT, PT, R8, 0x8, RZ ;  /* 0x0000000808087810 */ /* 0x000fe40007ffe0ff */
[----:B------:R-:W-:Y:S01]  /*0d10*/  IADD3 R3, PT, PT, R3, 0x8, RZ ;  /* 0x0000000803037810 */ /* 0x000fe20007ffe0ff */
[----:B012-4-:R-:W-:Y:S04]  /*0d20*/  LDS.128 R20, [R10+UR5] ;  /* 0x000000050a147984 */ /* 0x017fe80008000c00 */
[----:B---3--:R-:W0:Y:S04]  /*0d30*/  LDS.128 R24, [R11+UR6] ;  /* 0x000000060b187984 */ /* 0x008e280008000c00 */
[----:B------:R-:W1:Y:S04]  /*0d40*/  LDS.128 R28, [R11+UR6+0x10] ;  /* 0x000010060b1c7984 */ /* 0x000e680008000c00 */
[----:B------:R-:W2:Y:S04]  /*0d50*/  LDS.128 R32, [R10+UR5+0x20] ;  /* 0x000020050a207984 */ /* 0x000ea80008000c00 */
[----:B------:R-:W3:Y:S04]  /*0d60*/  LDS.128 R36, [R10+UR5+0x40] ;  /* 0x000040050a247984 */ /* 0x000ee80008000c00 */
[----:B------:R-:W4:Y:S04]  /*0d70*/  LDS.128 R44, [R10+UR5+0x80] ;  /* 0x000080050a2c7984 */ /* 0x000f280008000c00 */
[----:B------:R-:W5:Y:S04]  /*0d80*/  LDS.128 R40, [R10+UR5+0x60] ;  /* 0x000060050a287984 */ /* 0x000f680008000c00 */
[----:B------:R-:W5:Y:S01]  /*0d90*/  LDS.128 R56, [R10+UR5+0xe0] ;  /* 0x0000e0050a387984 */ /* 0x000f620008000c00 */
[C---:B0-----:R-:W-:Y:S01]  /*0da0*/  FFMA R112, R20.reuse, R24, R112 ;  /* 0x0000001814707223 */ /* 0x041fe20000000070 */
[C---:B------:R-:W-:Y:S01]  /*0db0*/  FFMA R111, R20.reuse, R25, R111 ;  /* 0x00000019146f7223 */ /* 0x040fe2000000006f */
[C---:B------:R-:W-:Y:S01]  /*0dc0*/  FFMA R113, R20.reuse, R26, R48 ;  /* 0x0000001a14717223 */ /* 0x040fe20000000030 */
[C---:B------:R-:W-:Y:S01]  /*0dd0*/  FFMA R114, R20.reuse, R27, R49 ;  /* 0x0000001b14727223 */ /* 0x040fe20000000031 */
[C---:B-1----:R-:W-:Y:S01]  /*0de0*/  FFMA R109, R20.reuse, R28, R109 ;  /* 0x0000001c146d7223 */ /* 0x042fe2000000006d */
[C---:B------:R-:W-:Y:S01]  /*0df0*/  FFMA R108, R20.reuse, R29, R108 ;  /* 0x0000001d146c7223 */ /* 0x040fe2000000006c */
[C---:B------:R-:W-:Y:S01]  /*0e00*/  FFMA R115, R20.reuse, R30, R50 ;  /* 0x0000001e14737223 */ /* 0x040fe20000000032 */
[----:B------:R-:W-:Y:S01]  /*0e10*/  FFMA R20, R20, R31, R110 ;  /* 0x0000001f14147223 */ /* 0x000fe2000000006e */
[----:B--2---:R-:W-:Y:S01]  /*0e20*/  FFMA R116, R24, R32, R95 ;  /* 0x0000002018747223 */ /* 0x004fe2000000005f */
[----:B------:R-:W0:Y:S01]  /*0e30*/  LDS.128 R48, [R10+UR5+0xa0] ;  /* 0x0000a0050a307984 */ /* 0x000e220008000c00 */
[C---:B------:R-:W-:Y:S01]  /*0e40*/  FFMA R117, R32.reuse, R25, R52 ;  /* 0x0000001920757223 */ /* 0x040fe20000000034 */
[C---:B------:R-:W-:Y:S01]  /*0e50*/  FFMA R118, R32.reuse, R26, R53 ;  /* 0x0000001a20767223 */ /* 0x040fe20000000035 */
[----:B------:R-:W-:Y:S01]  /*0e60*/  FFMA R95, R32, R27, R54 ;  /* 0x0000001b205f7223 */ /* 0x000fe20000000036 */
[----:B------:R-:W-:Y:S01]  /*0e70*/  FFMA R110, R28, R32, R55 ;  /* 0x000000201c6e7223 */ /* 0x000fe20000000037 */
[C---:B------:R-:W-:Y:S01]  /*0e80*/  FFMA R106, R32.reuse, R29, R106 ;  /* 0x0000001d206a7223 */ /* 0x040fe2000000006a */
[C---:B------:R-:W-:Y:S01]  /*0e90*/  FFMA R105, R32.reuse, R30, R105 ;  /* 0x0000001e20697223 */ /* 0x040fe20000000069 */
[----:B------:R-:W-:Y:S01]  /*0ea0*/  FFMA R32, R32, R31, R107 ;  /* 0x0000001f20207223 */ /* 0x000fe2000000006b */
[----:B------:R-:W1:Y:S01]  /*0eb0*/  LDS.128 R52, [R10+UR5+0xc0] ;  /* 0x0000c0050a347984 */ /* 0x000e620008000c00 */
[----:B---3--:R-:W-:Y:S01]  /*0ec0*/  FFMA R107, R24, R36, R72 ;  /* 0x00000024186b7223 */ /* 0x008fe20000000048 */
[C---:B------:R-:W-:Y:S01]  /*0ed0*/  FFMA R82, R36.reuse, R25, R82 ;  /* 0x0000001924527223 */ /* 0x040fe20000000052 */
[C---:B------:R-:W-:Y:S01]  /*0ee0*/  FFMA R88, R36.reuse, R26, R88 ;  /* 0x0000001a24587223 */ /* 0x040fe20000000058 */
[----:B------:R-:W-:Y:S01]  /*0ef0*/  FFMA R93, R36, R27, R93 ;  /* 0x0000001b245d7223 */ /* 0x000fe2000000005d */
[----:B------:R-:W-:Y:S01]  /*0f00*/  FFMA R101, R28, R36, R101 ;  /* 0x000000241c657223 */ /* 0x000fe20000000065 */
[C---:B------:R-:W-:Y:S01]  /*0f10*/  FFMA R100, R36.reuse, R29, R100 ;  /* 0x0000001d24647223 */ /* 0x040fe20000000064 */
[C---:B------:R-:W-:Y:S01]  /*0f20*/  FFMA R99, R36.reuse, R30, R99 ;  /* 0x0000001e24637223 */ /* 0x040fe20000000063 */
[----:B------:R-:W-:Y:S01]  /*0f30*/  FFMA R36, R36, R31, R102 ;  /* 0x0000001f24247223 */ /* 0x000fe20000000066 */
[----:B----4-:R-:W-:Y:S01]  /*0f40*/  FFMA R122, R24, R44, R60 ;  /* 0x0000002c187a7223 */ /* 0x010fe2000000003c */
[C---:B------:R-:W-:Y:S01]  /*0f50*/  FFMA R120, R44.reuse, R25, R61 ;  /* 0x000000192c787223 */ /* 0x040fe2000000003d */
[C---:B------:R-:W-:Y:S01]  /*0f60*/  FFMA R102, R44.reuse, R26, R62 ;  /* 0x0000001a2c667223 */ /* 0x040fe2000000003e */
[----:B------:R-:W-:Y:S01]  /*0f70*/  FFMA R72, R44, R27, R63 ;  /* 0x0000001b2c487223 */ /* 0x000fe2000000003f */
[----:B-----5:R-:W-:Y:S01]  /*0f80*/  FFMA R73, R24, R40, R73 ;  /* 0x0000002818497223 */ /* 0x020fe20000000049 */
[----:B------:R-:W2:Y:S01]  /*0f90*/  LDS.128 R60, [R11+UR6+0x200] ;  /* 0x000200060b3c7984 */ /* 0x000ea20008000c00 */
[C---:B------:R-:W-:Y:S01]  /*0fa0*/  FFMA R81, R40.reuse, R25, R81 ;  /* 0x0000001928517223 */ /* 0x040fe20000000051 */
[C---:B------:R-:W-:Y:S01]  /*0fb0*/  FFMA R87, R40.reuse, R26, R87 ;  /* 0x0000001a28577223 */ /* 0x040fe20000000057 */
[----:B------:R-:W-:Y:S01]  /*0fc0*/  FFMA R92, R40, R27, R92 ;  /* 0x0000001b285c7223 */ /* 0x000fe2000000005c */
[----:B------:R-:W-:Y:S01]  /*0fd0*/  FFMA R103, R28, R40, R103 ;  /* 0x000000281c677223 */ /* 0x000fe20000000067 */
[CC--:B------:R-:W-:Y:S01]  /*0fe0*/  FFMA R91, R40.reuse, R29.reuse, R91 ;  /* 0x0000001d285b7223 */ /* 0x0c0fe2000000005b */
[----:B------:R-:W-:Y:S01]  /*0ff0*/  FFMA R90, R40, R30, R90 ;  /* 0x0000001e285a7223 */ /* 0x000fe2000000005a */
[----:B------:R-:W-:Y:S01]  /*1000*/  FFMA R74, R28, R44, R74 ;  /* 0x0000002c1c4a7223 */ /* 0x000fe2000000004a */
[C---:B------:R-:W-:Y:S01]  /*1010*/  FFMA R75, R44.reuse, R29, R75 ;  /* 0x0000001d2c4b7223 */ /* 0x040fe2000000004b */
[----:B------:R-:W-:Y:S01]  /*1020*/  FFMA R76, R44, R30, R76 ;  /* 0x0000001e2c4c7223 */ /* 0x000fe2000000004c */
[-C--:B------:R-:W-:Y:S01]  /*1030*/  FFMA R40, R40, R31.reuse, R96 ;  /* 0x0000001f28287223 */ /* 0x080fe20000000060 */
[----:B------:R-:W-:Y:S01]  /*1040*/  FFMA R44, R44, R31, R80 ;  /* 0x0000001f2c2c7223 */ /* 0x000fe20000000050 */
[----:B------:R-:W-:Y:S01]  /*1050*/  FFMA R124, R56, R27, R71 ;  /* 0x0000001b387c7223 */ /* 0x000fe20000000047 */
[----:B------:R-:W-:Y:S01]  /*1060*/  FFMA R94, R28, R56, R94 ;  /* 0x000000381c5e7223 */ /* 0x000fe2000000005e */
[C---:B------:R-:W-:Y:S01]  /*1070*/  FFMA R97, R56.reuse, R29, R97 ;  /* 0x0000001d38617223 */ /* 0x040fe20000000061 */
[----:B------:R-:W-:Y:S01]  /*1080*/  FFMA R98, R56, R30, R98 ;  /* 0x0000001e38627223 */ /* 0x000fe20000000062 */
[----:B0-----:R-:W-:Y:S01]  /*1090*/  FFMA R125, R24, R48, R16 ;  /* 0x00000030187d7223 */ /* 0x001fe20000000010 */
[C---:B------:R-:W-:Y:S01]  /*10a0*/  FFMA R80, R48.reuse, R25, R64 ;  /* 0x0000001930507223 */ /* 0x040fe20000000040 */
[C---:B------:R-:W-:Y:S01]  /*10b0*/  FFMA R121, R48.reuse, R26, R65 ;  /* 0x0000001a30797223 */ /* 0x040fe20000000041 */
[----:B------:R-:W-:Y:S01]  /*10c0*/  FFMA R96, R48, R27, R68 ;  /* 0x0000001b30607223 */ /* 0x000fe20000000044 */
[----:B------:R-:W-:Y:S01]  /*10d0*/  FFMA R79, R28, R48, R79 ;  /* 0x000000301c4f7223 */ /* 0x000fe2000000004f */
[C---:B------:R-:W-:Y:S01]  /*10e0*/  FFMA R78, R48.reuse, R29, R78 ;  /* 0x0000001d304e7223 */ /* 0x040fe2000000004e */
[C---:B------:R-:W-:Y:S01]  /*10f0*/  FFMA R77, R48.reuse, R30, R77 ;  /* 0x0000001e304d7223 */ /* 0x040fe2000000004d */
[----:B------:R-:W-:Y:S01]  /*1100*/  FFMA R48, R48, R31, R86 ;  /* 0x0000001f30307223 */ /* 0x000fe20000000056 */
[----:B-1----:R-:W-:Y:S01]  /*1110*/  FFMA R65, R24, R52, R17 ;  /* 0x0000003418417223 */ /* 0x002fe20000000011 */
[CC--:B------:R-:W-:Y:S01]  /*1120*/  FFMA R86, R52.reuse, R25.reuse, R19 ;  /* 0x0000001934567223 */ /* 0x0c0fe20000000013 */
[----:B------:R-:W-:Y:S01]  /*1130*/  FFMA R123, R52, R26, R66 ;  /* 0x0000001a347b7223 */ /* 0x000fe20000000042 */
[----:B------:R-:W-:Y:S01]  /*1140*/  FFMA R24, R24, R56, R18 ;  /* 0x0000003818187223 */ /* 0x000fe20000000012 */
[C---:B------:R-:W-:Y:S01]  /*1150*/  FFMA R25, R56.reuse, R25, R67 ;  /* 0x0000001938197223 */ /* 0x040fe20000000043 */
[----:B------:R-:W-:Y:S01]  /*1160*/  FFMA R26, R56, R26, R70 ;  /* 0x0000001a381a7223 */ /* 0x000fe20000000046 */
[----:B------:R-:W-:Y:S01]  /*1170*/  FFMA R119, R52, R27, R69 ;  /* 0x0000001b34777223 */ /* 0x000fe20000000045 */
[----:B------:R-:W0:Y:S01]  /*1180*/  LDS.128 R16, [R11+UR6+0x210] ;  /* 0x000210060b107984 */ /* 0x000e220008000c00 */
[----:B------:R-:W-:Y:S01]  /*1190*/  FFMA R85, R28, R52, R85 ;  /* 0x000000341c557223 */ /* 0x000fe20000000055 */
[C---:B------:R-:W-:Y:S01]  /*11a0*/  FFMA R84, R52.reuse, R29, R84 ;  /* 0x0000001d34547223 */ /* 0x040fe20000000054 */
[C---:B------:R-:W-:Y:S01]  /*11b0*/  FFMA R83, R52.reuse, R30, R83 ;  /* 0x0000001e34537223 */ /* 0x040fe20000000053 */
[-C--:B------:R-:W-:Y:S01]  /*11c0*/  FFMA R52, R52, R31.reuse, R89 ;  /* 0x0000001f34347223 */ /* 0x080fe20000000059 */
[----:B------:R-:W-:Y:S01]  /*11d0*/  FFMA R56, R56, R31, R104 ;  /* 0x0000001f38387223 */ /* 0x000fe20000000068 */
[CC--:B--2---:R-:W-:Y:S01]  /*11e0*/  FFMA R66, R60.reuse, R41.reuse, R73 ;  /* 0x000000293c427223 */ /* 0x0c4fe20000000049 */
[C---:B------:R-:W-:Y:S01]  /*11f0*/  FFMA R70, R61.reuse, R41, R81 ;  /* 0x000000293d467223 */ /* 0x040fe20000000051 */
[C---:B------:R-:W-:Y:S01]  /*1200*/  FFMA R73, R61.reuse, R49, R80 ;  /* 0x000000313d497223 */ /* 0x040fe20000000050 */
[----:B------:R-:W-:Y:S01]  /*1210*/  FFMA R71, R61, R53, R86 ;  /* 0x000000353d477223 */ /* 0x000fe20000000056 */
[C---:B------:R-:W-:Y:S01]  /*1220*/  FFMA R112, R60.reuse, R21, R112 ;  /* 0x000000153c707223 */ /* 0x040fe20000000070 */
[C---:B------:R-:W-:Y:S01]  /*1230*/  FFMA R116, R60.reuse, R33, R116 ;  /* 0x000000213c747223 */ /* 0x040fe20000000074 */
[C---:B------:R-:W-:Y:S01]  /*1240*/  FFMA R68, R60.reuse, R37, R107 ;  /* 0x000000253c447223 */ /* 0x040fe2000000006b */
[C---:B------:R-:W-:Y:S01]  /*1250*/  FFMA R64, R60.reuse, R45, R122 ;  /* 0x0000002d3c407223 */ /* 0x040fe2000000007a */
[C---:B------:R-:W-:Y:S01]  /*1260*/  FFMA R67, R60.reuse, R49, R125 ;  /* 0x000000313c437223 */ /* 0x040fe2000000007d */
[----:B------:R-:W-:Y:S01]  /*1270*/  FFMA R65, R60, R53, R65 ;  /* 0x000000353c417223 */ /* 0x000fe20000000041 */
[----:B------:R-:W-:Y:S01]  /*1280*/  FFMA R111, R21, R61, R111 ;  /* 0x0000003d156f7223 */ /* 0x000fe2000000006f */
[C---:B------:R-:W-:Y:S01]  /*1290*/  FFMA R117, R61.reuse, R33, R117 ;  /* 0x000000213d757223 */ /* 0x040fe20000000075 */
[C---:B------:R-:W-:Y:S01]  /*12a0*/  FFMA R82, R61.reuse, R37, R82 ;  /* 0x000000253d527223 */ /* 0x040fe20000000052 */
[----:B------:R-:W-:Y:S01]  /*12b0*/  FFMA R69, R61, R45, R120 ;  /* 0x0000002d3d457223 */ /* 0x000fe20000000078 */
[----:B------:R-:W-:Y:S01]  /*12c0*/  FFMA R113, R21, R62, R113 ;  /* 0x0000003e15717223 */ /* 0x000fe20000000071 */
[C---:B------:R-:W-:Y:S01]  /*12d0*/  FFMA R118, R62.reuse, R33, R118 ;  /* 0x000000213e767223 */ /* 0x040fe20000000076 */
[C---:B------:R-:W-:Y:S01]  /*12e0*/  FFMA R88, R62.reuse, R37, R88 ;  /* 0x000000253e587223 */ /* 0x040fe20000000058 */
[C---:B------:R-:W-:Y:S01]  /*12f0*/  FFMA R87, R62.reuse, R41, R87 ;  /* 0x000000293e577223 */ /* 0x040fe20000000057 */
[C---:B------:R-:W-:Y:S01]  /*1300*/  FFMA R80, R62.reuse, R45, R102 ;  /* 0x0000002d3e507223 */ /* 0x040fe20000000066 */
[C---:B------:R-:W-:Y:S01]  /*1310*/  FFMA R86, R62.reuse, R49, R121 ;  /* 0x000000313e567223 */ /* 0x040fe20000000079 */
[----:B------:R-:W-:Y:S01]  /*1320*/  FFMA R81, R62, R53, R123 ;  /* 0x000000353e517223 */ /* 0x000fe2000000007b */
[-C--:B------:R-:W-:Y:S01]  /*1330*/  FFMA R60, R60, R57.reuse, R24 ;  /* 0x000000393c3c7223 */ /* 0x080fe20000000018 */
[-C--:B------:R-:W-:Y:S01]  /*1340*/  FFMA R61, R61, R57.reuse, R25 ;  /* 0x000000393d3d7223 */ /* 0x080fe20000000019 */
[----:B------:R-:W-:Y:S01]  /*1350*/  FFMA R62, R62, R57, R26 ;  /* 0x000000393e3e7223 */ /* 0x000fe2000000001a */
[----:B------:R-:W1:Y:S01]  /*1360*/  LDS.128 R28, [R11+UR6+0x410] ;  /* 0x000410060b1c7984 */ /* 0x000e620008000c00 */
[----:B------:R-:W-:Y:S01]  /*1370*/  FFMA R114, R21, R63, R114 ;  /* 0x0000003f15727223 */ /* 0x000fe20000000072 */
[C---:B------:R-:W-:Y:S01]  /*1380*/  FFMA R95, R63.reuse, R33, R95 ;  /* 0x000000213f5f7223 */ /* 0x040fe2000000005f */
[C---:B------:R-:W-:Y:S01]  /*1390*/  FFMA R93, R63.reuse, R37, R93 ;  /* 0x000000253f5d7223 */ /* 0x040fe2000000005d */
[----:B------:R-:W2:Y:S01]  /*13a0*/  LDS.128 R24, [R11+UR6+0x400] ;  /* 0x000400060b187984 */ /* 0x000ea20008000c00 */
[C---:B------:R-:W-:Y:S01]  /*13b0*/  FFMA R92, R63.reuse, R41, R92 ;  /* 0x000000293f5c7223 */ /* 0x040fe2000000005c */
[C---:B------:R-:W-:Y:S01]  /*13c0*/  FFMA R72, R63.reuse, R45, R72 ;  /* 0x0000002d3f487223 */ /* 0x040fe20000000048 */
[C---:B------:R-:W-:Y:S01]  /*13d0*/  FFMA R96, R63.reuse, R49, R96 ;  /* 0x000000313f607223 */ /* 0x040fe20000000060 */
[----:B------:R-:W-:Y:S01]  /*13e0*/  FFMA R89, R63, R53, R119 ;  /* 0x000000353f597223 */ /* 0x000fe20000000077 */
[C---:B0-----:R-:W-:Y:S01]  /*13f0*/  FFMA R109, R16.reuse, R21, R109 ;  /* 0x00000015106d7223 */ /* 0x041fe2000000006d */
[C---:B------:R-:W-:Y:S01]  /*1400*/  FFMA R108, R21.reuse, R17, R108 ;  /* 0x00000011156c7223 */ /* 0x040fe2000000006c */
[C---:B------:R-:W-:Y:S01]  /*1410*/  FFMA R115, R21.reuse, R18, R115 ;  /* 0x0000001215737223 */ /* 0x040fe20000000073 */
[----:B------:R-:W-:Y:S01]  /*1420*/  FFMA R20, R21, R19, R20 ;  /* 0x0000001315147223 */ /* 0x000fe20000000014 */
[-C--:B------:R-:W-:Y:S01]  /*1430*/  FFMA R110, R16, R33.reuse, R110 ;  /* 0x00000021106e7223 */ /* 0x080fe2000000006e */
[-C--:B------:R-:W-:Y:S01]  /*1440*/  FFMA R106, R17, R33.reuse, R106 ;  /* 0x00000021116a7223 */ /* 0x080fe2000000006a */
[-C--:B------:R-:W-:Y:S01]  /*1450*/  FFMA R105, R18, R33.reuse, R105 ;  /* 0x0000002112697223 */ /* 0x080fe20000000069 */
        /* <DEDUP_REMOVED lines=24> */
[-C--:B------:R-:W-:Y:S01]  /*15e0*/  FFMA R56, R19, R57.reuse, R56 ;  /* 0x0000003913387223 */ /* 0x080fe20000000038 */
[----:B------:R-:W-:Y:S01]  /*15f0*/  FFMA R102, R63, R57, R124 ;  /* 0x000000393f667223 */ /* 0x000fe2000000007c */
[----:B-1----:R-:W-:Y:S01]  /*1600*/  FFMA R20, R22, R31, R20 ;  /* 0x0000001f16147223 */ /* 0x002fe20000000014 */
[-C--:B------:R-:W-:Y:S01]  /*1610*/  FFMA R109, R28, R22.reuse, R109 ;  /* 0x000000161c6d7223 */ /* 0x080fe2000000006d */
[C---:B--2---:R-:W-:Y:S01]  /*1620*/  FFMA R112, R24.reuse, R22, R112 ;  /* 0x0000001618707223 */ /* 0x044fe20000000070 */
[C---:B------:R-:W-:Y:S01]  /*1630*/  FFMA R116, R24.reuse, R34, R116 ;  /* 0x0000002218747223 */ /* 0x040fe20000000074 */
[C---:B------:R-:W-:Y:S01]  /*1640*/  FFMA R68, R24.reuse, R38, R68 ;  /* 0x0000002618447223 */ /* 0x040fe20000000044 */
[C---:B------:R-:W-:Y:S01]  /*1650*/  FFMA R16, R24.reuse, R42, R66 ;  /* 0x0000002a18107223 */ /* 0x040fe20000000042 */
        /* <DEDUP_REMOVED lines=20> */
[----:B------:R-:W0:Y:S01]  /*17a0*/  LDS.128 R64, [R11+UR6+0x610] ;  /* 0x000610060b407984 */ /* 0x000e220008000c00 */
[C---:B------:R-:W-:Y:S01]  /*17b0*/  FFMA R114, R22.reuse, R27, R114 ;  /* 0x0000001b16727223 */ /* 0x040fe20000000072 */
[C---:B------:R-:W-:Y:S01]  /*17c0*/  FFMA R95, R27.reuse, R34, R95 ;  /* 0x000000221b5f7223 */ /* 0x040fe2000000005f */
[C---:B------:R-:W-:Y:S01]  /*17d0*/  FFMA R93, R27.reuse, R38, R93 ;  /* 0x000000261b5d7223 */ /* 0x040fe2000000005d */
[----:B------:R-:W1:Y:S01]  /*17e0*/  LDS.128 R60, [R11+UR6+0x600] ;  /* 0x000600060b3c7984 */ /* 0x000e620008000c00 */
[C---:B------:R-:W-:Y:S01]  /*17f0*/  FFMA R92, R27.reuse, R42, R92 ;  /* 0x0000002a1b5c7223 */ /* 0x040fe2000000005c */
[C---:B------:R-:W-:Y:S01]  /*1800*/  FFMA R21, R27.reuse, R46, R72 ;  /* 0x0000002e1b157223 */ /* 0x040fe20000000048 */
[C---:B------:R-:W-:Y:S01]  /*1810*/  FFMA R96, R27.reuse, R50, R96 ;  /* 0x000000321b607223 */ /* 0x040fe20000000060 */
[C---:B------:R-:W-:Y:S01]  /*1820*/  FFMA R89, R27.reuse, R54, R89 ;  /* 0x000000361b597223 */ /* 0x040fe20000000059 */
[----:B------:R-:W-:Y:S01]  /*1830*/  FFMA R102, R27, R58, R102 ;  /* 0x0000003a1b667223 */ /* 0x000fe20000000066 */
[C---:B------:R-:W-:Y:S01]  /*1840*/  FFMA R108, R22.reuse, R29, R108 ;  /* 0x0000001d166c7223 */ /* 0x040fe2000000006c */
[----:B------:R-:W-:Y:S01]  /*1850*/  FFMA R115, R22, R30, R115 ;  /* 0x0000001e16737223 */ /* 0x000fe20000000073 */
[----:B------:R-:W-:Y:S01]  /*1860*/  FFMA R32, R31, R34, R32 ;  /* 0x000000221f207223 */ /* 0x000fe20000000020 */
[-C--:B------:R-:W-:Y:S01]  /*1870*/  FFMA R103, R28, R42.reuse, R103 ;  /* 0x0000002a1c677223 */ /* 0x080fe20000000067 */
[CC--:B------:R-:W-:Y:S01]  /*1880*/  FFMA R91, R29.reuse, R42.reuse, R91 ;  /* 0x0000002a1d5b7223 */ /* 0x0c0fe2000000005b */
[----:B------:R-:W-:Y:S01]  /*1890*/  FFMA R90, R30, R42, R90 ;  /* 0x0000002a1e5a7223 */ /* 0x000fe2000000005a */
[-C--:B------:R-:W-:Y:S01]  /*18a0*/  FFMA R85, R28, R54.reuse, R85 ;  /* 0x000000361c557223 */ /* 0x080fe20000000055 */
[-C--:B------:R-:W-:Y:S01]  /*18b0*/  FFMA R84, R29, R54.reuse, R84 ;  /* 0x000000361d547223 */ /* 0x080fe20000000054 */
[-C--:B------:R-:W-:Y:S01]  /*18c0*/  FFMA R83, R30, R54.reuse, R83 ;  /* 0x000000361e537223 */ /* 0x080fe20000000053 */
[----:B------:R-:W-:Y:S01]  /*18d0*/  FFMA R37, R31, R54, R52 ;  /* 0x000000361f257223 */ /* 0x000fe20000000034 */
[-C--:B------:R-:W-:Y:S01]  /*18e0*/  FFMA R110, R28, R34.reuse, R110 ;  /* 0x000000221c6e7223 */ /* 0x080fe2000000006e */
[CC--:B------:R-:W-:Y:S01]  /*18f0*/  FFMA R106, R29.reuse, R34.reuse, R106 ;  /* 0x000000221d6a7223 */ /* 0x0c0fe2000000006a */
[----:B------:R-:W-:Y:S01]  /*1900*/  FFMA R105, R30, R34, R105 ;  /* 0x000000221e697223 */ /* 0x000fe20000000069 */
[-C--:B------:R-:W-:Y:S01]  /*1910*/  FFMA R101, R28, R38.reuse, R101 ;  /* 0x000000261c657223 */ /* 0x080fe20000000065 */
[-C--:B------:R-:W-:Y:S01]  /*1920*/  FFMA R100, R29, R38.reuse, R100 ;  /* 0x000000261d647223 */ /* 0x080fe20000000064 */
[-C--:B------:R-:W-:Y:S01]  /*1930*/  FFMA R99, R30, R38.reuse, R99 ;  /* 0x000000261e637223 */ /* 0x080fe20000000063 */
        /* <DEDUP_REMOVED lines=14> */
[C---:B0-----:R-:W-:Y:S01]  /*1a20*/  FFMA R109, R64.reuse, R23, R109 ;  /* 0x00000017406d7223 */ /* 0x041fe2000000006d */
[C---:B------:R-:W-:Y:S01]  /*1a30*/  FFMA R108, R23.reuse, R65, R108 ;  /* 0x00000041176c7223 */ /* 0x040fe2000000006c */
[----:B------:R-:W-:Y:S01]  /*1a40*/  FFMA R57, R23, R67, R20 ;  /* 0x0000004317397223 */ /* 0x000fe20000000014 */
[----:B------:R-:W-:Y:S01]  /*1a50*/  FFMA R122, R64, R35, R110 ;  /* 0x00000023407a7223 */ /* 0x000fe2000000006e */
[----:B-1----:R-:W-:Y:S01]  /*1a60*/  FFMA R41, R60, R39, R68 ;  /* 0x000000273c297223 */ /* 0x002fe20000000044 */
        /* <DEDUP_REMOVED lines=31> */
[----:B------:R-:W-:Y:S01]  /*1c60*/  LDS.128 R24, [R10+UR5+0x10] ;  /* 0x000010050a187984 */ /* 0x000fe20008000c00 */
[----:B------:R-:W-:Y:S01]  /*1c70*/  FFMA R117, R23, R66, R115 ;  /* 0x0000004217757223 */ /* 0x000fe20000000073 */
[-C--:B------:R-:W-:Y:S01]  /*1c80*/  FFMA R106, R65, R35.reuse, R106 ;  /* 0x00000023416a7223 */ /* 0x080fe2000000006a */
[-C--:B------:R-:W-:Y:S01]  /*1c90*/  FFMA R105, R66, R35.reuse, R105 ;  /* 0x0000002342697223 */ /* 0x080fe20000000069 */
[----:B------:R-:W0:Y:S01]  /*1ca0*/  LDS.128 R16, [R11+UR6+0x800] ;  /* 0x000800060b107984 */ /* 0x000e220008000c00 */
[----:B------:R-:W-:Y:S01]  /*1cb0*/  FFMA R125, R67, R35, R32 ;  /* 0x00000023437d7223 */ /* 0x000fe20000000020 */
[-C--:B------:R-:W-:Y:S01]  /*1cc0*/  FFMA R79, R64, R51.reuse, R79 ;  /* 0x00000033404f7223 */ /* 0x080fe2000000004f */
[-C--:B------:R-:W-:Y:S01]  /*1cd0*/  FFMA R78, R65, R51.reuse, R78 ;  /* 0x00000033414e7223 */ /* 0x080fe2000000004e */
[----:B------:R-:W1:Y:S01]  /*1ce0*/  LDS.128 R60, [R11+UR6+0x810] ;  /* 0x000810060b3c7984 */ /* 0x000e620008000c00 */
[-C--:B------:R-:W-:Y:S01]  /*1cf0*/  FFMA R77, R66, R51.reuse, R77 ;  /* 0x00000033424d7223 */ /* 0x080fe2000000004d */
[C---:B------:R-:W-:Y:S01]  /*1d00*/  FFMA R107, R67.reuse, R51, R48 ;  /* 0x00000033436b7223 */ /* 0x040fe20000000030 */
[C---:B------:R-:W-:Y:S01]  /*1d10*/  FFMA R124, R67.reuse, R39, R36 ;  /* 0x00000027437c7223 */ /* 0x040fe20000000024 */
[----:B------:R-:W2:Y:S01]  /*1d20*/  LDS.128 R20, [R10+UR5+0x30] ;  /* 0x000030050a147984 */ /* 0x000ea20008000c00 */
[C---:B------:R-:W-:Y:S01]  /*1d30*/  FFMA R120, R67.reuse, R43, R42 ;  /* 0x0000002b43787223 */ /* 0x040fe2000000002a */
[C---:B------:R-:W-:Y:S01]  /*1d40*/  FFMA R110, R67.reuse, R47, R44 ;  /* 0x0000002f436e7223 */ /* 0x040fe2000000002c */
[----:B------:R-:W-:Y:S01]  /*1d50*/  FFMA R113, R67, R55, R37 ;  /* 0x0000003743717223 */ /* 0x000fe20000000025 */
[----:B------:R-:W3:Y:S01]  /*1d60*/  LDS.128 R28, [R10+UR5+0x50] ;  /* 0x000050050a1c7984 */ /* 0x000ee20008000c00 */
[C---:B------:R-:W-:Y:S01]  /*1d70*/  FFMA R100, R65.reuse, R39, R100 ;  /* 0x0000002741647223 */ /* 0x040fe20000000064 */
[C---:B------:R-:W-:Y:S01]  /*1d80*/  FFMA R91, R65.reuse, R43, R91 ;  /* 0x0000002b415b7223 */ /* 0x040fe2000000005b */
[C---:B------:R-:W-:Y:S01]  /*1d90*/  FFMA R75, R65.reuse, R47, R75 ;  /* 0x0000002f414b7223 */ /* 0x040fe2000000004b */
[----:B------:R-:W4:Y:S01]  /*1da0*/  LDS.128 R32, [R10+UR5+0x70] ;  /* 0x000070050a207984 */ /* 0x000f220008000c00 */
[C---:B------:R-:W-:Y:S01]  /*1db0*/  FFMA R84, R65.reuse, R55, R84 ;  /* 0x0000003741547223 */ /* 0x040fe20000000054 */
[-C--:B------:R-:W-:Y:S01]  /*1dc0*/  FFMA R94, R64, R59.reuse, R94 ;  /* 0x0000003b405e7223 */ /* 0x080fe2000000005e */
[-C--:B------:R-:W-:Y:S01]  /*1dd0*/  FFMA R95, R65, R59.reuse, R97 ;  /* 0x0000003b415f7223 */ /* 0x080fe20000000061 */
[----:B------:R-:W5:Y:S01]  /*1de0*/  LDS.128 R48, [R10+UR5+0x90] ;  /* 0x000090050a307984 */ /* 0x000f620008000c00 */
[-C--:B------:R-:W-:Y:S01]  /*1df0*/  FFMA R114, R66, R59.reuse, R98 ;  /* 0x0000003b42727223 */ /* 0x080fe20000000062 */
[----:B------:R-:W-:Y:S01]  /*1e00*/  FFMA R67, R67, R59, R56 ;  /* 0x0000003b43437223 */ /* 0x000fe20000000038 */
[-C--:B------:R-:W-:Y:S01]  /*1e10*/  FFMA R74, R64, R47.reuse, R74 ;  /* 0x0000002f404a7223 */ /* 0x080fe2000000004a */
[----:B------:R-:W-:Y:S01]  /*1e20*/  FFMA R76, R66, R47, R76 ;  /* 0x0000002f424c7223 */ /* 0x000fe2000000004c */
[C---:B------:R-:W-:Y:S01]  /*1e30*/  FFMA R101, R64.reuse, R39, R101 ;  /* 0x0000002740657223 */ /* 0x040fe20000000065 */
[C---:B------:R-:W-:Y:S01]  /*1e40*/  FFMA R103, R64.reuse, R43, R103 ;  /* 0x0000002b40677223 */ /* 0x040fe20000000067 */
[----:B------:R-:W-:Y:S01]  /*1e50*/  FFMA R85, R64, R55, R85 ;  /* 0x0000003740557223 */ /* 0x000fe20000000055 */
[C---:B------:R-:W-:Y:S01]  /*1e60*/  FFMA R123, R66.reuse, R39, R99 ;  /* 0x00000027427b7223 */ /* 0x040fe20000000063 */
[C---:B------:R-:W-:Y:S01]  /*1e70*/  FFMA R90, R66.reuse, R43, R90 ;  /* 0x0000002b425a7223 */ /* 0x040fe2000000005a */
[----:B------:R-:W-:Y:S01]  /*1e80*/  FFMA R83, R66, R55, R83 ;  /* 0x0000003742537223 */ /* 0x000fe20000000053 */
        /* <DEDUP_REMOVED lines=8> */
[----:B------:R-:W0:Y:S01]  /*1f10*/  LDS.128 R44, [R10+UR5+0xb0] ;  /* 0x0000b0050a2c7984 */ /* 0x000e220008000c00 */
[----:B--2---:R-:W-:Y:S01]  /*1f20*/  FFMA R24, R20, R19, R119 ;  /* 0x0000001314187223 */ /* 0x004fe20000000077 */
[----:B------:R-:W-:Y:S01]  /*1f30*/  FFMA R56, R60, R20, R122 ;  /* 0x000000143c387223 */ /* 0x000fe2000000007a */
[----:B------:R-:W-:Y:S01]  /*1f40*/  FFMA R64, R20, R17, R38 ;  /* 0x0000001114407223 */ /* 0x000fe20000000026 */
[----:B---3--:R-:W-:Y:S01]  /*1f50*/  FFMA R119, R28, R18, R104 ;  /* 0x000000121c777223 */ /* 0x008fe20000000068 */
[C---:B------:R-:W-:Y:S01]  /*1f60*/  FFMA R122, R16.reuse, R28, R41 ;  /* 0x0000001c107a7223 */ /* 0x040fe20000000029 */
[----:B------:R-:W1:Y:S01]  /*1f70*/  LDS.128 R36, [R10+UR5+0xd0] ;  /* 0x0000d0050a247984 */ /* 0x000e620008000c00 */
[C---:B------:R-:W-:Y:S01]  /*1f80*/  FFMA R121, R16.reuse, R20, R116 ;  /* 0x0000001410797223 */ /* 0x040fe20000000074 */
[----:B----4-:R-:W-:Y:S01]  /*1f90*/  FFMA R104, R16, R32, R40 ;  /* 0x0000002010687223 */ /* 0x010fe20000000028 */
[C---:B------:R-:W-:Y:S01]  /*1fa0*/  FFMA R66, R20.reuse, R18, R118 ;  /* 0x0000001214427223 */ /* 0x040fe20000000076 */
[----:B------:R-:W2:Y:S01]  /*1fb0*/  LDS.128 R40, [R10+UR5+0xf0] ;  /* 0x0000f0050a287984 */ /* 0x000ea20008000c00 */
[C---:B------:R-:W-:Y:S01]  /*1fc0*/  FFMA R106, R20.reuse, R61, R106 ;  /* 0x0000003d146a7223 */ /* 0x040fe2000000006a */
[C---:B------:R-:W-:Y:S01]  /*1fd0*/  FFMA R105, R20.reuse, R62, R105 ;  /* 0x0000003e14697223 */ /* 0x040fe20000000069 */
[----:B------:R-:W-:Y:S01]  /*1fe0*/  FFMA R99, R20, R63, R125 ;  /* 0x0000003f14637223 */ /* 0x000fe2000000007d */
[C---:B------:R-:W-:Y:S01]  /*1ff0*/  FFMA R82, R28.reuse, R17, R82 ;  /* 0x000000111c527223 */ /* 0x040fe20000000052 */
[----:B------:R-:W-:Y:S01]  /*2000*/  FFMA R93, R28, R19, R93 ;  /* 0x000000131c5d7223 */ /* 0x000fe2000000005d */
[----:B------:R-:W-:Y:S01]  /*2010*/  FFMA R101, R60, R28, R101 ;  /* 0x0000001c3c657223 */ /* 0x000fe20000000065 */
[C---:B------:R-:W-:Y:S01]  /*2020*/  FFMA R100, R28.reuse, R61, R100 ;  /* 0x0000003d1c647223 */ /* 0x040fe20000000064 */
[C---:B------:R-:W-:Y:S01]  /*2030*/  FFMA R20, R28.reuse, R62, R123 ;  /* 0x0000003e1c147223 */ /* 0x040fe2000000007b */
[----:B------:R-:W-:Y:S01]  /*2040*/  FFMA R98, R28, R63, R124 ;  /* 0x0000003f1c627223 */ /* 0x000fe2000000007c */
[-C--:B------:R-:W-:Y:S01]  /*2050*/  FFMA R28, R32, R17.reuse, R54 ;  /* 0x00000011201c7223 */ /* 0x080fe20000000036 */
[----:B-----5:R-:W-:Y:S01]  /*2060*/  FFMA R125, R16, R48, R52 ;  /* 0x00000030107d7223 */ /* 0x020fe20000000034 */
[----:B------:R-:W-:Y:S01]  /*2070*/  FFMA R123, R48, R17, R53 ;  /* 0x00000011307b7223 */ /* 0x000fe20000000035 */
[----:B------:R-:W-:Y:S01]  /*2080*/  FFMA R97, R32, R63, R120 ;  /* 0x0000003f20617223 */ /* 0x000fe20000000078 */
[----:B------:R-:W3:Y:S01]  /*2090*/  LDS.128 R52, [R11+UR6+0xa00] ;  /* 0x000a00060b347984 */ /* 0x000ee20008000c00 */
[C---:B------:R-:W-:Y:S01]  /*20a0*/  FFMA R120, R48.reuse, R18, R80 ;  /* 0x0000001230787223 */ /* 0x040fe20000000050 */
[----:B------:R-:W-:Y:S01]  /*20b0*/  FFMA R118, R48, R19, R88 ;  /* 0x0000001330767223 */ /* 0x000fe20000000058 */
[----:B------:R-:W-:Y:S01]  /*20c0*/  FFMA R74, R60, R48, R74 ;  /* 0x000000303c4a7223 */ /* 0x000fe2000000004a */
[C---:B------:R-:W-:Y:S01]  /*20d0*/  FFMA R75, R48.reuse, R61, R75 ;  /* 0x0000003d304b7223 */ /* 0x040fe2000000004b */
[C---:B------:R-:W-:Y:S01]  /*20e0*/  FFMA R76, R48.reuse, R62, R76 ;  /* 0x0000003e304c7223 */ /* 0x040fe2000000004c */
[----:B------:R-:W-:Y:S01]  /*20f0*/  FFMA R80, R48, R63, R110 ;  /* 0x0000003f30507223 */ /* 0x000fe2000000006e */
[C---:B------:R-:W-:Y:S01]  /*2100*/  FFMA R87, R32.reuse, R18, R87 ;  /* 0x0000001220577223 */ /* 0x040fe20000000057 */
[----:B------:R-:W-:Y:S01]  /*2110*/  FFMA R92, R32, R19, R92 ;  /* 0x00000013205c7223 */ /* 0x000fe2000000005c */
[----:B------:R-:W-:Y:S01]  /*2120*/  FFMA R103, R60, R32, R103 ;  /* 0x000000203c677223 */ /* 0x000fe20000000067 */
[C---:B------:R-:W-:Y:S01]  /*2130*/  FFMA R91, R32.reuse, R61, R91 ;  /* 0x0000003d205b7223 */ /* 0x040fe2000000005b */
[----:B------:R-:W-:Y:S01]  /*2140*/  FFMA R90, R32, R62, R90 ;  /* 0x0000003e205a7223 */ /* 0x000fe2000000005a */
[C---:B0-----:R-:W-:Y:S01]  /*2150*/  FFMA R124, R44.reuse, R18, R86 ;  /* 0x000000122c7c7223 */ /* 0x041fe20000000056 */
[C---:B------:R-:W-:Y:S01]  /*2160*/  FFMA R86, R44.reuse, R19, R96 ;  /* 0x000000132c567223 */ /* 0x040fe20000000060 */
[----:B------:R-:W-:Y:S01]  /*2170*/  FFMA R96, R44, R63, R107 ;  /* 0x0000003f2c607223 */ /* 0x000fe2000000006b */
[-C--:B------:R-:W-:Y:S01]  /*2180*/  FFMA R88, R16, R44.reuse, R72 ;  /* 0x0000002c10587223 */ /* 0x080fe20000000048 */
[----:B------:R-:W-:Y:S01]  /*2190*/  FFMA R48, R44, R17, R73 ;  /* 0x000000112c307223 */ /* 0x000fe20000000049 */
[----:B------:R-:W-:Y:S01]  /*21a0*/  FFMA R79, R60, R44, R79 ;  /* 0x0000002c3c4f7223 */ /* 0x000fe2000000004f */
[C---:B------:R-:W-:Y:S01]  /*21b0*/  FFMA R78, R44.reuse, R61, R78 ;  /* 0x0000003d2c4e7223 */ /* 0x040fe2000000004e */
[----:B------:R-:W-:Y:S01]  /*21c0*/  FFMA R77, R44, R62, R77 ;  /* 0x0000003e2c4d7223 */ /* 0x000fe2000000004d */
[----:B-1----:R-:W-:Y:S01]  /*21d0*/  FFMA R107, R16, R36, R68 ;  /* 0x00000024106b7223 */ /* 0x002fe20000000044 */
[----:B------:R-:W-:Y:S01]  /*21e0*/  FFMA R71, R36, R17, R71 ;  /* 0x0000001124477223 */ /* 0x000fe20000000047 */
[----:B--2---:R-:W-:Y:S01]  /*21f0*/  FFMA R110, R16, R40, R58 ;  /* 0x00000028106e7223 */ /* 0x004fe2000000003a */
[CC--:B------:R-:W-:Y:S01]  /*2200*/  FFMA R68, R36.reuse, R18.reuse, R81 ;  /* 0x0000001224447223 */ /* 0x0c0fe20000000051 */
[----:B------:R-:W-:Y:S01]  /*2210*/  FFMA R44, R36, R19, R89 ;  /* 0x00000013242c7223 */ /* 0x000fe20000000059 */
[C---:B------:R-:W-:Y:S01]  /*2220*/  FFMA R69, R40.reuse, R17, R69 ;  /* 0x0000001128457223 */ /* 0x040fe20000000045 */
[C---:B------:R-:W-:Y:S01]  /*2230*/  FFMA R70, R40.reuse, R18, R70 ;  /* 0x0000001228467223 */ /* 0x040fe20000000046 */
[----:B------:R-:W-:Y:S01]  /*2240*/  FFMA R58, R40, R19, R102 ;  /* 0x00000013283a7223 */ /* 0x000fe20000000066 */
[----:B------:R-:W-:Y:S01]  /*2250*/  FFMA R32, R36, R63, R113 ;  /* 0x0000003f24207223 */ /* 0x000fe20000000071 */
[----:B------:R-:W0:Y:S01]  /*2260*/  LDS.128 R16, [R11+UR6+0xa10] ;  /* 0x000a10060b107984 */ /* 0x000e220008000c00 */
[----:B------:R-:W-:Y:S01]  /*2270*/  FFMA R85, R60, R36, R85 ;  /* 0x000000243c557223 */ /* 0x000fe20000000055 */
[----:B------:R-:W-:Y:S01]  /*2280*/  FFMA R83, R36, R62, R83 ;  /* 0x0000003e24537223 */ /* 0x000fe20000000053 */
[----:B------:R-:W-:Y:S01]  /*2290*/  FFMA R94, R60, R40, R94 ;  /* 0x000000283c5e7223 */ /* 0x000fe2000000005e */
[C---:B------:R-:W-:Y:S01]  /*22a0*/  FFMA R112, R40.reuse, R61, R95 ;  /* 0x0000003d28707223 */ /* 0x040fe2000000005f */
[C---:B------:R-:W-:Y:S01]  /*22b0*/  FFMA R114, R40.reuse, R62, R114 ;  /* 0x0000003e28727223 */ /* 0x040fe20000000072 */
[----:B------:R-:W-:Y:S01]  /*22c0*/  FFMA R116, R40, R63, R67 ;  /* 0x0000003f28747223 */ /* 0x000fe20000000043 */
[C---:B---3--:R-:W-:Y:S01]  /*22d0*/  FFMA R73, R52.reuse, R33, R104 ;  /* 0x0000002134497223 */ /* 0x048fe20000000068 */
[C---:B------:R-:W-:Y:S01]  /*22e0*/  FFMA R104, R53.reuse, R21, R64 ;  /* 0x0000001535687223 */ /* 0x040fe20000000040 */
[C---:B------:R-:W-:Y:S01]  /*22f0*/  FFMA R81, R53.reuse, R33, R28 ;  /* 0x0000002135517223 */ /* 0x040fe2000000001c */
[-C--:B------:R-:W-:Y:S01]  /*2300*/  FFMA R64, R53, R45.reuse, R48 ;  /* 0x0000002d35407223 */ /* 0x080fe20000000030 */
[----:B------:R-:W-:Y:S01]  /*2310*/  FFMA R113, R52, R45, R88 ;  /* 0x0000002d34717223 */ /* 0x000fe20000000058 */
        /* <DEDUP_REMOVED lines=12> */
[CC--:B------:R-:W-:Y:S01]  /*23e0*/  FFMA R66, R54.reuse, R37.reuse, R68 ;  /* 0x0000002536427223 */ /* 0x0c0fe20000000044 */
[C---:B------:R-:W-:Y:S01]  /*23f0*/  FFMA R52, R53.reuse, R37, R71 ;  /* 0x0000002535347223 */ /* 0x040fe20000000047 */
[-C--:B------:R-:W-:Y:S01]  /*2400*/  FFMA R67, R53, R41.reuse, R69 ;  /* 0x0000002935437223 */ /* 0x080fe20000000045 */
[----:B------:R-:W-:Y:S01]  /*2410*/  FFMA R54, R54, R41, R70 ;  /* 0x0000002936367223 */ /* 0x000fe20000000046 */
[----:B------:R-:W-:Y:S01]  /*2420*/  FFMA R102, R25, R55, R59 ;  /* 0x0000003719667223 */ /* 0x000fe2000000003b */
[----:B------:R-:W1:Y:S01]  /*2430*/  LDS.128 R68, [R11+UR6+0xc00] ;  /* 0x000c00060b447984 */ /* 0x000e620008000c00 */
[----:B------:R-:W-:Y:S01]  /*2440*/  FFMA R84, R36, R61, R84 ;  /* 0x0000003d24547223 */ /* 0x000fe20000000054 */
[C---:B------:R-:W-:Y:S01]  /*2450*/  FFMA R86, R55.reuse, R45, R86 ;  /* 0x0000002d37567223 */ /* 0x040fe20000000056 */
[C---:B------:R-:W-:Y:S01]  /*2460*/  FFMA R59, R55.reuse, R37, R44 ;  /* 0x00000025373b7223 */ /* 0x040fe2000000002c */
[----:B------:R-:W-:Y:S01]  /*2470*/  FFMA R92, R55, R33, R92 ;  /* 0x00000021375c7223 */ /* 0x000fe2000000005c */
[----:B------:R-:W-:Y:S01]  /*2480*/  FFMA R111, R25, R53, R111 ;  /* 0x00000035196f7223 */ /* 0x000fe2000000006f */
[C---:B------:R-:W-:Y:S01]  /*2490*/  FFMA R82, R53.reuse, R29, R82 ;  /* 0x0000001d35527223 */ /* 0x040fe20000000052 */
[----:B------:R-:W-:Y:S01]  /*24a0*/  FFMA R61, R53, R49, R123 ;  /* 0x00000031353d7223 */ /* 0x000fe2000000007b */
[C---:B------:R-:W-:Y:S01]  /*24b0*/  FFMA R89, R55.reuse, R21, R24 ;  /* 0x0000001537597223 */ /* 0x040fe20000000018 */
[C---:B------:R-:W-:Y:S01]  /*24c0*/  FFMA R58, R55.reuse, R41, R58 ;  /* 0x00000029373a7223 */ /* 0x040fe2000000003a */
[----:B------:R-:W-:Y:S01]  /*24d0*/  FFMA R93, R55, R29, R93 ;  /* 0x0000001d375d7223 */ /* 0x000fe2000000005d */
[-C--:B0-----:R-:W-:Y:S01]  /*24e0*/  FFMA R79, R16, R45.reuse, R79 ;  /* 0x0000002d104f7223 */ /* 0x081fe2000000004f */
[-C--:B------:R-:W-:Y:S01]  /*24f0*/  FFMA R78, R17, R45.reuse, R78 ;  /* 0x0000002d114e7223 */ /* 0x080fe2000000004e */
[----:B------:R-:W-:Y:S01]  /*2500*/  FFMA R77, R18, R45, R77 ;  /* 0x0000002d124d7223 */ /* 0x000fe2000000004d */
[C---:B------:R-:W-:Y:S01]  /*2510*/  FFMA R44, R19.reuse, R21, R99 ;  /* 0x00000015132c7223 */ /* 0x040fe20000000063 */
[C---:B------:R-:W-:Y:S01]  /*2520*/  FFMA R40, R19.reuse, R29, R98 ;  /* 0x0000001d13287223 */ /* 0x040fe20000000062 */
[C---:B------:R-:W-:Y:S01]  /*2530*/  FFMA R36, R19.reuse, R33, R97 ;  /* 0x0000002113247223 */ /* 0x040fe20000000061 */
[----:B------:R-:W-:Y:S01]  /*2540*/  FFMA R45, R19, R45, R96 ;  /* 0x0000002d132d7223 */ /* 0x000fe20000000060 */
[-C--:B------:R-:W-:Y:S01]  /*2550*/  FFMA R85, R16, R37.reuse, R85 ;  /* 0x0000002510557223 */ /* 0x080fe20000000055 */
[----:B------:R-:W0:Y:S01]  /*2560*/  LDS.128 R96, [R11+UR6+0xc10] ;  /* 0x000c10060b607984 */ /* 0x000e220008000c00 */
[CC--:B------:R-:W-:Y:S01]  /*2570*/  FFMA R84, R17.reuse, R37.reuse, R84 ;  /* 0x0000002511547223 */ /* 0x0c0fe20000000054 */
[----:B------:R-:W-:Y:S01]  /*2580*/  FFMA R83, R18, R37, R83 ;  /* 0x0000002512537223 */ /* 0x000fe20000000053 */
[-C--:B------:R-:W-:Y:S01]  /*2590*/  FFMA R103, R16, R33.reuse, R103 ;  /* 0x0000002110677223 */ /* 0x080fe20000000067 */
[-C--:B------:R-:W-:Y:S01]  /*25a0*/  FFMA R91, R17, R33.reuse, R91 ;  /* 0x00000021115b7223 */ /* 0x080fe2000000005b */
[----:B------:R-:W-:Y:S01]  /*25b0*/  FFMA R90, R18, R33, R90 ;  /* 0x00000021125a7223 */ /* 0x000fe2000000005a */
[----:B------:R-:W-:Y:S01]  /*25c0*/  FFMA R37, R19, R37, R32 ;  /* 0x0000002513257223 */ /* 0x000fe20000000020 */
[-C--:B------:R-:W-:Y:S01]  /*25d0*/  FFMA R94, R16, R41.reuse, R94 ;  /* 0x00000029105e7223 */ /* 0x080fe2000000005e */
[-C--:B------:R-:W-:Y:S01]  /*25e0*/  FFMA R32, R17, R41.reuse, R112 ;  /* 0x0000002911207223 */ /* 0x080fe20000000070 */
[----:B------:R-:W-:Y:S01]  /*25f0*/  FFMA R33, R18, R41, R114 ;  /* 0x0000002912217223 */ /* 0x000fe20000000072 */
[----:B------:R-:W-:Y:S01]  /*2600*/  FFMA R63, R55, R49, R118 ;  /* 0x00000031373f7223 */ /* 0x000fe20000000076 */
[C---:B------:R-:W-:Y:S01]  /*2610*/  FFMA R109, R16.reuse, R25, R109 ;  /* 0x00000019106d7223 */ /* 0x040fe2000000006d */
[C---:B------:R-:W-:Y:S01]  /*2620*/  FFMA R108, R25.reuse, R17, R108 ;  /* 0x00000011196c7223 */ /* 0x040fe2000000006c */
[C---:B------:R-:W-:Y:S01]  /*2630*/  FFMA R24, R25.reuse, R18, R117 ;  /* 0x0000001219187223 */ /* 0x040fe20000000075 */
[----:B------:R-:W-:Y:S01]  /*2640*/  FFMA R57, R25, R19, R57 ;  /* 0x0000001319397223 */ /* 0x000fe20000000039 */
[----:B------:R-:W-:Y:S01]  /*2650*/  FFMA R56, R16, R21, R56 ;  /* 0x0000001510387223 */ /* 0x000fe20000000038 */
[C---:B------:R-:W-:Y:S01]  /*2660*/  FFMA R80, R19.reuse, R49, R80 ;  /* 0x0000003113507223 */ /* 0x040fe20000000050 */
[----:B------:R-:W-:Y:S01]  /*2670*/  FFMA R41, R19, R41, R116 ;  /* 0x0000002913297223 */ /* 0x000fe20000000074 */
[-C--:B------:R-:W-:Y:S01]  /*2680*/  FFMA R106, R17, R21.reuse, R106 ;  /* 0x00000015116a7223 */ /* 0x080fe2000000006a */
[----:B------:R-:W-:Y:S01]  /*2690*/  FFMA R105, R18, R21, R105 ;  /* 0x0000001512697223 */ /* 0x000fe20000000069 */
[-C--:B------:R-:W-:Y:S01]  /*26a0*/  FFMA R101, R16, R29.reuse, R101 ;  /* 0x0000001d10657223 */ /* 0x080fe20000000065 */
[----:B-1----:R-:W-:Y:S01]  /*26b0*/  FFMA R48, R26, R70, R48 ;  /* 0x000000461a307223 */ /* 0x002fe20000000030 */
[C---:B------:R-:W-:Y:S01]  /*26c0*/  FFMA R28, R70.reuse, R22, R28 ;  /* 0x00000016461c7223 */ /* 0x040fe2000000001c */
[C---:B------:R-:W-:Y:S01]  /*26d0*/  FFMA R88, R70.reuse, R30, R88 ;  /* 0x0000001e46587223 */ /* 0x040fe20000000058 */
[C---:B------:R-:W-:Y:S01]  /*26e0*/  FFMA R87, R70.reuse, R34, R87 ;  /* 0x0000002246577223 */ /* 0x040fe20000000057 */
[C---:B------:R-:W-:Y:S01]  /*26f0*/  FFMA R62, R70.reuse, R50, R62 ;  /* 0x00000032463e7223 */ /* 0x040fe2000000003e */
[C---:B------:R-:W-:Y:S01]  /*2700*/  FFMA R65, R70.reuse, R46, R65 ;  /* 0x0000002e46417223 */ /* 0x040fe20000000041 */
[CC--:B------:R-:W-:Y:S01]  /*2710*/  FFMA R66, R70.reuse, R38.reuse, R66 ;  /* 0x0000002646427223 */ /* 0x0c0fe20000000042 */
[----:B------:R-:W-:Y:S01]  /*2720*/  FFMA R19, R69, R38, R52 ;  /* 0x0000002645137223 */ /* 0x000fe20000000034 */
[----:B------:R-:W-:Y:S01]  /*2730*/  FFMA R70, R70, R42, R54 ;  /* 0x0000002a46467223 */ /* 0x000fe20000000036 */
[CC--:B------:R-:W-:Y:S01]  /*2740*/  FFMA R100, R17.reuse, R29.reuse, R100 ;  /* 0x0000001d11647223 */ /* 0x0c0fe20000000064 */
[----:B------:R-:W-:Y:S01]  /*2750*/  FFMA R20, R18, R29, R20 ;  /* 0x0000001d12147223 */ /* 0x000fe20000000014 */
[-C--:B------:R-:W-:Y:S01]  /*2760*/  FFMA R74, R16, R49.reuse, R74 ;  /* 0x00000031104a7223 */ /* 0x080fe2000000004a */
[-C--:B------:R-:W-:Y:S01]  /*2770*/  FFMA R75, R17, R49.reuse, R75 ;  /* 0x00000031114b7223 */ /* 0x080fe2000000004b */
[----:B------:R-:W-:Y:S01]  /*2780*/  FFMA R76, R18, R49, R76 ;  /* 0x00000031124c7223 */ /* 0x000fe2000000004c */
[----:B------:R-:W1:Y:S01]  /*2790*/  LDS.128 R52, [R11+UR6+0xe00] ;  /* 0x000e00060b347984 */ /* 0x000e620008000c00 */
        /* <DEDUP_REMOVED lines=22> */
[----:B0-----:R-:W-:Y:S01]  /*2900*/  FFMA R109, R96, R26, R109 ;  /* 0x0000001a606d7223 */ /* 0x001fe2000000006d */
[C---:B------:R-:W-:Y:S01]  /*2910*/  FFMA R108, R26.reuse, R97, R108 ;  /* 0x000000611a6c7223 */ /* 0x040fe2000000006c */
[C---:B------:R-:W-:Y:S01]  /*2920*/  FFMA R24, R26.reuse, R98, R24 ;  /* 0x000000621a187223 */ /* 0x040fe20000000018 */
[----:B------:R-:W-:Y:S01]  /*2930*/  FFMA R71, R71, R42, R58 ;  /* 0x0000002a47477223 */ /* 0x000fe2000000003a */
[----:B------:R-:W-:Y:S01]  /*2940*/  FFMA R26, R26, R99, R57 ;  /* 0x000000631a1a7223 */ /* 0x000fe20000000039 */
[-C--:B------:R-:W-:Y:S01]  /*2950*/  FFMA R21, R96, R22.reuse, R56 ;  /* 0x0000001660157223 */ /* 0x080fe20000000038 */
[CC--:B------:R-:W-:Y:S01]  /*2960*/  FFMA R106, R97.reuse, R22.reuse, R106 ;  /* 0x00000016616a7223 */ /* 0x0c0fe2000000006a */
[----:B------:R-:W0:Y:S01]  /*2970*/  LDS.128 R56, [R11+UR6+0xe10] ;  /* 0x000e10060b387984 */ /* 0x000e220008000c00 */
[C---:B------:R-:W-:Y:S01]  /*2980*/  FFMA R105, R98.reuse, R22, R105 ;  /* 0x0000001662697223 */ /* 0x040fe20000000069 */
[CC--:B------:R-:W-:Y:S01]  /*2990*/  FFMA R100, R97.reuse, R30.reuse, R100 ;  /* 0x0000001e61647223 */ /* 0x0c0fe20000000064 */
        /* <DEDUP_REMOVED lines=8> */
[----:B------:R-:W-:Y:S01]  /*2a20*/  FFMA R83, R98, R38, R83 ;  /* 0x0000002662537223 */ /* 0x000fe20000000053 */
[C---:B------:R-:W-:Y:S01]  /*2a30*/  FFMA R101, R96.reuse, R30, R101 ;  /* 0x0000001e60657223 */ /* 0x040fe20000000065 */
[C---:B------:R-:W-:Y:S01]  /*2a40*/  FFMA R103, R96.reuse, R34, R103 ;  /* 0x0000002260677223 */ /* 0x040fe20000000067 */
[C---:B------:R-:W-:Y:S01]  /*2a50*/  FFMA R79, R96.reuse, R46, R79 ;  /* 0x0000002e604f7223 */ /* 0x040fe2000000004f */
[C---:B------:R-:W-:Y:S01]  /*2a60*/  FFMA R85, R96.reuse, R38, R85 ;  /* 0x0000002660557223 */ /* 0x040fe20000000055 */
[-C--:B------:R-:W-:Y:S01]  /*2a70*/  FFMA R94, R96, R42.reuse, R94 ;  /* 0x0000002a605e7223 */ /* 0x080fe2000000005e */
[-C--:B------:R-:W-:Y:S01]  /*2a80*/  FFMA R97, R97, R42.reuse, R32 ;  /* 0x0000002a61617223 */ /* 0x080fe20000000020 */
[----:B------:R-:W-:Y:S01]  /*2a90*/  FFMA R98, R98, R42, R33 ;  /* 0x0000002a62627223 */ /* 0x000fe20000000021 */
[C---:B------:R-:W-:Y:S01]  /*2aa0*/  FFMA R22, R99.reuse, R22, R44 ;  /* 0x0000001663167223 */ /* 0x040fe2000000002c */
[C---:B------:R-:W-:Y:S01]  /*2ab0*/  FFMA R30, R99.reuse, R30, R40 ;  /* 0x0000001e631e7223 */ /* 0x040fe20000000028 */
[C---:B------:R-:W-:Y:S01]  /*2ac0*/  FFMA R34, R99.reuse, R34, R36 ;  /* 0x0000002263227223 */ /* 0x040fe20000000024 */
[-C--:B------:R-:W-:Y:S01]  /*2ad0*/  FFMA R74, R96, R50.reuse, R74 ;  /* 0x00000032604a7223 */ /* 0x080fe2000000004a */
[C---:B------:R-:W-:Y:S01]  /*2ae0*/  FFMA R80, R99.reuse, R50, R80 ;  /* 0x0000003263507223 */ /* 0x040fe20000000050 */
[C---:B------:R-:W-:Y:S01]  /*2af0*/  FFMA R46, R99.reuse, R46, R45 ;  /* 0x0000002e632e7223 */ /* 0x040fe2000000002d */
[C---:B------:R-:W-:Y:S01]  /*2b00*/  FFMA R38, R99.reuse, R38, R37 ;  /* 0x0000002663267223 */ /* 0x040fe20000000025 */
[----:B------:R-:W-:Y:S01]  /*2b10*/  FFMA R42, R99, R42, R41 ;  /* 0x0000002a632a7223 */ /* 0x000fe20000000029 */
[C---:B-1----:R-:W-:Y:S01]  /*2b20*/  FFMA R112, R52.reuse, R27, R112 ;  /* 0x0000001b34707223 */ /* 0x042fe20000000070 */
        /* <DEDUP_REMOVED lines=63> */
[----:B------:R-:W-:Y:S06]  /*2f20*/  BAR.SYNC.DEFER_BLOCKING 0x0 ;  /* 0x0000000000007b1d */ /* 0x000fec0000010000 */
[----:B------:R-:W-:Y:S05]  /*2f30*/  BRA.U !UP0, `(.L_x_13) ;  /* 0xffffffd508747547 */ /* 0x000fea000b83ffff */
.L_x_0:
[----:B------:R-:W1:Y:S01]  /*2f40*/  S2R R7, SR_CTAID.Y ;  /* 0x0000000000077919 */ /* 0x000e620000002600 */
[----:B------:R-:W2:Y:S01]  /*2f50*/  LDC.64 R4, c[0x0][0x380] ;  /* 0x0000e000ff047b82 */ /* 0x000ea20000000a00 */
[----:B------:R-:W-:Y:S01]  /*2f60*/  SHF.L.U32 R3, R0, 0x3, RZ ;  /* 0x0000000300037819 */ /* 0x000fe200000006ff */
[----:B------:R-:W3:Y:S01]  /*2f70*/  LDCU.64 UR4, c[0x0][0x3a8] ;  /* 0x00007500ff0477ac */ /* 0x000ee20008000a00 */
[----:B------:R-:W-:Y:S02]  /*2f80*/  SHF.R.U32.HI R0, RZ, 0x1, R0 ;  /* 0x00000001ff007819 */ /* 0x000fe40000011600 */
[----:B------:R-:W-:Y:S02]  /*2f90*/  LOP3.LUT R3, R3, 0x78, RZ, 0xc0, !PT ;  /* 0x0000007803037812 */ /* 0x000fe400078ec0ff */
[----:B------:R-:W-:Y:S02]  /*2fa0*/  LOP3.LUT R26, R0, 0x1f8, RZ, 0xc0, !PT ;  /* 0x000001f8001a7812 */ /* 0x000fe400078ec0ff */
[----:B------:R-:W-:-:S04]  /*2fb0*/  LEA R0, R2, R3, 0x7 ;  /* 0x0000000302007211 */ /* 0x000fc800078e38ff */
[----:B--2---:R-:W-:Y:S02]  /*2fc0*/  ISETP.GE.AND P0, PT, R0, R5, PT ;  /* 0x000000050000720c */ /* 0x004fe40003f06270 */
[----:B-1----:R-:W-:-:S04]  /*2fd0*/  LEA R26, R7, R26, 0x7 ;  /* 0x0000001a071a7211 */ /* 0x002fc800078e38ff */
[----:B------:R-:W-:-:S13]  /*2fe0*/  ISETP.LT.AND P0, PT, R26, R4, !P0 ;  /* 0x000000041a00720c */ /* 0x000fda0004701270 */
[----:B------:R-:W1:Y:S01]  /*2ff0*/  @P0 LDC.64 R2, c[0x0][0x3a8] ;  /* 0x0000ea00ff020b82 */ /* 0x000e620000000a00 */
[----:B------:R-:W-:Y:S01]  /*3000*/  @P0 IMAD R7, R26, R5, R0 ;  /* 0x000000051a070224 */ /* 0x000fe200078e0200 */
[----:B------:R-:W-:-:S06]  /*3010*/  IADD3 R8, PT, PT, R0, 0x1, RZ ;  /* 0x0000000100087810 */ /* 0x000fcc0007ffe0ff */
[----:B------:R-:W2:Y:S01]  /*3020*/  @P0 LDC R10, c[0x0][0x38c] ;  /* 0x0000e300ff0a0b82 */ /* 0x000ea20000000800 */
[----:B-1----:R-:W-:Y:S01]  /*3030*/  @P0 IMAD.WIDE R2, R7, 0x4, R2 ;  /* 0x0000000407020825 */ /* 0x002fe200078e0202 */
[----:B------:R-:W-:-:S06]  /*3040*/  ISETP.GE.AND P1, PT, R8, R5, PT ;  /* 0x000000050800720c */ /* 0x000fcc0003f26270 */
[----:B------:R-:W1:Y:S01]  /*3050*/  @P0 LDC R7, c[0x0][0x3a0] ;  /* 0x0000e800ff070b82 */ /* 0x000e620000000800 */
[----:B0-----:R-:W1:Y:S01]  /*3060*/  @P0 LDG.E R6, desc[UR10][R2.64] ;  /* 0x0000000a02060981 */ /* 0x001e62000c1e1900 */
[----:B------:R-:W-:Y:S02]  /*3070*/  P2R R28, PR, RZ, 0x2 ;  /* 0x00000002ff1c7803 */ /* 0x000fe40000000000 */
[----:B------:R-:W-:-:S13]  /*3080*/  ISETP.GE.OR P1, PT, R26, R4, P1 ;  /* 0x000000041a00720c */ /* 0x000fda0000f26670 */
[----:B------:R-:W-:Y:S01]  /*3090*/  @!P1 IMAD R9, R26, R5, RZ ;  /* 0x000000051a099224 */ /* 0x000fe200078e02ff */
[----:B------:R-:W0:Y:S04]  /*30a0*/  @!P1 LDC R12, c[0x0][0x38c] ;  /* 0x0000e300ff0c9b82 */ /* 0x000e280000000800 */
[----:B------:R-:W-:-:S04]  /*30b0*/  @!P1 IADD3 R8, P2, PT, R0, R9, RZ ;  /* 0x0000000900089210 */ /* 0x000fc80007f5e0ff */
[----:B------:R-:W-:Y:S01]  /*30c0*/  @!P1 LEA.HI.X.SX32 R11, R9, RZ, 0x1, P2 ;  /* 0x000000ff090b9211 */ /* 0x000fe200010f0eff */
[----:B-1----:R-:W-:Y:S01]  /*30d0*/  @P0 FMUL R7, R6, R7 ;  /* 0x0000000706070220 */ /* 0x002fe20000400000 */
[----:B---3--:R-:W-:-:S03]  /*30e0*/  @!P1 LEA R6, P2, R8, UR4, 0x2 ;  /* 0x0000000408069c11 */ /* 0x008fc6000f8410ff */
[----:B--2---:R-:W-:Y:S01]  /*30f0*/  @P0 FFMA R9, R112, R10, R7 ;  /* 0x0000000a70090223 */ /* 0x004fe20000000007 */
[----:B------:R-:W-:-:S04]  /*3100*/  @!P1 LEA.HI.X R7, R8, UR5, R11, 0x2, P2 ;  /* 0x0000000508079c11 */ /* 0x000fc800090f140b */
[----:B------:R1:W-:Y:S01]  /*3110*/  @P0 STG.E desc[UR10][R2.64], R9 ;  /* 0x0000000902000986 */ /* 0x0003e2000c10190a */
[----:B------:R-:W-:Y:S01]  /*3120*/  IADD3 R8, PT, PT, R0, 0x2, RZ ;  /* 0x0000000200087810 */ /* 0x000fe20007ffe0ff */
[----:B------:R-:W2:Y:S02]  /*3130*/  @!P1 LDC R11, c[0x0][0x3a0] ;  /* 0x0000e800ff0b9b82 */ /* 0x000ea40000000800 */
[----:B------:R-:W2:Y:S01]  /*3140*/  @!P1 LDG.E R10, desc[UR10][R6.64+0x4] ;  /* 0x0000040a060a9981 */ /* 0x000ea2000c1e1900 */
[----:B------:R-:W-:-:S04]  /*3150*/  ISETP.GE.AND P3, PT, R8, R5, PT ;  /* 0x000000050800720c */ /* 0x000fc80003f66270 */
[----:B------:R-:W-:Y:S02]  /*3160*/  ISETP.GE.OR P2, PT, R26, R4, P3 ;  /* 0x000000041a00720c */ /* 0x000fe40001f46670 */
[----:B------:R-:W-:-:S11]  /*3170*/  P2R R30, PR, RZ, 0x8 ;  /* 0x00000008ff1e7803 */ /* 0x000fd60000000000 */
[----:B-1----:R-:W1:Y:S01]  /*3180*/  @!P2 LDC.64 R2, c[0x0][0x3a8] ;  /* 0x0000ea00ff02ab82 */ /* 0x002e620000000a00 */
[----:B------:R-:W-:-:S05]  /*3190*/  @!P2 IMAD R13, R26, R5, RZ ;  /* 0x000000051a0da224 */ /* 0x000fca00078e02ff */
[----:B------:R-:W-:-:S04]  /*31a0*/  @!P2 IADD3 R14, P0, PT, R0, R13, RZ ;  /* 0x0000000d000ea210 */ /* 0x000fc80007f1e0ff */
[----:B------:R-:W-:Y:S02]  /*31b0*/  @!P2 LEA.HI.X.SX32 R13, R13, RZ, 0x1, P0 ;  /* 0x000000ff0d0da211 */ /* 0x000fe400000f0eff */
[----:B-1----:R-:W-:-:S04]  /*31c0*/  @!P2 LEA R8, P0, R14, R2, 0x2 ;  /* 0x000000020e08a211 */ /* 0x002fc800078010ff */
[----:B------:R-:W-:Y:S01]  /*31d0*/  @!P2 LEA.HI.X R9, R14, R3, R13, 0x2, P0 ;  /* 0x000000030e09a211 */ /* 0x000fe200000f140d */
[----:B--2---:R-:W-:Y:S01]  /*31e0*/  @!P1 FMUL R10, R10, R11 ;  /* 0x0000000b0a0a9220 */ /* 0x004fe20000400000 */
[----:B------:R-:W-:Y:S01]  /*31f0*/  IADD3 R2, PT, PT, R0, 0x3, RZ ;  /* 0x0000000300027810 */ /* 0x000fe20007ffe0ff */
[----:B------:R-:W1:Y:S02]  /*3200*/  @!P2 LDC R11, c[0x0][0x3a0] ;  /* 0x0000e800ff0bab82 */ /* 0x000e640000000800 */
[----:B0-----:R-:W-:-:S05]  /*3210*/  @!P1 FFMA R111, R111, R12, R10 ;  /* 0x0000000c6f6f9223 */ /* 0x001fca000000000a */
[----:B------:R0:W-:Y:S01]  /*3220*/  @!P1 STG.E desc[UR10][R6.64+0x4], R111 ;  /* 0x0000046f06009986 */ /* 0x0001e2000c10190a */
[-C--:B------:R-:W-:Y:S01]  /*3230*/  ISETP.GE.AND P0, PT, R2, R5.reuse, PT ;  /* 0x000000050200720c */ /* 0x080fe20003f06270 */
[----:B------:R-:W2:Y:S02]  /*3240*/  @!P2 LDC R12, c[0x0][0x38c] ;  /* 0x0000e300ff0cab82 */ /* 0x000ea40000000800 */
[----:B------:R-:W1:Y:S01]  /*3250*/  @!P2 LDG.E R10, desc[UR10][R8.64+0x8] ;  /* 0x0000080a080aa981 */ /* 0x000e62000c1e1900 */
[----:B------:R-:W-:Y:S02]  /*3260*/  ISETP.GE.OR P5, PT, R26, R4, P0 ;  /* 0x000000041a00720c */ /* 0x000fe400007a6670 */
[----:B------:R-:W-:Y:S01]  /*3270*/  IADD3 R2, PT, PT, R0, 0x4, RZ ;  /* 0x0000000400027810 */ /* 0x000fe20007ffe0ff */
[-C--:B------:R-:W-:Y:S01]  /*3280*/  IMAD R39, R26, R5.reuse, R5 ;  /* 0x000000051a277224 */ /* 0x080fe200078e0205 */
[----:B------:R-:W-:Y:S02]  /*3290*/  P2R R32, PR, RZ, 0x1 ;  /* 0x00000001ff207803 */ /* 0x000fe40000000000 */
[----:B------:R-:W-:-:S04]  /*32a0*/  ISETP.GE.AND P1, PT, R2, R5, PT ;  /* 0x000000050200720c */ /* 0x000fc80003f26270 */
[----:B------:R-:W-:-:S03]  /*32b0*/  ISETP.GE.OR P4, PT, R26, R4, P1 ;  /* 0x000000041a00720c */ /* 0x000fc60000f86670 */
[----:B------:R-:W3:Y:S01]  /*32c0*/  @!P5 LDC.64 R2, c[0x0][0x3a8] ;  /* 0x0000ea00ff02db82 */ /* 0x000ee20000000a00 */
[----:B------:R-:W-:-:S09]  /*32d0*/  @!P5 IMAD R13, R26, R5, RZ ;  /* 0x000000051a0dd224 */ /* 0x000fd200078e02ff */
[----:B0-----:R-:W0:Y:S01]  /*32e0*/  @!P4 LDC.64 R6, c[0x0][0x3a8] ;  /* 0x0000ea00ff06cb82 */ /* 0x001e220000000a00 */
[----:B------:R-:W-:Y:S02]  /*32f0*/  @!P4 IMAD R15, R26, R5, RZ ;  /* 0x000000051a0fc224 */ /* 0x000fe400078e02ff */
[----:B-1----:R-:W-:-:S04]  /*3300*/  @!P2 FMUL R11, R10, R11 ;  /* 0x0000000b0a0ba220 */ /* 0x002fc80000400000 */
[----:B--2---:R-:W-:Y:S02]  /*3310*/  @!P2 FFMA R11, R48, R12, R11 ;  /* 0x0000000c300ba223 */ /* 0x004fe4000000000b */
[----:B------:R-:W1:Y:S03]  /*3320*/  @!P5 LDC R12, c[0x0][0x38c] ;  /* 0x0000e300ff0cdb82 */ /* 0x000e660000000800 */
[----:B------:R3:W-:Y:S01]  /*3330*/  @!P2 STG.E desc[UR10][R8.64+0x8], R11 ;  /* 0x0000080b0800a986 */ /* 0x0007e2000c10190a */
[----:B------:R-:W-:-:S04]  /*3340*/  @!P5 IADD3 R10, P2, PT, R0, R13, RZ ;  /* 0x0000000d000ad210 */ /* 0x000fc80007f5e0ff */
[----:B------:R-:W-:Y:S02]  /*3350*/  @!P5 LEA.HI.X.SX32 R13, R13, RZ, 0x1, P2 ;  /* 0x000000ff0d0dd211 */ /* 0x000fe400010f0eff */
[----:B---3--:R-:W-:Y:S02]  /*3360*/  @!P5 LEA R8, P2, R10, R2, 0x2 ;  /* 0x000000020a08d211 */ /* 0x008fe400078410ff */
[----:B------:R-:W-:Y:S02]  /*3370*/  IADD3 R2, PT, PT, R0, 0x5, RZ ;  /* 0x0000000500027810 */ /* 0x000fe40007ffe0ff */
[----:B------:R-:W-:Y:S02]  /*3380*/  @!P5 LEA.HI.X R9, R10, R3, R13, 0x2, P2 ;  /* 0x000000030a09d211 */ /* 0x000fe400010f140d */
[----:B------:R-:W-:-:S04]  /*3390*/  @!P4 IADD3 R3, P2, PT, R0, R15, RZ ;  /* 0x0000000f0003c210 */ /* 0x000fc80007f5e0ff */
[----:B------:R-:W-:Y:S02]  /*33a0*/  @!P4 LEA.HI.X.SX32 R10, R15, RZ, 0x1, P2 ;  /* 0x000000ff0f0ac211 */ /* 0x000fe400010f0eff */
[----:B0-----:R-:W-:-:S04]  /*33b0*/  @!P4 LEA R6, P2, R3, R6, 0x2 ;  /* 0x000000060306c211 */ /* 0x001fc800078410ff */
[----:B------:R-:W-:Y:S02]  /*33c0*/  @!P4 LEA.HI.X R7, R3, R7, R10, 0x2, P2 ;  /* 0x000000070307c211 */ /* 0x000fe400010f140a */
[----:B------:R-:W-:-:S04]  /*33d0*/  ISETP.GE.AND P2, PT, R2, R5, PT ;  /* 0x000000050200720c */ /* 0x000fc80003f46270 */
[----:B------:R-:W-:-:S13]  /*33e0*/  ISETP.GE.OR P3, PT, R26, R4, P2 ;  /* 0x000000041a00720c */ /* 0x000fda0001766670 */
[----:B------:R-:W-:-:S05]  /*33f0*/  @!P3 IMAD R3, R26, R5, RZ ;  /* 0x000000051a03b224 */ /* 0x000fca00078e02ff */
[----:B------:R-:W-:-:S04]  /*3400*/  @!P3 IADD3 R10, P6, PT, R0, R3, RZ ;  /* 0x00000003000ab210 */ /* 0x000fc80007fde0ff */
[----:B------:R-:W-:Y:S02]  /*3410*/  @!P3 LEA.HI.X.SX32 R11, R3, RZ, 0x1, P6 ;  /* 0x000000ff030bb211 */ /* 0x000fe400030f0eff */
[----:B------:R-:W0:Y:S02]  /*3420*/  @!P3 LDC.64 R2, c[0x0][0x3a8] ;  /* 0x0000ea00ff02bb82 */ /* 0x000e240000000a00 */
[----:B0-----:R-:W-:-:S04]  /*3430*/  @!P3 LEA R2, P6, R10, R2, 0x2 ;  /* 0x000000020a02b211 */ /* 0x001fc800078c10ff */
[----:B------:R-:W-:Y:S02]  /*3440*/  @!P3 LEA.HI.X R3, R10, R3, R11, 0x2, P6 ;  /* 0x000000030a03b211 */ /* 0x000fe400030f140b */
[----:B------:R-:W2:Y:S01]  /*3450*/  @!P5 LDG.E R10, desc[UR10][R8.64+0xc] ;  /* 0x00000c0a080ad981 */ /* 0x000ea2000c1e1900 */
[----:B------:R-:W2:Y:S02]  /*3460*/  @!P5 LDC R11, c[0x0][0x3a0] ;  /* 0x0000e800ff0bdb82 */ /* 0x000ea40000000800 */
[----:B--2---:R-:W-:-:S06]  /*3470*/  @!P5 FMUL R10, R10, R11 ;  /* 0x0000000b0a0ad220 */ /* 0x004fcc0000400000 */
[----:B------:R-:W0:Y:S01]  /*3480*/  @!P4 LDC R11, c[0x0][0x3a0] ;  /* 0x0000e800ff0bcb82 */ /* 0x000e220000000800 */
[----:B-1----:R-:W-:-:S05]  /*3490*/  @!P5 FFMA R49, R49, R12, R10 ;  /* 0x0000000c3131d223 */ /* 0x002fca000000000a */
[----:B------:R1:W-:Y:S02]  /*34a0*/  @!P5 STG.E desc[UR10][R8.64+0xc], R49 ;  /* 0x00000c310800d986 */ /* 0x0003e4000c10190a */
[----:B------:R-:W2:Y:S02]  /*34b0*/  @!P4 LDC R12, c[0x0][0x38c] ;  /* 0x0000e300ff0ccb82 */ /* 0x000ea40000000800 */
[----:B------:R-:W0:Y:S02]  /*34c0*/  @!P4 LDG.E R10, desc[UR10][R6.64+0x10] ;  /* 0x0000100a060ac981 */ /* 0x000e24000c1e1900 */
[----:B0-----:R-:W-:-:S04]  /*34d0*/  @!P4 FMUL R10, R10, R11 ;  /* 0x0000000b0a0ac220 */ /* 0x001fc80000400000 */
[----:B------:R-:W0:Y:S01]  /*34e0*/  @!P3 LDC R11, c[0x0][0x3a0] ;  /* 0x0000e800ff0bbb82 */ /* 0x000e220000000800 */
[----:B--2---:R-:W-:-:S05]  /*34f0*/  @!P4 FFMA R109, R109, R12, R10 ;  /* 0x0000000c6d6dc223 */ /* 0x004fca000000000a */
[----:B------:R2:W-:Y:S02]  /*3500*/  @!P4 STG.E desc[UR10][R6.64+0x10], R109 ;  /* 0x0000106d0600c986 */ /* 0x0005e4000c10190a */
[----:B------:R-:W3:Y:S02]  /*3510*/  @!P3 LDC R12, c[0x0][0x38c] ;  /* 0x0000e300ff0cbb82 */ /* 0x000ee40000000800 */
[----:B------:R-:W0:Y:S01]  /*3520*/  @!P3 LDG.E R10, desc[UR10][R2.64+0x14] ;  /* 0x0000140a020ab981 */ /* 0x000e22000c1e1900 */
[----:B-1----:R-:W-:Y:S02]  /*3530*/  IADD3 R8, P4, PT, R0, R39, RZ ;  /* 0x0000002700087210 */ /* 0x002fe40007f9e0ff */
[----:B------:R-:W-:-:S04]  /*3540*/  IADD3 R37, PT, PT, R39, R5, RZ ;  /* 0x0000000527257210 */ /* 0x000fc80007ffe0ff */
[----:B------:R-:W-:-:S04]  /*3550*/  IADD3 R35, PT, PT, R37, R5, RZ ;  /* 0x0000000525237210 */ /* 0x000fc80007ffe0ff */
[----:B------:R-:W-:-:S04]  /*3560*/  IADD3 R33, PT, PT, R35, R5, RZ ;  /* 0x0000000523217210 */ /* 0x000fc80007ffe0ff */
[----:B------:R-:W-:-:S04]  /*3570*/  IADD3 R31, PT, PT, R33, R5, RZ ;  /* 0x00000005211f7210 */ /* 0x000fc80007ffe0ff */
[----:B------:R-:W-:-:S04]  /*3580*/  IADD3 R29, PT, PT, R31, R5, RZ ;  /* 0x000000051f1d7210 */ /* 0x000fc80007ffe0ff */
[----:B------:R-:W-:Y:S01]  /*3590*/  IADD3 R27, PT, PT, R29, R5, RZ ;  /* 0x000000051d1b7210 */ /* 0x000fe20007ffe0ff */
[----:B0-----:R-:W-:Y:S01]  /*35a0*/  @!P3 FMUL R9, R10, R11 ;  /* 0x0000000b0a09b220 */ /* 0x001fe20000400000 */
[----:B------:R-:W-:Y:S02]  /*35b0*/  LEA.HI.X.SX32 R11, R39, RZ, 0x1, P4 ;  /* 0x000000ff270b7211 */ /* 0x000fe400020f0eff */
[----:B--2---:R-:W-:Y:S01]  /*35c0*/  IADD3 R7, P4, PT, R0, R37, RZ ;  /* 0x0000002500077210 */ /* 0x004fe20007f9e0ff */
[----:B---3--:R-:W-:-:S05]  /*35d0*/  @!P3 FFMA R9, R108, R12, R9 ;  /* 0x0000000c6c09b223 */ /* 0x008fca0000000009 */
[----:B------:R0:W-:Y:S01]  /*35e0*/  @!P3 STG.E desc[UR10][R2.64+0x14], R9 ;  /* 0x000014090200b986 */ /* 0x0001e2000c10190a */
[----:B------:R-:W-:-:S04]  /*35f0*/  LEA R24, P3, R8, UR4, 0x2 ;  /* 0x0000000408187c11 */ /* 0x000fc8000f8610ff */
[----:B------:R-:W-:Y:S02]  /*3600*/  LEA.HI.X R25, R8, UR5, R11, 0x2, P3 ;  /* 0x0000000508197c11 */ /* 0x000fe400098f140b */
[----:B------:R-:W-:Y:S02]  /*3610*/  LEA.HI.X.SX32 R8, R37, RZ, 0x1, P4 ;  /* 0x000000ff25087211 */ /* 0x000fe400020f0eff */
[C---:B------:R-:W-:Y:S02]  /*3620*/  LEA R22, P3, R7.reuse, UR4, 0x2 ;  /* 0x0000000407167c11 */ /* 0x040fe4000f8610ff */
[----:B------:R-:W-:Y:S02]  /*3630*/  IADD3 R6, P4, PT, R0, R35, RZ ;  /* 0x0000002300067210 */ /* 0x000fe40007f9e0ff */
[----:B------:R-:W-:Y:S02]  /*3640*/  LEA.HI.X R23, R7, UR5, R8, 0x2, P3 ;  /* 0x0000000507177c11 */ /* 0x000fe400098f1408 */
[----:B------:R-:W-:-:S02]  /*3650*/  LEA.HI.X.SX32 R7, R35, RZ, 0x1, P4 ;  /* 0x000000ff23077211 */ /* 0x000fc400020f0eff */
[----:B------:R-:W-:Y:S02]  /*3660*/  LEA R20, P3, R6, UR4, 0x2 ;  /* 0x0000000406147c11 */ /* 0x000fe4000f8610ff */
[----:B0-----:R-:W-:Y:S02]  /*3670*/  IADD3 R2, P4, PT, R0, R33, RZ ;  /* 0x0000002100027210 */ /* 0x001fe40007f9e0ff */
[----:B------:R-:W-:Y:S02]  /*3680*/  LEA.HI.X R21, R6, UR5, R7, 0x2, P3 ;  /* 0x0000000506157c11 */ /* 0x000fe400098f1407 */
[----:B------:R-:W-:Y:S02]  /*3690*/  LEA.HI.X.SX32 R7, R33, RZ, 0x1, P4 ;  /* 0x000000ff21077211 */ /* 0x000fe400020f0eff */
[----:B------:R-:W-:Y:S02]  /*36a0*/  LEA R14, P3, R2, UR4, 0x2 ;  /* 0x00000004020e7c11 */ /* 0x000fe4000f8610ff */
[----:B------:R-:W-:-:S02]  /*36b0*/  IADD3 R3, P4, PT, R0, R31, RZ ;  /* 0x0000001f00037210 */ /* 0x000fc40007f9e0ff */
[----:B------:R-:W-:Y:S02]  /*36c0*/  LEA.HI.X R15, R2, UR5, R7, 0x2, P3 ;  /* 0x00000005020f7c11 */ /* 0x000fe400098f1407 */
[----:B------:R-:W-:Y:S02]  /*36d0*/  LEA.HI.X.SX32 R6, R31, RZ, 0x1, P4 ;  /* 0x000000ff1f067211 */ /* 0x000fe400020f0eff */
[C---:B------:R-:W-:Y:S02]  /*36e0*/  LEA R12, P3, R3.reuse, UR4, 0x2 ;  /* 0x00000004030c7c11 */ /* 0x040fe4000f8610ff */
[----:B------:R-:W-:Y:S02]  /*36f0*/  IADD3 R2, P4, PT, R0, R29, RZ ;  /* 0x0000001d00027210 */ /* 0x000fe40007f9e0ff */
[----:B------:R-:W-:Y:S02]  /*3700*/  LEA.HI.X R13, R3, UR5, R6, 0x2, P3 ;  /* 0x00000005030d7c11 */ /* 0x000fe400098f1406 */
[----:B------:R-:W-:-:S02]  /*3710*/  LEA.HI.X.SX32 R7, R29, RZ, 0x1, P4 ;  /* 0x000000ff1d077211 */ /* 0x000fc400020f0eff */
[----:B------:R-:W-:Y:S02]  /*3720*/  LEA R10, P3, R2, UR4, 0x2 ;  /* 0x00000004020a7c11 */ /* 0x000fe4000f8610ff */
[----:B------:R-:W-:Y:S02]  /*3730*/  IADD3 R6, PT, PT, R0, 0x6, RZ ;  /* 0x0000000600067810 */ /* 0x000fe40007ffe0ff */
[----:B------:R-:W-:Y:S02]  /*3740*/  LEA.HI.X R11, R2, UR5, R7, 0x2, P3 ;  /* 0x00000005020b7c11 */ /* 0x000fe400098f1407 */
[----:B------:R-:W-:Y:S02]  /*3750*/  ISETP.GE.AND P3, PT, R6, R5, PT ;  /* 0x000000050600720c */ /* 0x000fe40003f66270 */
[----:B------:R-:W-:Y:S02]  /*3760*/  IADD3 R3, P4, PT, R0, R27, RZ ;  /* 0x0000001b00037210 */ /* 0x000fe40007f9e0ff */
[----:B------:R-:W-:-:S02]  /*3770*/  ISETP.GE.OR P6, PT, R26, R4, P3 ;  /* 0x000000041a00720c */ /* 0x000fc40001fc6670 */
[----:B------:R-:W-:Y:S02]  /*3780*/  LEA.HI.X.SX32 R8, R27, RZ, 0x1, P4 ;  /* 0x000000ff1b087211 */ /* 0x000fe400020f0eff */
[----:B------:R-:W-:-:S04]  /*3790*/  LEA R2, P4, R3, UR4, 0x2 ;  /* 0x0000000403027c11 */ /* 0x000fc8000f8810ff */
[----:B------:R-:W-:-:S05]  /*37a0*/  LEA.HI.X R3, R3, UR5, R8, 0x2, P4 ;  /* 0x0000000503037c11 */ /* 0x000fca000a0f1408 */
[----:B------:R-:W-:Y:S01]  /*37b0*/  @!P6 IMAD R7, R26, R5, RZ ;  /* 0x000000051a07e224 */ /* 0x000fe200078e02ff */
[----:B------:R-:W0:Y:S04]  /*37c0*/  @!P6 LDC R41, c[0x0][0x3a0] ;  /* 0x0000e800ff29eb82 */ /* 0x000e280000000800 */
[----:B------:R-:W-:-:S04]  /*37d0*/  @!P6 IADD3 R8, P4, PT, R0, R7, RZ ;  /* 0x000000070008e210 */ /* 0x000fc80007f9e0ff */
[----:B------:R-:W-:Y:S02]  /*37e0*/  @!P6 LEA.HI.X.SX32 R9, R7, RZ, 0x1, P4 ;  /* 0x000000ff0709e211 */ /* 0x000fe400020f0eff */
[----:B------:R-:W1:Y:S02]  /*37f0*/  @!P6 LDC.64 R6, c[0x0][0x3a8] ;  /* 0x0000ea00ff06eb82 */ /* 0x000e640000000a00 */
[----:B-1----:R-:W-:-:S04]  /*3800*/  @!P6 LEA R6, P4, R8, R6, 0x2 ;  /* 0x000000060806e211 */ /* 0x002fc800078810ff */
[----:B------:R-:W-:Y:S02]  /*3810*/  @!P6 LEA.HI.X R7, R8, R7, R9, 0x2, P4 ;  /* 0x000000070807e211 */ /* 0x000fe400020f1409 */
[----:B------:R-:W-:-:S04]  /*3820*/  IADD3 R8, PT, PT, R0, 0x7, RZ ;  /* 0x0000000700087810 */ /* 0x000fc80007ffe0ff */
[----:B------:R-:W-:-:S04]  /*3830*/  ISETP.GE.AND P4, PT, R8, R5, PT ;  /* 0x000000050800720c */ /* 0x000fc80003f86270 */
[----:B------:R-:W-:-:S13]  /*3840*/  ISETP.GE.OR P5, PT, R26, R4, P4 ;  /* 0x000000041a00720c */ /* 0x000fda00027a6670 */
[----:B------:R-:W-:Y:S01]  /*3850*/  @!P5 IMAD R9, R26, R5, RZ ;  /* 0x000000051a09d224 */ /* 0x000fe200078e02ff */
[----:B------:R-:W1:Y:S04]  /*3860*/  @!P5 LDC R43, c[0x0][0x3a0] ;  /* 0x0000e800ff2bdb82 */ /* 0x000e680000000800 */
[----:B------:R-:W-:-:S04]  /*3870*/  @!P5 IADD3 R34, P0, PT, R0, R9, RZ ;  /* 0x000000090022d210 */ /* 0x000fc80007f1e0ff */
[----:B------:R-:W-:Y:S02]  /*3880*/  @!P5 LEA.HI.X.SX32 R36, R9, RZ, 0x1, P0 ;  /* 0x000000ff0924d211 */ /* 0x000fe400000f0eff */
[----:B------:R-:W2:Y:S02]  /*3890*/  @!P5 LDC.64 R8, c[0x0][0x3a8] ;  /* 0x0000ea00ff08db82 */ /* 0x000ea40000000a00 */
[----:B--2---:R-:W-:-:S04]  /*38a0*/  @!P5 LEA R8, P0, R34, R8, 0x2 ;  /* 0x000000082208d211 */ /* 0x004fc800078010ff */
[----:B------:R-:W-:Y:S02]  /*38b0*/  @!P5 LEA.HI.X R9, R34, R9, R36, 0x2, P0 ;  /* 0x000000092209d211 */ /* 0x000fe400000f1424 */
[----:B------:R-:W-:Y:S01]  /*38c0*/  ISETP.NE.AND P0, PT, R32, RZ, PT ;  /* 0x000000ff2000720c */ /* 0x000fe20003f05270 */
[----:B------:R-:W2:Y:S01]  /*38d0*/  @!P6 LDC R34, c[0x0][0x38c] ;  /* 0x0000e300ff22eb82 */ /* 0x000ea20000000800 */
[----:B------:R-:W0:Y:S02]  /*38e0*/  @!P6 LDG.E R32, desc[UR10][R6.64+0x18] ;  /* 0x0000180a0620e981 */ /* 0x000e24000c1e1900 */
[----:B0-----:R-:W-:-:S04]  /*38f0*/  @!P6 FMUL R41, R32, R41 ;  /* 0x000000292029e220 */ /* 0x001fc80000400000 */
[----:B--2---:R-:W-:Y:S02]  /*3900*/  @!P6 FFMA R41, R50, R34, R41 ;  /* 0x000000223229e223 */ /* 0x004fe40000000029 */
[----:B------:R-:W0:Y:S03]  /*3910*/  @!P5 LDC R34, c[0x0][0x38c] ;  /* 0x0000e300ff22db82 */ /* 0x000e260000000800 */
[----:B------:R2:W-:Y:S04]  /*3920*/  @!P6 STG.E desc[UR10][R6.64+0x18], R41 ;  /* 0x000018290600e986 */ /* 0x0005e8000c10190a */
[----:B------:R-:W1:Y:S01]  /*3930*/  @!P5 LDG.E R32, desc[UR10][R8.64+0x1c] ;  /* 0x00001c0a0820d981 */ /* 0x000e62000c1e1900 */
[----:B------:R-:W-:Y:S01]  /*3940*/  IADD3 R45, PT, PT, R26, 0x1, RZ ;  /* 0x000000011a2d7810 */ /* 0x000fe20007ffe0ff */
[----:B-1----:R-:W-:-:S04]  /*3950*/  @!P5 FMUL R43, R32, R43 ;  /* 0x0000002b202bd220 */ /* 0x002fc80000400000 */
[----:B0-----:R-:W-:-:S05]  /*3960*/  @!P5 FFMA R43, R110, R34, R43 ;  /* 0x000000226e2bd223 */ /* 0x001fca000000002b */
[----:B------:R0:W-:Y:S01]  /*3970*/  @!P5 STG.E desc[UR10][R8.64+0x1c], R43 ;  /* 0x00001c2b0800d986 */ /* 0x0001e2000c10190a */
[----:B------:R-:W-:-:S04]  /*3980*/  ISETP.GE.AND P5, PT, R0, R5, PT ;  /* 0x000000050000720c */ /* 0x000fc80003fa6270 */
[----:B------:R-:W-:-:S13]  /*3990*/  ISETP.GE.OR P6, PT, R45, R4, P5 ;  /* 0x000000042d00720c */ /* 0x000fda0002fc6670 */
[----:B--2---:R-:W1:Y:S01]  /*39a0*/  @!P6 LDC.64 R6, c[0x0][0x3a8] ;  /* 0x0000ea00ff06eb82 */ /* 0x004e620000000a00 */
[----:B------:R-:W-:-:S07]  /*39b0*/  @!P6 IADD3 R39, PT, PT, R0, R39, RZ ;  /* 0x000000270027e210 */ /* 0x000fce0007ffe0ff */
[----:B------:R-:W2:Y:S08]  /*39c0*/  @!P6 LDC R32, c[0x0][0x3a0] ;  /* 0x0000e800ff20eb82 */ /* 0x000eb00000000800 */
[----:B------:R-:W3:Y:S01]  /*39d0*/  @!P6 LDC R34, c[0x0][0x38c] ;  /* 0x0000e300ff22eb82 */ /* 0x000ee20000000800 */
[----:B-1----:R-:W-:-:S05]  /*39e0*/  @!P6 IMAD.WIDE R6, R39, 0x4, R6 ;  /* 0x000000042706e825 */ /* 0x002fca00078e0206 */
[----:B------:R-:W2:Y:S02]  /*39f0*/  @!P6 LDG.E R5, desc[UR10][R6.64] ;  /* 0x0000000a0605e981 */ /* 0x000ea4000c1e1900 */
[----:B--2---:R-:W-:-:S04]  /*3a00*/  @!P6 FMUL R32, R5, R32 ;  /* 0x000000200520e220 */ /* 0x004fc80000400000 */
[----:B---3--:R-:W-:-:S05]  /*3a10*/  @!P6 FFMA R95, R95, R34, R32 ;  /* 0x000000225f5fe223 */ /* 0x008fca0000000020 */
[----:B------:R1:W-:Y:S01]  /*3a20*/  @!P6 STG.E desc[UR10][R6.64], R95 ;  /* 0x0000005f0600e986 */ /* 0x0003e2000c10190a */
[----:B------:R-:W-:-:S04]  /*3a30*/  ISETP.NE.AND P6, PT, R28, RZ, PT ;  /* 0x000000ff1c00720c */ /* 0x000fc80003fc5270 */
[----:B------:R-:W-:-:S13]  /*3a40*/  ISETP.GE.OR P6, PT, R45, R4, P6 ;  /* 0x000000042d00720c */ /* 0x000fda00037c6670 */
[----:B------:R-:W2:Y:S01]  /*3a50*/  @!P6 LDG.E R5, desc[UR10][R24.64+0x4] ;  /* 0x0000040a1805e981 */ /* 0x000ea2000c1e1900 */
[----:B0-----:R-:W2:Y:S08]  /*3a60*/  @!P6 LDC R8, c[0x0][0x3a0] ;  /* 0x0000e800ff08eb82 */ /* 0x001eb00000000800 */
[----:B------:R-:W0:Y:S01]  /*3a70*/  @!P6 LDC R9, c[0x0][0x38c] ;  /* 0x0000e300ff09eb82 */ /* 0x000e220000000800 */
[----:B--2---:R-:W-:-:S04]  /*3a80*/  @!P6 FMUL R5, R5, R8 ;  /* 0x000000080505e220 */ /* 0x004fc80000400000 */
[----:B0-----:R-:W-:-:S05]  /*3a90*/  @!P6 FFMA R5, R52, R9, R5 ;  /* 0x000000093405e223 */ /* 0x001fca0000000005 */
[----:B------:R0:W-:Y:S01]  /*3aa0*/  @!P6 STG.E desc[UR10][R24.64+0x4], R5 ;  /* 0x000004051800e986 */ /* 0x0001e2000c10190a */
[----:B------:R-:W-:-:S04]  /*3ab0*/  ISETP.NE.AND P6, PT, R30, RZ, PT ;  /* 0x000000ff1e00720c */ /* 0x000fc80003fc5270 */
[----:B------:R-:W-:-:S13]  /*3ac0*/  ISETP.GE.OR P6, PT, R45, R4, P6 ;  /* 0x000000042d00720c */ /* 0x000fda00037c6670 */
[----:B------:R-:W2:Y:S01]  /*3ad0*/  @!P6 LDG.E R8, desc[UR10][R24.64+0x8] ;  /* 0x0000080a1808e981 */ /* 0x000ea2000c1e1900 */
[----:B------:R-:W2:Y:S08]  /*3ae0*/  @!P6 LDC R9, c[0x0][0x3a0] ;  /* 0x0000e800ff09eb82 */ /* 0x000eb00000000800 */
[----:B-1----:R-:W1:Y:S01]  /*3af0*/  @!P6 LDC R6, c[0x0][0x38c] ;  /* 0x0000e300ff06eb82 */ /* 0x002e620000000800 */
[----:B--2---:R-:W-:-:S04]  /*3b00*/  @!P6 FMUL R8, R8, R9 ;  /* 0x000000090808e220 */ /* 0x004fc80000400000 */
[----:B-1----:R-:W-:-:S05]  /*3b10*/  @!P6 FFMA R53, R53, R6, R8 ;  /* 0x000000063535e223 */ /* 0x002fca0000000008 */
[----:B------:R-:W-:Y:S01]  /*3b20*/  @!P6 STG.E desc[UR10][R24.64+0x8], R53 ;  /* 0x000008351800e986 */ /* 0x000fe2000c10190a */
[----:B------:R-:W-:-:S13]  /*3b30*/  ISETP.GE.OR P6, PT, R45, R4, P0 ;  /* 0x000000042d00720c */ /* 0x000fda00007c6670 */
[----:B------:R-:W0:Y:S01]  /*3b40*/  @!P6 LDG.E R6, desc[UR10][R24.64+0xc] ;  /* 0x00000c0a1806e981 */ /* 0x000e22000c1e1900 */
[----:B------:R-:W0:Y:S08]  /*3b50*/  @!P6 LDC R7, c[0x0][0x3a0] ;  /* 0x0000e800ff07eb82 */ /* 0x000e300000000800 */
[----:B------:R-:W1:Y:S01]  /*3b60*/  @!P6 LDC R8, c[0x0][0x38c] ;  /* 0x0000e300ff08eb82 */ /* 0x000e620000000800 */
[----:B0-----:R-:W-:-:S04]  /*3b70*/  @!P6 FMUL R5, R6, R7 ;  /* 0x000000070605e220 */ /* 0x001fc80000400000 */
[----:B-1----:R-:W-:-:S05]  /*3b80*/  @!P6 FFMA R5, R54, R8, R5 ;  /* 0x000000083605e223 */ /* 0x002fca0000000005 */
[----:B------:R0:W-:Y:S01]  /*3b90*/  @!P6 STG.E desc[UR10][R24.64+0xc], R5 ;  /* 0x00000c051800e986 */ /* 0x0001e2000c10190a */
[----:B------:R-:W-:-:S13]  /*3ba0*/  ISETP.GE.OR P6, PT, R45, R4, P1 ;  /* 0x000000042d00720c */ /* 0x000fda0000fc6670 */
[----:B------:R-:W2:Y:S01]  /*3bb0*/  @!P6 LDG.E R6, desc[UR10][R24.64+0x10] ;  /* 0x0000100a1806e981 */ /* 0x000ea2000c1e1900 */
[----:B------:R-:W2:Y:S08]  /*3bc0*/  @!P6 LDC R7, c[0x0][0x3a0] ;  /* 0x0000e800ff07eb82 */ /* 0x000eb00000000800 */
[----:B------:R-:W1:Y:S01]  /*3bd0*/  @!P6 LDC R8, c[0x0][0x38c] ;  /* 0x0000e300ff08eb82 */ /* 0x000e620000000800 */
        /* <DEDUP_REMOVED lines=18> */
[----:B------:R-:W2:Y:S01]  /*3d00*/  @!P6 LDG.E R6, desc[UR10][R24.64+0x1c] ;  /* 0x00001c0a1806e981 */ /* 0x000ea2000c1e1900 */
[----:B------:R-:W2:Y:S08]  /*3d10*/  @!P6 LDC R7, c[0x0][0x3a0] ;  /* 0x0000e800ff07eb82 */ /* 0x000eb00000000800 */
[----:B0-----:R-:W0:Y:S01]  /*3d20*/  @!P6 LDC R5, c[0x0][0x38c] ;  /* 0x0000e300ff05eb82 */ /* 0x001e220000000800 */
[----:B--2---:R-:W-:-:S04]  /*3d30*/  @!P6 FMUL R6, R6, R7 ;  /* 0x000000070606e220 */ /* 0x004fc80000400000 */
[----:B0-----:R-:W-:Y:S01]  /*3d40*/  @!P6 FFMA R107, R107, R5, R6 ;  /* 0x000000056b6be223 */ /* 0x001fe20000000006 */
[----:B------:R-:W-:-:S04]  /*3d50*/  IADD3 R5, PT, PT, R26, 0x2, RZ ;  /* 0x000000021a057810 */ /* 0x000fc80007ffe0ff */
[----:B------:R0:W-:Y:S01]  /*3d60*/  @!P6 STG.E desc[UR10][R24.64+0x1c], R107 ;  /* 0x00001c6b1800e986 */ /* 0x0001e2000c10190a */
[----:B------:R-:W-:-:S13]  /*3d70*/  ISETP.GE.OR P6, PT, R5, R4, P5 ;  /* 0x000000040500720c */ /* 0x000fda0002fc6670 */
[----:B------:R-:W1:Y:S01]  /*3d80*/  @!P6 LDC.64 R6, c[0x0][0x3a8] ;  /* 0x0000ea00ff06eb82 */ /* 0x000e620000000a00 */
        /* <DEDUP_REMOVED lines=15> */
[----:B------:R-:W-:Y:S01]  /*3e80*/  @!P6 STG.E desc[UR10][R22.64+0x4], R25 ;  /* 0x000004191600e986 */ /* 0x000fe2000c10190a */
[----:B------:R-:W-:-:S04]  /*3e90*/  ISETP.NE.AND P6, PT, R30, RZ, PT ;  /* 0x000000ff1e00720c */ /* 0x000fc80003fc5270 */
[----:B------:R-:W-:-:S13]  /*3ea0*/  ISETP.GE.OR P6, PT, R5, R4, P6 ;  /* 0x000000040500720c */ /* 0x000fda00037c6670 */
[----:B------:R-:W2:Y:S01]  /*3eb0*/  @!P6 LDG.E R8, desc[UR10][R22.64+0x8] ;  /* 0x0000080a1608e981 */ /* 0x000ea2000c1e1900 */
[----:B------:R-:W2:Y:S08]  /*3ec0*/  @!P6 LDC R37, c[0x0][0x3a0] ;  /* 0x0000e800ff25eb82 */ /* 0x000eb00000000800 */
[----:B-1----:R-:W0:Y:S01]  /*3ed0*/  @!P6 LDC R6, c[0x0][0x38c] ;  /* 0x0000e300ff06eb82 */ /* 0x002e220000000800 */
[----:B--2---:R-:W-:-:S04]  /*3ee0*/  @!P6 FMUL R7, R8, R37 ;  /* 0x000000250807e220 */ /* 0x004fc80000400000 */
[----:B0-----:R-:W-:-:S05]  /*3ef0*/  @!P6 FFMA R7, R88, R6, R7 ;  /* 0x000000065807e223 */ /* 0x001fca0000000007 */
        /* <DEDUP_REMOVED lines=13> */
[----:B0-----:R-:W-:-:S05]  /*3fd0*/  @!P6 FFMA R101, R101, R7, R6 ;  /* 0x000000076565e223 */ /* 0x001fca0000000006 */
[----:B------:R-:W-:Y:S01]  /*3fe0*/  @!P6 STG.E desc[UR10][R22.64+0x10], R101 ;  /* 0x000010651600e986 */ /* 0x000fe2000c10190a */
[----:B------:R-:W-:-:S13]  /*3ff0*/  ISETP.GE.OR P6, PT, R5, R4, P2 ;  /* 0x000000040500720c */ /* 0x000fda00017c6670 */
[----:B------:R-:W2:Y:S01]  /*4000*/  @!P6 LDG.E R6, desc[UR10][R22.64+0x14] ;  /* 0x0000140a1606e981 */ /* 0x000ea2000c1e1900 */
[----:B------:R-:W2:Y:S08]  /*4010*/  @!P6 LDC R7, c[0x0][0x3a0] ;  /* 0x0000e800ff07eb82 */ /* 0x000eb00000000800 */
[----:B------:R-:W0:Y:S01]  /*4020*/  @!P6 LDC R8, c[0x0][0x38c] ;  /* 0x0000e300ff08eb82 */ /* 0x000e220000000800 */
        /* <DEDUP_REMOVED lines=12> */
[----:B------:R-:W2:Y:S01]  /*40f0*/  @!P6 LDC R6, c[0x0][0x3a0] ;  /* 0x0000e800ff06eb82 */ /* 0x000ea20000000800 */
[----:B------:R-:W-:-:S07]  /*4100*/  IADD3 R9, PT, PT, R26, 0x3, RZ ;  /* 0x000000031a097810 */ /* 0x000fce0007ffe0ff */
[----:B0-----:R-:W0:Y:S01]  /*4110*/  @!P6 LDC R7, c[0x0][0x38c] ;  /* 0x0000e300ff07eb82 */ /* 0x001e220000000800 */
[----:B--2---:R-:W-:-:S04]  /*4120*/  @!P6 FMUL R5, R5, R6 ;  /* 0x000000060505e220 */ /* 0x004fc80000400000 */
[----:B0-----:R-:W-:-:S05]  /*4130*/  @!P6 FFMA R5, R102, R7, R5 ;  /* 0x000000076605e223 */ /* 0x001fca0000000005 */
        /* <DEDUP_REMOVED lines=13> */
[----:B0-----:R-:W2:Y:S01]  /*4210*/  @!P6 LDG.E R5, desc[UR10][R20.64+0x4] ;  /* 0x0000040a1405e981 */ /* 0x001ea2000c1e1900 */
[----:B------:R-:W2:Y:S08]  /*4220*/  @!P6 LDC R8, c[0x0][0x3a0] ;  /* 0x0000e800ff08eb82 */ /* 0x000eb00000000800 */
        /* <DEDUP_REMOVED lines=42> */
[----:B------:R-:W2:Y:S01]  /*44d0*/  @!P6 LDC R7, c[0x0][0x3a0] ;  /* 0x0000e800ff07eb82 */ /* 0x000ea20000000800 */
[----:B------:R-:W-:-:S07]  /*44e0*/  IADD3 R23, PT, PT, R26, 0x4, RZ ;  /* 0x000000041a177810 */ /* 0x000fce0007ffe0ff */
[----:B------:R-:W1:Y:S01]  /*44f0*/  @!P6 LDC R9, c[0x0][0x38c] ;  /* 0x0000e300ff09eb82 */ /* 0x000e620000000800 */
[----:B--2---:R-:W-:-:S04]  /*4500*/  @!P6 FMUL R7, R6, R7 ;  /* 0x000000070607e220 */ /* 0x004fc80000400000 */
[----:B-1----:R-:W-:-:S05]  /*4510*/  @!P6 FFMA R9, R96, R9, R7 ;  /* 0x000000096009e223 */ /* 0x002fca0000000007 */
[----:B------:R1:W-:Y:S01]  /*4520*/  @!P6 STG.E desc[UR10][R20.64+0x1c], R9 ;  /* 0x00001c091400e986 */ /* 0x0003e2000c10190a */
[----:B------:R-:W-:-:S13]  /*4530*/  ISETP.GE.OR P6, PT, R23, R4, P5 ;  /* 0x000000041700720c */ /* 0x000fda0002fc6670 */
[----:B------:R-:W2:Y:S01]  /*4540*/  @!P6 LDC.64 R6, c[0x0][0x3a8] ;  /* 0x0000ea00ff06eb82 */ /* 0x000ea20000000a00 */
[----:B------:R-:W-:-:S07]  /*4550*/  @!P6 IADD3 R33, PT, PT, R0, R33, RZ ;  /* 0x000000210021e210 */ /* 0x000fce0007ffe0ff */
[----:B------:R-:W3:Y:S08]  /*4560*/  @!P6 LDC R8, c[0x0][0x3a0] ;  /* 0x0000e800ff08eb82 */ /* 0x000ef00000000800 */
[----:B------:R-:W4:Y:S01]  /*4570*/  @!P6 LDC R22, c[0x0][0x38c] ;  /* 0x0000e300ff16eb82 */ /* 0x000f220000000800 */
[----:B--2---:R-:W-:-:S05]  /*4580*/  @!P6 IMAD.WIDE R6, R33, 0x4, R6 ;  /* 0x000000042106e825 */ /* 0x004fca00078e0206 */
[----:B0-----:R-:W3:Y:S02]  /*4590*/  @!P6 LDG.E R5, desc[UR10][R6.64] ;  /* 0x0000000a0605e981 */ /* 0x001ee4000c1e1900 */
[----:B---3--:R-:W-:-:S04]  /*45a0*/  @!P6 FMUL R5, R5, R8 ;  /* 0x000000080505e220 */ /* 0x008fc80000400000 */
[----:B----4-:R-:W-:-:S05]  /*45b0*/  @!P6 FFMA R5, R60, R22, R5 ;  /* 0x000000163c05e223 */ /* 0x010fca0000000005 */
[----:B------:R0:W-:Y:S01]  /*45c0*/  @!P6 STG.E desc[UR10][R6.64], R5 ;  /* 0x000000050600e986 */ /* 0x0001e2000c10190a */
[----:B------:R-:W-:-:S04]  /*45d0*/  ISETP.NE.AND P6, PT, R28, RZ, PT ;  /* 0x000000ff1c00720c */ /* 0x000fc80003fc5270 */
[----:B------:R-:W-:-:S13]  /*45e0*/  ISETP.GE.OR P6, PT, R23, R4, P6 ;  /* 0x000000041700720c */ /* 0x000fda00037c6670 */
[----:B------:R-:W2:Y:S01]  /*45f0*/  @!P6 LDG.E R8, desc[UR10][R14.64+0x4] ;  /* 0x0000040a0e08e981 */ /* 0x000ea2000c1e1900 */
[----:B-1----:R-:W2:Y:S08]  /*4600*/  @!P6 LDC R9, c[0x0][0x3a0] ;  /* 0x0000e800ff09eb82 */ /* 0x002eb00000000800 */
[----:B------:R-:W1:Y:S01]  /*4610*/  @!P6 LDC R20, c[0x0][0x38c] ;  /* 0x0000e300ff14eb82 */ /* 0x000e620000000800 */
[----:B--2---:R-:W-:-:S04]  /*4620*/  @!P6 FMUL R8, R8, R9 ;  /* 0x000000090808e220 */ /* 0x004fc80000400000 */
[----:B-1----:R-:W-:-:S05]  /*4630*/  @!P6 FFMA R61, R61, R20, R8 ;  /* 0x000000143d3de223 */ /* 0x002fca0000000008 */
[----:B------:R-:W-:Y:S01]  /*4640*/  @!P6 STG.E desc[UR10][R14.64+0x4], R61 ;  /* 0x0000043d0e00e986 */ /* 0x000fe2000c10190a */
[----:B------:R-:W-:-:S04]  /*4650*/  ISETP.NE.AND P6, PT, R30, RZ, PT ;  /* 0x000000ff1e00720c */ /* 0x000fc80003fc5270 */
[----:B------:R-:W-:-:S13]  /*4660*/  ISETP.GE.OR P6, PT, R23, R4, P6 ;  /* 0x000000041700720c */ /* 0x000fda00037c6670 */
[----:B------:R-:W2:Y:S01]  /*4670*/  @!P6 LDG.E R8, desc[UR10][R14.64+0x8] ;  /* 0x0000080a0e08e981 */ /* 0x000ea2000c1e1900 */
[----:B------:R-:W2:Y:S08]  /*4680*/  @!P6 LDC R9, c[0x0][0x3a0] ;  /* 0x0000e800ff09eb82 */ /* 0x000eb00000000800 */
[----:B0-----:R-:W0:Y:S01]  /*4690*/  @!P6 LDC R6, c[0x0][0x38c] ;  /* 0x0000e300ff06eb82 */ /* 0x001e220000000800 */
        /* <DEDUP_REMOVED lines=95> */
[----:B------:R-:W0:Y:S01]  /*4c90*/  @!P6 LDC R7, c[0x0][0x3a0] ;  /* 0x0000e800ff07eb82 */ /* 0x000e220000000800 */
[----:B------:R-:W-:-:S07]  /*4ca0*/  IADD3 R9, PT, PT, R26, 0x6, RZ ;  /* 0x000000061a097810 */ /* 0x000fce0007ffe0ff */
[----:B------:R-:W1:Y:S01]  /*4cb0*/  @!P6 LDC R8, c[0x0][0x38c] ;  /* 0x0000e300ff08eb82 */ /* 0x000e620000000800 */
[----:B0-----:R-:W-:-:S04]  /*4cc0*/  @!P6 FMUL R5, R6, R7 ;  /* 0x000000070605e220 */ /* 0x001fc80000400000 */
[----:B-1----:R-:W-:-:S05]  /*4cd0*/  @!P6 FFMA R5, R86, R8, R5 ;  /* 0x000000085605e223 */ /* 0x002fca0000000005 */
        /* <DEDUP_REMOVED lines=62> */
[----:B------:R-:W-:Y:S01]  /*50c0*/  ISETP.GE.OR P5, PT, R5, R4, P5 ;  /* 0x000000040500720c */ /* 0x000fe20002fa6670 */
[----:B------:R0:W-:Y:S01]  /*50d0*/  @!P6 STG.E desc[UR10][R10.64+0x1c], R89 ;  /* 0x00001c590a00e986 */ /* 0x0001e2000c10190a */
[----:B------:R-:W-:-:S11]  /*50e0*/  ISETP.NE.AND P6, PT, R30, RZ, PT ;  /* 0x000000ff1e00720c */ /* 0x000fd60003fc5270 */
[----:B------:R-:W1:Y:S01]  /*50f0*/  @!P5 LDC.64 R6, c[0x0][0x3a8] ;  /* 0x0000ea00ff06db82 */ /* 0x000e620000000a00 */
[----:B------:R-:W-:-:S07]  /*5100*/  @!P5 IADD3 R27, PT, PT, R0, R27, RZ ;  /* 0x0000001b001bd210 */ /* 0x000fce0007ffe0ff */
[----:B------:R-:W2:Y:S08]  /*5110*/  @!P5 LDC R9, c[0x0][0x3a0] ;  /* 0x0000e800ff09db82 */ /* 0x000eb00000000800 */
[----:B------:R-:W3:Y:S01]  /*5120*/  @!P5 LDC R8, c[0x0][0x38c] ;  /* 0x0000e300ff08db82 */ /* 0x000ee20000000800 */
[----:B-1----:R-:W-:-:S05]  /*5130*/  @!P5 IMAD.WIDE R6, R27, 0x4, R6 ;  /* 0x000000041b06d825 */ /* 0x002fca00078e0206 */
[----:B------:R-:W2:Y:S01]  /*5140*/  @!P5 LDG.E R0, desc[UR10][R6.64] ;  /* 0x0000000a0600d981 */ /* 0x000ea2000c1e1900 */
[CC--:B------:R-:W-:Y:S02]  /*5150*/  ISETP.GE.OR P6, PT, R5.reuse, R4.reuse, P6 ;  /* 0x000000040500720c */ /* 0x0c0fe400037c6670 */
[CC--:B------:R-:W-:Y:S02]  /*5160*/  ISETP.GE.OR P0, PT, R5.reuse, R4.reuse, P0 ;  /* 0x000000040500720c */ /* 0x0c0fe40000706670 */
[CC--:B------:R-:W-:Y:S02]  /*5170*/  ISETP.GE.OR P1, PT, R5.reuse, R4.reuse, P1 ;  /* 0x000000040500720c */ /* 0x0c0fe40000f26670 */
[CC--:B------:R-:W-:Y:S02]  /*5180*/  ISETP.GE.OR P2, PT, R5.reuse, R4.reuse, P2 ;  /* 0x000000040500720c */ /* 0x0c0fe40001746670 */
[----:B------:R-:W-:-:S05]  /*5190*/  ISETP.GE.OR P3, PT, R5, R4, P3 ;  /* 0x000000040500720c */ /* 0x000fca0001f66670 */
[----:B------:R-:W1:Y:S08]  /*51a0*/  @!P6 LDC R13, c[0x0][0x38c] ;  /* 0x0000e300ff0deb82 */ /* 0x000e700000000800 */
[----:B------:R-:W4:Y:S08]  /*51b0*/  @!P0 LDC R15, c[0x0][0x3a0] ;  /* 0x0000e800ff0f8b82 */ /* 0x000f300000000800 */
[----:B------:R-:W0:Y:S08]  /*51c0*/  @!P0 LDC R14, c[0x0][0x38c] ;  /* 0x0000e300ff0e8b82 */ /* 0x000e300000000800 */
[----:B------:R-:W0:Y:S08]  /*51d0*/  @!P1 LDC R16, c[0x0][0x3a0] ;  /* 0x0000e800ff109b82 */ /* 0x000e300000000800 */
[----:B------:R-:W0:Y:S08]  /*51e0*/  @!P1 LDC R17, c[0x0][0x38c] ;  /* 0x0000e300ff119b82 */ /* 0x000e300000000800 */
[----:B------:R-:W0:Y:S01]  /*51f0*/  @!P2 LDC R19, c[0x0][0x3a0] ;  /* 0x0000e800ff13ab82 */ /* 0x000e220000000800 */
[----:B--2---:R-:W-:-:S04]  /*5200*/  @!P5 FMUL R9, R0, R9 ;  /* 0x000000090009d220 */ /* 0x004fc80000400000 */
[----:B---3--:R-:W-:-:S03]  /*5210*/  @!P5 FFMA R9, R18, R8, R9 ;  /* 0x000000081209d223 */ /* 0x008fc60000000009 */
[----:B------:R-:W2:Y:S02]  /*5220*/  @!P2 LDC R18, c[0x0][0x38c] ;  /* 0x0000e300ff12ab82 */ /* 0x000ea40000000800 */
[----:B------:R3:W-:Y:S01]  /*5230*/  @!P5 STG.E desc[UR10][R6.64], R9 ;  /* 0x000000090600d986 */ /* 0x0007e2000c10190a */
[----:B------:R-:W-:-:S03]  /*5240*/  ISETP.NE.AND P5, PT, R28, RZ, PT ;  /* 0x000000ff1c00720c */ /* 0x000fc60003fa5270 */
[----:B------:R1:W5:Y:S01]  /*5250*/  @!P6 LDG.E R8, desc[UR10][R2.64+0x8] ;  /* 0x0000080a0208e981 */ /* 0x000362000c1e1900 */
[----:B------:R-:W-:-:S03]  /*5260*/  ISETP.GE.OR P5, PT, R5, R4, P5 ;  /* 0x000000040500720c */ /* 0x000fc60002fa6670 */
[----:B0-----:R0:W5:Y:S04]  /*5270*/  @!P0 LDG.E R10, desc[UR10][R2.64+0xc] ;  /* 0x00000c0a020a8981 */ /* 0x001168000c1e1900 */
[----:B------:R0:W5:Y:S01]  /*5280*/  @!P1 LDG.E R11, desc[UR10][R2.64+0x10] ;  /* 0x0000100a020b9981 */ /* 0x000162000c1e1900 */
[----:B---3--:R-:W3:Y:S03]  /*5290*/  @!P6 LDC R9, c[0x0][0x3a0] ;  /* 0x0000e800ff09eb82 */ /* 0x008ee60000000800 */
[----:B------:R0:W5:Y:S04]  /*52a0*/  @!P2 LDG.E R12, desc[UR10][R2.64+0x14] ;  /* 0x0000140a020ca981 */ /* 0x000168000c1e1900 */
[----:B------:R-:W4:Y:S01]  /*52b0*/  @!P5 LDG.E R0, desc[UR10][R2.64+0x4] ;  /* 0x0000040a0200d981 */ /* 0x000f22000c1e1900 */
[----:B------:R-:W4:Y:S08]  /*52c0*/  @!P5 LDC R7, c[0x0][0x3a0] ;  /* 0x0000e800ff07db82 */ /* 0x000f300000000800 */
[----:B------:R-:W0:Y:S01]  /*52d0*/  @!P5 LDC R6, c[0x0][0x38c] ;  /* 0x0000e300ff06db82 */ /* 0x000e220000000800 */
[----:B------:R-:W-:Y:S01]  /*52e0*/  BSSY.RECONVERGENT B0, `(.L_x_14) ;  /* 0x000000a000007945 */ /* 0x000fe20003800200 */
[----:B------:R-:W-:Y:S01]  /*52f0*/  ISETP.GE.OR P4, PT, R5, R4, P4 ;  /* 0x000000040500720c */ /* 0x000fe20002786670 */
[----:B----4-:R-:W-:-:S02]  /*5300*/  @!P5 FMUL R0, R0, R7 ;  /* 0x000000070000d220 */ /* 0x010fc40000400000 */
[----:B0123--:R-:W-:Y:S10]  /*5310*/  @P3 BRA `(.L_x_15) ;  /* 0x0000000000183947 */ /* 0x00fff40003800000 */
[----:B------:R-:W2:Y:S01]  /*5320*/  LDG.E R4, desc[UR10][R2.64+0x18] ;  /* 0x0000180a02047981 */ /* 0x000ea2000c1e1900 */
[----:B------:R-:W2:Y:S01]  /*5330*/  LDCU UR4, c[0x0][0x3a0] ;  /* 0x00007400ff0477ac */ /* 0x000ea20008000800 */
[----:B------:R-:W0:Y:S01]  /*5340*/  LDCU UR5, c[0x0][0x38c] ;  /* 0x00007180ff0577ac */ /* 0x000e220008000800 */
[----:B--2---:R-:W-:-:S04]  /*5350*/  FMUL R5, R4, UR4 ;  /* 0x0000000404057c20 */ /* 0x004fc80008400000 */
[----:B0-----:R-:W-:-:S05]  /*5360*/  FFMA R5, R98, UR5, R5 ;  /* 0x0000000562057c23 */ /* 0x001fca0008000005 */
[----:B------:R0:W-:Y:S02]  /*5370*/  STG.E desc[UR10][R2.64+0x18], R5 ;  /* 0x0000180502007986 */ /* 0x0001e4000c10190a */
.L_x_15:
[----:B------:R-:W-:Y:S05]  /*5380*/  BSYNC.RECONVERGENT B0 ;  /* 0x0000000000007941 */ /* 0x000fea0003800200 */
.L_x_14:
[----:B0----5:R-:W-:Y:S01]  /*5390*/  @!P6 FMUL R5, R8, R9 ;  /* 0x000000090805e220 */ /* 0x021fe20000400000 */
[----:B------:R-:W-:Y:S01]  /*53a0*/  @!P0 FMUL R10, R10, R15 ;  /* 0x0000000f0a0a8220 */ /* 0x000fe20000400000 */
[----:B------:R-:W-:Y:S01]  /*53b0*/  @!P1 FMUL R11, R11, R16 ;  /* 0x000000100b0b9220 */ /* 0x000fe20000400000 */
[----:B------:R-:W-:Y:S01]  /*53c0*/  @!P2 FMUL R12, R12, R19 ;  /* 0x000000130c0ca220 */ /* 0x000fe20000400000 */
[----:B------:R-:W-:Y:S01]  /*53d0*/  @!P5 FFMA R67, R67, R6, R0 ;  /* 0x000000064343d223 */ /* 0x000fe20000000000 */
[----:B------:R-:W-:Y:S01]  /*53e0*/  @!P6 FFMA R5, R70, R13, R5 ;  /* 0x0000000d4605e223 */ /* 0x000fe20000000005 */
[----:B------:R-:W-:Y:S01]  /*53f0*/  @!P0 FFMA R71, R71, R14, R10 ;  /* 0x0000000e47478223 */ /* 0x000fe2000000000a */
[----:B------:R-:W-:Y:S01]  /*5400*/  @!P1 FFMA R11, R94, R17, R11 ;  /* 0x000000115e0b9223 */ /* 0x000fe2000000000b */
[----:B------:R-:W-:Y:S01]  /*5410*/  @!P2 FFMA R97, R97, R18, R12 ;  /* 0x000000126161a223 */ /* 0x000fe2000000000c */
[----:B------:R0:W-:Y:S04]  /*5420*/  @!P5 STG.E desc[UR10][R2.64+0x4], R67 ;  /* 0x000004430200d986 */ /* 0x0001e8000c10190a */
[----:B------:R0:W-:Y:S04]  /*5430*/  @!P6 STG.E desc[UR10][R2.64+0x8], R5 ;  /* 0x000008050200e986 */ /* 0x0001e8000c10190a */
[----:B------:R0:W-:Y:S04]  /*5440*/  @!P0 STG.E desc[UR10][R2.64+0xc], R71 ;  /* 0x00000c4702008986 */ /* 0x0001e8000c10190a */
[----:B------:R0:W-:Y:S04]  /*5450*/  @!P1 STG.E desc[UR10][R2.64+0x10], R11 ;  /* 0x0000100b02009986 */ /* 0x0001e8000c10190a */
[----:B------:R0:W-:Y:S01]  /*5460*/  @!P2 STG.E desc[UR10][R2.64+0x14], R97 ;  /* 0x000014610200a986 */ /* 0x0001e2000c10190a */
[----:B------:R-:W-:Y:S05]  /*5470*/  @P4 EXIT ;  /* 0x000000000000494d */ /* 0x000fea0003800000 */
[----:B------:R-:W0:Y:S01]  /*5480*/  LDG.E R0, desc[UR10][R2.64+0x1c] ;  /* 0x00001c0a02007981 */ /* 0x000e22000c1e1900 */
[----:B------:R-:W0:Y:S01]  /*5490*/  LDCU UR4, c[0x0][0x3a0] ;  /* 0x00007400ff0477ac */ /* 0x000e220008000800 */
[----:B------:R-:W1:Y:S01]  /*54a0*/  LDCU UR5, c[0x0][0x38c] ;  /* 0x00007180ff0577ac */ /* 0x000e620008000800 */
[----:B0-----:R-:W-:-:S04]  /*54b0*/  FMUL R5, R0, UR4 ;  /* 0x0000000400057c20 */ /* 0x001fc80008400000 */
[----:B-1----:R-:W-:-:S05]  /*54c0*/  FFMA R5, R104, UR5, R5 ;  /* 0x0000000568057c23 */ /* 0x002fca0008000005 */
[----:B------:R-:W-:Y:S01]  /*54d0*/  STG.E desc[UR10][R2.64+0x1c], R5 ;  /* 0x00001c0502007986 */ /* 0x000fe2000c10190a */
[----:B------:R-:W-:Y:S05]  /*54e0*/  EXIT ;  /* 0x000000000000794d */ /* 0x000fea0003800000 */
.L_x_16:
[----:B------:R-:W-:-:S00]  /*54f0*/  BRA `(.L_x_16) ;  /* 0xfffffffc00fc7947 */ /* 0x000fc0000383ffff */
[----:B------:R-:W-:-:S00]  /*5500*/  NOP ;  /* 0x0000000000007918 */ /* 0x000fc00000000000 */
[----:B------:R-:W-:-:S00]  /*5510*/  NOP ;  /* 0x0000000000007918 */ /* 0x000fc00000000000 */
[----:B------:R-:W-:-:S00]  /*5520*/  NOP ;  /* 0x0000000000007918 */ /* 0x000fc00000000000 */
[----:B------:R-:W-:-:S00]  /*5530*/  NOP ;  /* 0x0000000000007918 */ /* 0x000fc00000000000 */
[----:B------:R-:W-:-:S00]  /*5540*/  NOP ;  /* 0x0000000000007918 */ /* 0x000fc00000000000 */
[----:B------:R-:W-:-:S00]  /*5550*/  NOP ;  /* 0x0000000000007918 */ /* 0x000fc00000000000 */
[----:B------:R-:W-:-:S00]  /*5560*/  NOP ;  /* 0x0000000000007918 */ /* 0x000fc00000000000 */
[----:B------:R-:W-:-:S00]  /*5570*/  NOP ;  /* 0x0000000000007918 */ /* 0x000fc00000000000 */
.L_x_54:


//--------------------- .text._Z8sgemm_v4ILi64ELi64ELi8ELi8ELi8EEviiifPKfS1_fPf --------------------------
	.section	.text._Z8sgemm_v4ILi64ELi64ELi8ELi8ELi8EEviiifPKfS1_fPf,"ax",@progbits
	.align	128
        .global         _Z8sgemm_v4ILi64ELi64ELi8ELi8ELi8EEviiifPKfS1_fPf
        .type           _Z8sgemm_v4ILi64ELi64ELi8ELi8ELi8EEviiifPKfS1_fPf,@function
        .size           _Z8sgemm_v4ILi64ELi64ELi8ELi8ELi8EEviiifPKfS1_fPf,(.L_x_55 - _Z8sgemm_v4ILi64ELi64ELi8ELi8ELi8EEviiifPKfS1_fPf)
        .other          _Z8sgemm_v4ILi64ELi64ELi8ELi8ELi8EEviiifPKfS1_fPf,@"STO_CUDA_ENTRY STV_DEFAULT"
_Z8sgemm_v4ILi64ELi64ELi8ELi8ELi8EEviiifPKfS1_fPf:
.text._Z8sgemm_v4ILi64ELi64ELi8ELi8ELi8EEviiifPKfS1_fPf:
[----:B------:R-:W-:Y:S01]  /*0000*/  LDC R1, c[0x0][0x37c] ;  /* 0x0000df00ff017b82 */ /* 0x000fe20000000800 */
[----:B------:R-:W0:Y:S01]  /*0010*/  LDCU UR14, c[0x0][0x388] ;  /* 0x00007100ff0e77ac */ /* 0x000e220008000800 */
[----:B------:R-:W1:Y:S01]  /*0020*/  S2R R0, SR_TID.X ;  /* 0x0000000000007919 */ /* 0x000e620000002100 */
[----:B------:R-:W-:Y:S01]  /*0030*/  HFMA2 R22, -RZ, RZ, 0, 0 ;  /* 0x00000000ff167431 */ /* 0x000fe200000001ff */
[----:B------:R-:W-:Y:S01]  /*0040*/  CS2R R84, SRZ ;  /* 0x0000000000547805 */ /* 0x000fe2000001ff00 */
        /* <DEDUP_REMOVED lines=14> */
[----:B0-----:R-:W-:Y:S01]  /*0130*/  UISETP.GE.AND UP0, UPT, UR14, 0x1, UPT ;  /* 0x000000010e00788c */ /* 0x001fe2000bf06270 */
        /* <DEDUP_REMOVED lines=13> */
[----:B------:R-:W-:Y:S02]  /*0210*/  MOV R111, RZ ;  /* 0x000000ff006f7202 */ /* 0x000fe40000000f00 */
[----:B------:R-:W-:Y:S02]  /*0220*/  CS2R R40, SRZ ;  /* 0x0000000000287805 */ /* 0x000fe4000001ff00 */
[----:B------:R-:W-:Y:S02]  /*0230*/  MOV R113, RZ ;  /* 0x000000ff00717202 */ /* 0x000fe40000000f00 */
[----:B------:R-:W-:Y:S02]  /*0240*/  CS2R R36, SRZ ;  /* 0x0000000000247805 */ /* 0x000fe4000001ff00 */
[----:B------:R-:W-:Y:S02]  /*0250*/  MOV R119, RZ ;  /* 0x000000ff00777202 */ /* 0x000fe40000000f00 */
[----:B------:R-:W-:-:S02]  /*0260*/  CS2R R32, SRZ ;  /* 0x0000000000207805 */ /* 0x000fc4000001ff00 */
[----:B------:R-:W-:Y:S01]  /*0270*/  MOV R121, RZ ;  /* 0x000000ff00797202 */ /* 0x000fe20000000f00 */
[----:B------:R-:W0:Y:S01]  /*0280*/  LDCU.64 UR8, c[0x0][0x358] ;  /* 0x00006b00ff0877ac */ /* 0x000e220008000a00 */
[----:B------:R-:W-:Y:S02]  /*0290*/  MOV R107, RZ ;  /* 0x000000ff006b7202 */ /* 0x000fe40000000f00 */
[----:B------:R-:W-:Y:S02]  /*02a0*/  MOV R34, RZ ;  /* 0x000000ff00227202 */ /* 0x000fe40000000f00 */
[----:B------:R-:W-:Y:S02]  /*02b0*/  MOV R115, RZ ;  /* 0x000000ff00737202 */ /* 0x000fe40000000f00 */
[----:B------:R-:W-:Y:S01]  /*02c0*/  MOV R123, RZ ;  /* 0x000000ff007b7202 */ /* 0x000fe20000000f00 */
[----:B-1----:R-:W-:Y:S06]  /*02d0*/  BRA.U !UP0, `(.L_x_17) ;  /* 0x0000003d08607547 */ /* 0x002fec000b800000 */
[----:B------:R-:W1:Y:S01]  /*02e0*/  S2UR UR4, SR_CTAID.X ;  /* 0x00000000000479c3 */ /* 0x000e620000002500 */
[----:B------:R-:W-:Y:S01]  /*02f0*/  SHF.R.U32.HI R2, RZ, 0x6, R0 ;  /* 0x00000006ff027819 */ /* 0x000fe20000011600 */
[----:B------:R-:W-:Y:S01]  /*0300*/  UMOV UR5, 0x400 ;  /* 0x0000040000057882 */ /* 0x000fe20000000000 */
[----:B------:R-:W-:Y:S01]  /*0310*/  LOP3.LUT R10, R0, 0x3f, RZ, 0xc0, !PT ;  /* 0x0000003f000a7812 */ /* 0x000fe200078ec0ff */
[----:B------:R-:W2:Y:S01]  /*0320*/  LDCU UR10, c[0x0][0x388] ;  /* 0x00007100ff0a77ac */ /* 0x000ea20008000800 */
[C---:B------:R-:W-:Y:S02]  /*0330*/  IADD3 R3, PT, PT, R2.reuse, 0x2, RZ ;  /* 0x0000000202037810 */ /* 0x040fe40007ffe0ff */
[C---:B------:R-:W-:Y:S01]  /*0340*/  IADD3 R7, PT, PT, R2.reuse, 0x7, RZ ;  /* 0x0000000702077810 */ /* 0x040fe20007ffe0ff */
[----:B------:R-:W3:Y:S01]  /*0350*/  LDC R23, c[0x0][0x384] ;  /* 0x0000e100ff177b82 */ /* 0x000ee20000000800 */
[C---:B------:R-:W-:Y:S01]  /*0360*/  IADD3 R6, PT, PT, R2.reuse, 0x6, RZ ;  /* 0x0000000602067810 */ /* 0x040fe20007ffe0ff */
[----:B------:R-:W4:Y:S01]  /*0370*/  LDCU UR11, c[0x0][0x384] ;  /* 0x00007080ff0b77ac */ /* 0x000f220008000800 */
[----:B------:R-:W-:-:S02]  /*0380*/  IADD3 R5, PT, PT, R2, 0x5, RZ ;  /* 0x0000000502057810 */ /* 0x000fc40007ffe0ff */
[C---:B------:R-:W-:Y:S01]  /*0390*/  IADD3 R4, PT, PT, R2.reuse, 0x4, RZ ;  /* 0x0000000402047810 */ /* 0x040fe20007ffe0ff */
[----:B------:R-:W0:Y:S01]  /*03a0*/  LDCU UR12, c[0x0][0x380] ;  /* 0x00007000ff0c77ac */ /* 0x000e220008000800 */
[----:B------:R-:W-:Y:S01]  /*03b0*/  IADD3 R64, PT, PT, R2, 0x3, RZ ;  /* 0x0000000302407810 */ /* 0x000fe20007ffe0ff */
[----:B------:R-:W5:Y:S01]  /*03c0*/  S2UR UR7, SR_CTAID.Y ;  /* 0x00000000000779c3 */ /* 0x000f620000002600 */
[C---:B------:R-:W-:Y:S02]  /*03d0*/  ISETP.GE.U32.AND P0, PT, R0.reuse, 0x200, PT ;  /* 0x000002000000780c */ /* 0x040fe40003f06070 */
[C---:B------:R-:W-:Y:S02]  /*03e0*/  LOP3.LUT R65, R0.reuse, 0x7, RZ, 0xc0, !PT ;  /* 0x0000000700417812 */ /* 0x040fe400078ec0ff */
[----:B------:R-:W-:Y:S02]  /*03f0*/  SHF.L.U32 R12, R0, 0x5, RZ ;  /* 0x00000005000c7819 */ /* 0x000fe400000006ff */
[----:B------:R-:W-:Y:S01]  /*0400*/  MOV R84, RZ ;  /* 0x000000ff00547202 */ /* 0x000fe20000000f00 */
[----:B------:R-:W2:Y:S01]  /*0410*/  S2UR UR6, SR_CgaCtaId ;  /* 0x00000000000679c3 */ /* 0x000ea20000008800 */
[----:B-1----:R-:W-:-:S06]  /*0420*/  USHF.L.U32 UR4, UR4, 0x6, URZ ;  /* 0x0000000604047899 */ /* 0x002fcc00080006ff */
[-C--:B---3--:R-:W-:Y:S02]  /*0430*/  IMAD R13, R3, R23.reuse, UR4 ;  /* 0x00000004030d7e24 */ /* 0x088fe4000f8e0217 */
[-C--:B------:R-:W-:Y:S02]  /*0440*/  IMAD R7, R7, R23.reuse, UR4 ;  /* 0x0000000407077e24 */ /* 0x080fe4000f8e0217 */
[-C--:B------:R-:W-:Y:S02]  /*0450*/  IMAD R9, R6, R23.reuse, UR4 ;  /* 0x0000000406097e24 */ /* 0x080fe4000f8e0217 */
[-C--:B------:R-:W-:Y:S02]  /*0460*/  IMAD R5, R5, R23.reuse, UR4 ;  /* 0x0000000405057e24 */ /* 0x080fe4000f8e0217 */
[----:B------:R-:W-:Y:S01]  /*0470*/  IMAD R11, R4, R23, UR4 ;  /* 0x00000004040b7e24 */ /* 0x000fe2000f8e0217 */
[----:B------:R-:W-:Y:S01]  /*0480*/  IADD3 R4, PT, PT, R10, R9, RZ ;  /* 0x000000090a047210 */ /* 0x000fe20007ffe0ff */
[----:B------:R-:W-:Y:S01]  /*0490*/  IMAD R15, R2, R23, UR4 ;  /* 0x00000004020f7e24 */ /* 0x000fe2000f8e0217 */
[----:B------:R-:W-:Y:S01]  /*04a0*/  IADD3 R2, PT, PT, R10, R7, RZ ;  /* 0x000000070a027210 */ /* 0x000fe20007ffe0ff */
[----:B------:R-:W-:Y:S01]  /*04b0*/  IMAD R3, R64, R23, UR4 ;  /* 0x0000000440037e24 */ /* 0x000fe2000f8e0217 */
[----:B-----5:R-:W-:Y:S01]  /*04c0*/  USHF.L.U32 UR4, UR7, 0x6, URZ ;  /* 0x0000000607047899 */ /* 0x020fe200080006ff */
[----:B------:R-:W-:-:S02]  /*04d0*/  IADD3 R5, PT, PT, R10, R5, RZ ;  /* 0x000000050a057210 */ /* 0x000fc40007ffe0ff */
[C---:B------:R-:W-:Y:S01]  /*04e0*/  IADD3 R6, PT, PT, R10.reuse, R11, RZ ;  /* 0x0000000b0a067210 */ /* 0x040fe20007ffe0ff */
[----:B--2---:R-:W-:Y:S01]  /*04f0*/  ULEA UR13, UR6, UR5, 0x18 ;  /* 0x00000005060d7291 */ /* 0x004fe2000f8ec0ff */
[----:B------:R-:W-:Y:S01]  /*0500*/  IADD3 R9, PT, PT, R10, R13, RZ ;  /* 0x0000000d0a097210 */ /* 0x000fe20007ffe0ff */
[----:B------:R-:W-:Y:S01]  /*0510*/  UIADD3 UR5, UPT, UPT, UR5, 0x800, URZ ;  /* 0x0000080005057890 */ /* 0x000fe2000fffe0ff */
[----:B------:R-:W-:Y:S02]  /*0520*/  LEA.HI R0, R0, UR4, RZ, 0x1d ;  /* 0x0000000400007c11 */ /* 0x000fe4000f8fe8ff */
[----:B------:R-:W-:Y:S01]  /*0530*/  IADD3 R7, PT, PT, R10, R3, RZ ;  /* 0x000000030a077210 */ /* 0x000fe20007ffe0ff */
[----:B------:R-:W-:Y:S01]  /*0540*/  ULEA UR4, UR6, UR5, 0x18 ;  /* 0x0000000506047291 */ /* 0x000fe2000f8ec0ff */
[C---:B------:R-:W-:Y:S01]  /*0550*/  IADD3 R8, PT, PT, R0.reuse, 0x10, RZ ;  /* 0x0000001000087810 */ /* 0x040fe20007ffe0ff */
[C-C-:B------:R-:W-:Y:S01]  /*0560*/  IMAD R19, R0.reuse, UR14, R65.reuse ;  /* 0x0000000e00137c24 */ /* 0x140fe2000f8e0241 */
[C---:B------:R-:W-:Y:S01]  /*0570*/  IADD3 R28, PT, PT, R0.reuse, 0x38, RZ ;  /* 0x00000038001c7810 */ /* 0x040fe20007ffe0ff */
[----:B------:R-:W-:Y:S01]  /*0580*/  UMOV UR5, 0x3 ;  /* 0x0000000300057882 */ /* 0x000fe20000000000 */
[----:B------:R-:W-:Y:S01]  /*0590*/  IADD3 R26, PT, PT, R0, 0x30, RZ ;  /* 0x00000030001a7810 */ /* 0x000fe20007ffe0ff */
[----:B------:R-:W-:Y:S01]  /*05a0*/  IMAD R17, R8, UR14, R65 ;  /* 0x0000000e08117c24 */ /* 0x000fe2000f8e0241 */
[----:B------:R-:W-:-:S02]  /*05b0*/  IADD3 R14, PT, PT, R0, 0x28, RZ ;  /* 0x00000028000e7810 */ /* 0x000fc40007ffe0ff */
[----:B------:R-:W-:Y:S01]  /*05c0*/  IADD3 R24, PT, PT, R0, 0x20, RZ ;  /* 0x0000002000187810 */ /* 0x000fe20007ffe0ff */
[--C-:B------:R-:W-:Y:S01]  /*05d0*/  IMAD R13, R26, UR14, R65.reuse ;  /* 0x0000000e1a0d7c24 */ /* 0x100fe2000f8e0241 */
[----:B------:R-:W-:Y:S01]  /*05e0*/  IADD3 R16, PT, PT, R0, 0x18, RZ ;  /* 0x0000001800107810 */ /* 0x000fe20007ffe0ff */
[--C-:B------:R-:W-:Y:S01]  /*05f0*/  IMAD R14, R14, UR14, R65.reuse ;  /* 0x0000000e0e0e7c24 */ /* 0x100fe2000f8e0241 */
[----:B------:R-:W-:Y:S02]  /*0600*/  IADD3 R18, PT, PT, R0, 0x8, RZ ;  /* 0x0000000800127810 */ /* 0x000fe40007ffe0ff */
[----:B------:R-:W-:Y:S01]  /*0610*/  IADD3 R10, PT, PT, R10, R15, RZ ;  /* 0x0000000f0a0a7210 */ /* 0x000fe20007ffe0ff */
[--C-:B------:R-:W-:Y:S01]  /*0620*/  IMAD R15, R24, UR14, R65.reuse ;  /* 0x0000000e180f7c24 */ /* 0x100fe2000f8e0241 */
[----:B------:R-:W-:Y:S01]  /*0630*/  P2R R3, PR, RZ, 0x1 ;  /* 0x00000001ff037803 */ /* 0x000fe20000000000 */
[--C-:B------:R-:W-:Y:S01]  /*0640*/  IMAD R3, R28, UR14, R65.reuse ;  /* 0x0000000e1c037c24 */ /* 0x100fe2000f8e0241 */
[----:B------:R-:W-:Y:S01]  /*0650*/  LOP3.LUT R11, R12, 0x7f00, RZ, 0xc0, !PT ;  /* 0x00007f000c0b7812 */ /* 0x000fe200078ec0ff */
[--C-:B------:R-:W-:Y:S01]  /*0660*/  IMAD R16, R16, UR14, R65.reuse ;  /* 0x0000000e10107c24 */ /* 0x100fe2000f8e0241 */
[----:B------:R-:W-:Y:S01]  /*0670*/  LOP3.LUT R12, R12, 0xe0, RZ, 0xc0, !PT ;  /* 0x000000e00c0c7812 */ /* 0x000fe200078ec0ff */
[----:B------:R-:W-:Y:S01]  /*0680*/  IMAD R18, R18, UR14, R65 ;  /* 0x0000000e12127c24 */ /* 0x000fe2000f8e0241 */
[----:B0---4-:R-:W-:-:S07]  /*0690*/  IADD3 R8, PT, PT, R10, R23, RZ ;  /* 0x000000170a087210 */ /* 0x011fce0007ffe0ff */
.L_x_50:
[----:B------:R-:W0:Y:S01]  /*06a0*/  S2R R0, SR_TID.X ;  /* 0x0000000000007919 */ /* 0x000e220000002100 */
[----:B------:R-:W-:Y:S01]  /*06b0*/  BSSY.RECONVERGENT B0, `(.L_x_18) ;  /* 0x000001b000007945 */ /* 0x000fe20003800200 */
[C---:B0-----:R-:W-:Y:S02]  /*06c0*/  ISETP.GE.U32.AND P4, PT, R0.reuse, 0x200, PT ;  /* 0x000002000000780c */ /* 0x041fe40003f86070 */
[C---:B------:R-:W-:Y:S02]  /*06d0*/  ISETP.GT.U32.AND P5, PT, R0.reuse, 0x1bf, PT ;  /* 0x000001bf0000780c */ /* 0x040fe40003fa4070 */
[C---:B------:R-:W-:Y:S02]  /*06e0*/  ISETP.GT.U32.AND P0, PT, R0.reuse, 0x17f, PT ;  /* 0x0000017f0000780c */ /* 0x040fe40003f04070 */
[C---:B------:R-:W-:Y:S02]  /*06f0*/  ISETP.GT.U32.AND P1, PT, R0.reuse, 0x13f, PT ;  /* 0x0000013f0000780c */ /* 0x040fe40003f24070 */
[----:B------:R-:W-:-:S02]  /*0700*/  ISETP.GT.U32.AND P2, PT, R0, 0xff, PT ;  /* 0x000000ff0000780c */ /* 0x000fc40003f44070 */
[----:B------:R-:W-:Y:S02]  /*0710*/  P2R R23, PR, RZ, 0x20 ;  /* 0x00000020ff177803 */ /* 0x000fe40000000000 */
[----:B------:R-:W-:Y:S01]  /*0720*/  ISETP.GT.U32.AND P3, PT, R0, 0xbf, PT ;  /* 0x000000bf0000780c */ /* 0x000fe20003f64070 */
[----:B------:R-:W-:-:S12]  /*0730*/  @P4 BRA `(.L_x_19) ;  /* 0x0000000000484947 */ /* 0x000fd80003800000 */
[----:B------:R-:W0:Y:S01]  /*0740*/  S2R R23, SR_TID.X ;  /* 0x0000000000177919 */ /* 0x000e220000002100 */
[----:B------:R-:W1:Y:S01]  /*0750*/  S2UR UR6, SR_CTAID.Y ;  /* 0x00000000000679c3 */ /* 0x000e620000002600 */
[----:B------:R-:W-:Y:S01]  /*0760*/  ISETP.GE.AND P4, PT, R65, UR10, PT ;  /* 0x0000000a41007c0c */ /* 0x000fe2000bf86270 */
[----:B-1----:R-:W-:-:S06]  /*0770*/  USHF.L.U32 UR6, UR6, 0x6, URZ ;  /* 0x0000000606067899 */ /* 0x002fcc00080006ff */
[----:B0-----:R-:W-:-:S04]  /*0780*/  LEA.HI R24, R23, UR6, RZ, 0x1d ;  /* 0x0000000617187c11 */ /* 0x001fc8000f8fe8ff */
[----:B------:R-:W-:-:S13]  /*0790*/  ISETP.GE.OR P4, PT, R24, UR12, P4 ;  /* 0x0000000c18007c0c */ /* 0x000fda000a786670 */
[----:B------:R-:W0:Y:S02]  /*07a0*/  @!P4 LDC.64 R24, c[0x0][0x390] ;  /* 0x0000e400ff18cb82 */ /* 0x000e240000000a00 */
[----:B0-----:R-:W-:-:S06]  /*07b0*/  @!P4 IMAD.WIDE.U32 R24, R19, 0x4, R24 ;  /* 0x000000041318c825 */ /* 0x001fcc00078e0018 */
[----:B------:R-:W2:Y:S01]  /*07c0*/  @!P4 LDG.E R24, desc[UR8][R24.64] ;  /* 0x000000081818c981 */ /* 0x000ea2000c1e1900 */
[----:B------:R-:W0:Y:S01]  /*07d0*/  S2UR UR7, SR_CgaCtaId ;  /* 0x00000000000779c3 */ /* 0x000e220000008800 */
[----:B------:R-:W-:Y:S01]  /*07e0*/  SHF.L.U32 R23, R23, 0x2, RZ ;  /* 0x0000000217177819 */ /* 0x000fe200000006ff */
[----:B------:R-:W-:-:S03]  /*07f0*/  UMOV UR6, 0x400 ;  /* 0x0000040000067882 */ /* 0x000fc60000000000 */
[C---:B------:R-:W-:Y:S02]  /*0800*/  LOP3.LUT R26, R23.reuse, 0x1c, RZ, 0xc0, !PT ;  /* 0x0000001c171a7812 */ /* 0x040fe400078ec0ff */
[----:B------:R-:W-:Y:S01]  /*0810*/  LOP3.LUT R23, R23, 0xfe0, RZ, 0xc0, !PT ;  /* 0x00000fe017177812 */ /* 0x000fe200078ec0ff */
[----:B0-----:R-:W-:-:S06]  /*0820*/  ULEA UR6, UR7, UR6, 0x18 ;  /* 0x0000000607067291 */ /* 0x001fcc000f8ec0ff */
[----:B------:R-:W-:-:S05]  /*0830*/  IADD3 R23, PT, PT, R23, UR6, R26 ;  /* 0x0000000617177c10 */ /* 0x000fca000fffe01a */
[----:B--2---:R0:W-:Y:S04]  /*0840*/  @!P4 STS [R23], R24 ;  /* 0x000000181700c388 */ /* 0x0041e80000000800 */
[----:B------:R0:W-:Y:S02]  /*0850*/  @P4 STS [R23], RZ ;  /* 0x000000ff17004388 */ /* 0x0001e40000000800 */
.L_x_19:
[----:B------:R-:W-:Y:S05]  /*0860*/  BSYNC.RECONVERGENT B0 ;  /* 0x0000000000007941 */ /* 0x000fea0003800200 */
.L_x_18:
[----:B------:R-:W-:Y:S04]  /*0870*/  BSSY.RECONVERGENT B0, `(.L_x_20) ;  /* 0x0000014000007945 */ /* 0x000fe80003800200 */
[----:B------:R-:W-:Y:S05]  /*0880*/  @P5 BRA `(.L_x_21) ;  /* 0x0000000000485947 */ /* 0x000fea0003800000 */
[----:B------:R-:W1:Y:S01]  /*0890*/  S2UR UR6, SR_CTAID.Y ;  /* 0x00000000000679c3 */ /* 0x000e620000002600 */
[----:B------:R-:W-:Y:S01]  /*08a0*/  ISETP.GE.AND P4, PT, R65, UR10, PT ;  /* 0x0000000a41007c0c */ /* 0x000fe2000bf86270 */
[----:B-1----:R-:W-:-:S06]  /*08b0*/  USHF.L.U32 UR6, UR6, 0x6, URZ ;  /* 0x0000000606067899 */ /* 0x002fcc00080006ff */
[----:B0-----:R-:W-:-:S04]  /*08c0*/  LEA.HI R23, R0, UR6, RZ, 0x1d ;  /* 0x0000000600177c11 */ /* 0x001fc8000f8fe8ff */
[----:B------:R-:W-:-:S04]  /*08d0*/  IADD3 R23, PT, PT, R23, 0x8, RZ ;  /* 0x0000000817177810 */ /* 0x000fc80007ffe0ff */
[----:B------:R-:W-:-:S13]  /*08e0*/  ISETP.LT.AND P4, PT, R23, UR12, !P4 ;  /* 0x0000000c17007c0c */ /* 0x000fda000e781270 */
[----:B------:R-:W0:Y:S02]  /*08f0*/  @P4 LDC.64 R24, c[0x0][0x390] ;  /* 0x0000e400ff184b82 */ /* 0x000e240000000a00 */
[----:B0-----:R-:W-:-:S06]  /*0900*/  @P4 IMAD.WIDE.U32 R24, R18, 0x4, R24 ;  /* 0x0000000412184825 */ /* 0x001fcc00078e0018 */
[----:B------:R-:W2:Y:S01]  /*0910*/  @P4 LDG.E R24, desc[UR8][R24.64] ;  /* 0x0000000818184981 */ /* 0x000ea2000c1e1900 */
[----:B------:R-:W0:Y:S01]  /*0920*/  S2UR UR7, SR_CgaCtaId ;  /* 0x00000000000779c3 */ /* 0x000e220000008800 */
[----:B------:R-:W-:Y:S01]  /*0930*/  SHF.L.U32 R23, R0, 0x2, RZ ;  /* 0x0000000200177819 */ /* 0x000fe200000006ff */
[----:B------:R-:W-:-:S03]  /*0940*/  UMOV UR6, 0x400 ;  /* 0x0000040000067882 */ /* 0x000fc60000000000 */
[C---:B------:R-:W-:Y:S02]  /*0950*/  LOP3.LUT R26, R23.reuse, 0x1c, RZ, 0xc0, !PT ;  /* 0x0000001c171a7812 */ /* 0x040fe400078ec0ff */
[----:B------:R-:W-:Y:S01]  /*0960*/  LOP3.LUT R23, R23, 0xfe0, RZ, 0xc0, !PT ;  /* 0x00000fe017177812 */ /* 0x000fe200078ec0ff */
[----:B0-----:R-:W-:-:S06]  /*0970*/  ULEA UR6, UR7, UR6, 0x18 ;  /* 0x0000000607067291 */ /* 0x001fcc000f8ec0ff */
[----:B------:R-:W-:-:S05]  /*0980*/  IADD3 R23, PT, PT, R23, UR6, R26 ;  /* 0x0000000617177c10 */ /* 0x000fca000fffe01a */
[----:B------:R1:W-:Y:S04]  /*0990*/  @!P4 STS [R23+0x100], RZ ;  /* 0x000100ff1700c388 */ /* 0x0003e80000000800 */
[----:B--2---:R1:W-:Y:S02]  /*09a0*/  @P4 STS [R23+0x100], R24 ;  /* 0x0001001817004388 */ /* 0x0043e40000000800 */
.L_x_21:
[----:B------:R-:W-:Y:S05]  /*09b0*/  BSYNC.RECONVERGENT B0 ;  /* 0x0000000000007941 */ /* 0x000fea0003800200 */
.L_x_20:
[----:B------:R-:W-:Y:S04]  /*09c0*/  BSSY.RECONVERGENT B0, `(.L_x_22) ;  /* 0x0000014000007945 */ /* 0x000fe80003800200 */
[----:B------:R-:W-:Y:S05]  /*09d0*/  @P0 BRA `(.L_x_23) ;  /* 0x0000000000480947 */ /* 0x000fea0003800000 */
[----:B------:R-:W2:Y:S01]  /*09e0*/  S2UR UR6, SR_CTAID.Y ;  /* 0x00000000000679c3 */ /* 0x000ea20000002600 */
[----:B------:R-:W-:Y:S01]  /*09f0*/  ISETP.GE.AND P4, PT, R65, UR10, PT ;  /* 0x0000000a41007c0c */ /* 0x000fe2000bf86270 */
[----:B--2---:R-:W-:-:S06]  /*0a00*/  USHF.L.U32 UR6, UR6, 0x6, URZ ;  /* 0x0000000606067899 */ /* 0x004fcc00080006ff */
[----:B01----:R-:W-:-:S04]  /*0a10*/  LEA.HI R23, R0, UR6, RZ, 0x1d ;  /* 0x0000000600177c11 */ /* 0x003fc8000f8fe8ff */
        /* <DEDUP_REMOVED lines=14> */
.L_x_23:
[----:B------:R-:W-:Y:S05]  /*0b00*/  BSYNC.RECONVERGENT B0 ;  /* 0x0000000000007941 */ /* 0x000fea0003800200 */
.L_x_22:
[----:B------:R-:W-:Y:S04]  /*0b10*/  BSSY.RECONVERGENT B0, `(.L_x_24) ;  /* 0x0000014000007945 */ /* 0x000fe80003800200 */
[----:B------:R-:W-:Y:S05]  /*0b20*/  @P1 BRA `(.L_x_25) ;  /* 0x0000000000481947 */ /* 0x000fea0003800000 */
[----:B------:R-:W2:Y:S01]  /*0b30*/  S2UR UR6, SR_CTAID.Y ;  /* 0x00000000000679c3 */ /* 0x000ea20000002600 */
[----:B------:R-:W-:Y:S01]  /*0b40*/  ISETP.GE.AND P4, PT, R65, UR10, PT ;  /* 0x0000000a41007c0c */ /* 0x000fe2000bf86270 */
[----:B--2---:R-:W-:-:S06]  /*0b50*/  USHF.L.U32 UR6, UR6, 0x6, URZ ;  /* 0x0000000606067899 */ /* 0x004fcc00080006ff */
[----:B01-3--:R-:W-:-:S04]  /*0b60*/  LEA.HI R23, R0, UR6, RZ, 0x1d ;  /* 0x0000000600177c11 */ /* 0x00bfc8000f8fe8ff */
        /* <DEDUP_REMOVED lines=14> */
.L_x_25:
[----:B------:R-:W-:Y:S05]  /*0c50*/  BSYNC.RECONVERGENT B0 ;  /* 0x0000000000007941 */ /* 0x000fea0003800200 */
.L_x_24:
[----:B------:R-:W-:Y:S04]  /*0c60*/  BSSY.RECONVERGENT B0, `(.L_x_26) ;  /* 0x0000014000007945 */ /* 0x000fe80003800200 */
[----:B------:R-:W-:Y:S05]  /*0c70*/  @P2 BRA `(.L_x_27) ;  /* 0x0000000000482947 */ /* 0x000fea0003800000 */
[----:B------:R-:W2:Y:S01]  /*0c80*/  S2UR UR6, SR_CTAID.Y ;  /* 0x00000000000679c3 */ /* 0x000ea20000002600 */
[----:B------:R-:W-:Y:S01]  /*0c90*/  ISETP.GE.AND P4, PT, R65, UR10, PT ;  /* 0x0000000a41007c0c */ /* 0x000fe2000bf86270 */
[----:B--2---:R-:W-:-:S06]  /*0ca0*/  USHF.L.U32 UR6, UR6, 0x6, URZ ;  /* 0x0000000606067899 */ /* 0x004fcc00080006ff */
[----:B01-34-:R-:W-:-:S04]  /*0cb0*/  LEA.HI R23, R0, UR6, RZ, 0x1d ;  /* 0x0000000600177c11 */ /* 0x01bfc8000f8fe8ff */
        /* <DEDUP_REMOVED lines=14> */
.L_x_27:
[----:B------:R-:W-:Y:S05]  /*0da0*/  BSYNC.RECONVERGENT B0 ;  /* 0x0000000000007941 */ /* 0x000fea0003800200 */
.L_x_26:
        /* <DEDUP_REMOVED lines=20> */
.L_x_29:
[----:B------:R-:W-:Y:S05]  /*0ef0*/  BSYNC.RECONVERGENT B0 ;  /* 0x0000000000007941 */ /* 0x000fea0003800200 */
.L_x_28:
[----:B------:R-:W-:Y:S01]  /*0f00*/  ISETP.GT.U32.AND P4, PT, R0, 0x7f, PT ;  /* 0x0000007f0000780c */ /* 0x000fe20003f84070 */
[----:B------:R-:W-:-:S12]  /*0f10*/  BSSY.RECONVERGENT B0, `(.L_x_30) ;  /* 0x0000014000007945 */ /* 0x000fd80003800200 */
        /* <DEDUP_REMOVED lines=19> */
.L_x_31:
[----:B------:R-:W-:Y:S05]  /*1050*/  BSYNC.RECONVERGENT B0 ;  /* 0x0000000000007941 */ /* 0x000fea0003800200 */
.L_x_30:
        /* <DEDUP_REMOVED lines=21> */
.L_x_33:
[----:B------:R-:W-:Y:S05]  /*11b0*/  BSYNC.RECONVERGENT B0 ;  /* 0x0000000000007941 */ /* 0x000fea0003800200 */
.L_x_32:
[----:B------:R-:W-:Y:S01]  /*11c0*/  ISETP.GT.U32.AND P6, PT, R0, 0x1ff, PT ;  /* 0x000001ff0000780c */ /* 0x000fe20003fc4070 */
[----:B------:R-:W-:-:S12]  /*11d0*/  BSSY.RECONVERGENT B0, `(.L_x_34) ;  /* 0x0000015000007945 */ /* 0x000fd80003800200 */
[----:B------:R-:W-:Y:S05]  /*11e0*/  @P6 BRA `(.L_x_35) ;  /* 0x00000000004c6947 */ /* 0x000fea0003800000 */
[----:B01-34-:R-:W0:Y:S01]  /*11f0*/  S2R R23, SR_CTAID.X ;  /* 0x0000000000177919 */ /* 0x01be220000002500 */
[----:B------:R-:W-:-:S04]  /*1200*/  LOP3.LUT R24, R0, 0x3f, RZ, 0xc0, !PT ;  /* 0x0000003f00187812 */ /* 0x000fc800078ec0ff */
[----:B0-----:R-:W-:Y:S02]  /*1210*/  LEA R23, R23, R24, 0x6 ;  /* 0x0000001817177211 */ /* 0x001fe400078e30ff */
[----:B------:R-:W-:Y:S02]  /*1220*/  IADD3 R24, PT, PT, R64, -0x3, RZ ;  /* 0xfffffffd40187810 */ /* 0x000fe40007ffe0ff */
[----:B------:R-:W-:-:S04]  /*1230*/  ISETP.GE.AND P6, PT, R23, UR11, PT ;  /* 0x0000000b17007c0c */ /* 0x000fc8000bfc6270 */
[----:B------:R-:W-:-:S13]  /*1240*/  ISETP.GE.OR P6, PT, R24, UR10, P6 ;  /* 0x0000000a18007c0c */ /* 0x000fda000b7c6670 */
[----:B------:R-:W0:Y:S02]  /*1250*/  @!P6 LDC.64 R24, c[0x0][0x398] ;  /* 0x0000e600ff18eb82 */ /* 0x000e240000000a00 */
[----:B0-----:R-:W-:-:S06]  /*1260*/  @!P6 IMAD.WIDE R24, R10, 0x4, R24 ;  /* 0x000000040a18e825 */ /* 0x001fcc00078e0218 */
[----:B------:R-:W2:Y:S01]  /*1270*/  @!P6 LDG.E R24, desc[UR8][R24.64] ;  /* 0x000000081818e981 */ /* 0x000ea2000c1e1900 */
[----:B------:R-:W0:Y:S01]  /*1280*/  S2UR UR7, SR_CgaCtaId ;  /* 0x00000000000779c3 */ /* 0x000e220000008800 */
[----:B------:R-:W-:Y:S01]  /*1290*/  UMOV UR6, 0x400 ;  /* 0x0000040000067882 */ /* 0x000fe20000000000 */
[----:B------:R-:W-:Y:S01]  /*12a0*/  SHF.L.U32 R26, R0, 0x2, RZ ;  /* 0x00000002001a7819 */ /* 0x000fe200000006ff */
[----:B------:R-:W-:-:S03]  /*12b0*/  UIADD3 UR6, UPT, UPT, UR6, 0x800, URZ ;  /* 0x0000080006067890 */ /* 0x000fc6000fffe0ff */
[C---:B------:R-:W-:Y:S02]  /*12c0*/  LOP3.LUT R23, R26.reuse, 0xfc, RZ, 0xc0, !PT ;  /* 0x000000fc1a177812 */ /* 0x040fe400078ec0ff */
[----:B------:R-:W-:Y:S01]  /*12d0*/  LOP3.LUT R26, R26, 0xf00, RZ, 0xc0, !PT ;  /* 0x00000f001a1a7812 */ /* 0x000fe200078ec0ff */
[----:B0-----:R-:W-:-:S06]  /*12e0*/  ULEA UR6, UR7, UR6, 0x18 ;  /* 0x0000000607067291 */ /* 0x001fcc000f8ec0ff */
[----:B------:R-:W-:-:S05]  /*12f0*/  IADD3 R23, PT, PT, R26, UR6, R23 ;  /* 0x000000061a177c10 */ /* 0x000fca000fffe017 */
[----:B--2---:R2:W-:Y:S04]  /*1300*/  @!P6 STS [R23], R24 ;  /* 0x000000181700e388 */ /* 0x0045e80000000800 */
[----:B------:R2:W-:Y:S02]  /*1310*/  @P6 STS [R23], RZ ;  /* 0x000000ff17006388 */ /* 0x0005e40000000800 */
.L_x_35:
[----:B------:R-:W-:Y:S05]  /*1320*/  BSYNC.RECONVERGENT B0 ;  /* 0x0000000000007941 */ /* 0x000fea0003800200 */
.L_x_34:
[----:B------:R-:W-:Y:S01]  /*1330*/  ISETP.GT.U32.AND P6, PT, R0, 0x1bf, PT ;  /* 0x000001bf0000780c */ /* 0x000fe20003fc4070 */
[----:B------:R-:W-:-:S12]  /*1340*/  BSSY.RECONVERGENT B0, `(.L_x_36) ;  /* 0x0000015000007945 */ /* 0x000fd80003800200 */
[----:B------:R-:W-:Y:S05]  /*1350*/  @P6 BRA `(.L_x_37) ;  /* 0x00000000004c6947 */ /* 0x000fea0003800000 */
[----:B01234-:R-:W0:Y:S01]  /*1360*/  S2R R23, SR_CTAID.X ;  /* 0x0000000000177919 */ /* 0x01fe220000002500 */
[----:B------:R-:W-:-:S04]  /*1370*/  LOP3.LUT R24, R0, 0x3f, RZ, 0xc0, !PT ;  /* 0x0000003f00187812 */ /* 0x000fc800078ec0ff */
[----:B0-----:R-:W-:Y:S02]  /*1380*/  LEA R23, R23, R24, 0x6 ;  /* 0x0000001817177211 */ /* 0x001fe400078e30ff */
[----:B------:R-:W-:Y:S02]  /*1390*/  IADD3 R24, PT, PT, R64, -0x2, RZ ;  /* 0xfffffffe40187810 */ /* 0x000fe40007ffe0ff */
[----:B------:R-:W-:-:S04]  /*13a0*/  ISETP.GE.AND P6, PT, R23, UR11, PT ;  /* 0x0000000b17007c0c */ /* 0x000fc8000bfc6270 */
[----:B------:R-:W-:-:S13]  /*13b0*/  ISETP.LT.AND P6, PT, R24, UR10, !P6 ;  /* 0x0000000a18007c0c */ /* 0x000fda000f7c1270 */
[----:B------:R-:W0:Y:S02]  /*13c0*/  @P6 LDC.64 R24, c[0x0][0x398] ;  /* 0x0000e600ff186b82 */ /* 0x000e240000000a00 */
[----:B0-----:R-:W-:-:S06]  /*13d0*/  @P6 IMAD.WIDE R24, R8, 0x4, R24 ;  /* 0x0000000408186825 */ /* 0x001fcc00078e0218 */
[----:B------:R-:W2:Y:S01]  /*13e0*/  @P6 LDG.E R24, desc[UR8][R24.64] ;  /* 0x0000000818186981 */ /* 0x000ea2000c1e1900 */
        /* <DEDUP_REMOVED lines=8> */
[----:B------:R0:W-:Y:S04]  /*1470*/  @!P6 STS [R23+0x100], RZ ;  /* 0x000100ff1700e388 */ /* 0x0001e80000000800 */
[----:B--2---:R0:W-:Y:S02]  /*1480*/  @P6 STS [R23+0x100], R24 ;  /* 0x0001001817006388 */ /* 0x0041e40000000800 */
.L_x_37:
[----:B------:R-:W-:Y:S05]  /*1490*/  BSYNC.RECONVERGENT B0 ;  /* 0x0000000000007941 */ /* 0x000fea0003800200 */
.L_x_36:
[----:B------:R-:W-:Y:S04]  /*14a0*/  BSSY.RECONVERGENT B0, `(.L_x_38) ;  /* 0x0000015000007945 */ /* 0x000fe80003800200 */
        /* <DEDUP_REMOVED lines=20> */
.L_x_39:
[----:B------:R-:W-:Y:S05]  /*15f0*/  BSYNC.RECONVERGENT B0 ;  /* 0x0000000000007941 */ /* 0x000fea0003800200 */
.L_x_38:
[----:B------:R-:W-:Y:S04]  /*1600*/  BSSY.RECONVERGENT B0, `(.L_x_40) ;  /* 0x0000014000007945 */ /* 0x000fe80003800200 */
[----:B------:R-:W-:Y:S05]  /*1610*/  @P1 BRA `(.L_x_41) ;  /* 0x0000000000481947 */ /* 0x000fea0003800000 */
[----:B01234-:R-:W0:Y:S01]  /*1620*/  S2R R23, SR_CTAID.X ;  /* 0x0000000000177919 */ /* 0x01fe220000002500 */
[----:B------:R-:W-:-:S04]  /*1630*/  LOP3.LUT R24, R0, 0x3f, RZ, 0xc0, !PT ;  /* 0x0000003f00187812 */ /* 0x000fc800078ec0ff */
[----:B0-----:R-:W-:-:S04]  /*1640*/  LEA R23, R23, R24, 0x6 ;  /* 0x0000001817177211 */ /* 0x001fc800078e30ff */
        /* <DEDUP_REMOVED lines=15> */
.L_x_41:
[----:B------:R-:W-:Y:S05]  /*1740*/  BSYNC.RECONVERGENT B0 ;  /* 0x0000000000007941 */ /* 0x000fea0003800200 */
.L_x_40:
[----:B------:R-:W-:Y:S04]  /*1750*/  BSSY.RECONVERGENT B0, `(.L_x_42) ;  /* 0x0000015000007945 */ /* 0x000fe80003800200 */
[----:B------:R-:W-:Y:S05]  /*1760*/  @P2 BRA `(.L_x_43) ;  /* 0x00000000004c2947 */ /* 0x000fea0003800000 */
[----:B01234-:R-:W0:Y:S01]  /*1770*/  S2R R23, SR_CTAID.X ;  /* 0x0000000000177919 */ /* 0x01fe220000002500 */
[----:B------:R-:W-:-:S04]  /*1780*/  LOP3.LUT R24, R0, 0x3f, RZ, 0xc0, !PT ;  /* 0x0000003f00187812 */ /* 0x000fc800078ec0ff */
[----:B0-----:R-:W-:Y:S02]  /*1790*/  LEA R23, R23, R24, 0x6 ;  /* 0x0000001817177211 */ /* 0x001fe400078e30ff */
[----:B------:R-:W-:Y:S02]  /*17a0*/  IADD3 R24, PT, PT, R64, 0x1, RZ ;  /* 0x0000000140187810 */ /* 0x000fe40007ffe0ff */
        /* <DEDUP_REMOVED lines=15> */
.L_x_43:
[----:B------:R-:W-:Y:S05]  /*18a0*/  BSYNC.RECONVERGENT B0 ;  /* 0x0000000000007941 */ /* 0x000fea0003800200 */
.L_x_42:
        /* <DEDUP_REMOVED lines=21> */
.L_x_45:
[----:B------:R-:W-:Y:S05]  /*1a00*/  BSYNC.RECONVERGENT B0 ;  /* 0x0000000000007941 */ /* 0x000fea0003800200 */
.L_x_44:
        /* <DEDUP_REMOVED lines=21> */
.L_x_47:
[----:B------:R-:W-:Y:S05]  /*1b60*/  BSYNC.RECONVERGENT B0 ;  /* 0x0000000000007941 */ /* 0x000fea0003800200 */
.L_x_46:
        /* <DEDUP_REMOVED lines=21> */
.L_x_49:
[----:B------:R-:W-:Y:S05]  /*1cc0*/  BSYNC.RECONVERGENT B0 ;  /* 0x0000000000007941 */ /* 0x000fea0003800200 */
.L_x_48:
[----:B------:R-:W-:Y:S01]  /*1cd0*/  BAR.SYNC.DEFER_BLOCKING 0x0 ;  /* 0x0000000000007b1d */ /* 0x000fe20000010000 */
[----:B------:R-:W-:Y:S01]  /*1ce0*/  UIADD3 UR6, UPT, UPT, UR5, 0x5, URZ ;  /* 0x0000000505067890 */ /* 0x000fe2000fffe0ff */
[----:B------:R-:W-:Y:S01]  /*1cf0*/  IADD3 R64, PT, PT, R64, 0x8, RZ ;  /* 0x0000000840407810 */ /* 0x000fe20007ffe0ff */
[----:B------:R-:W-:Y:S01]  /*1d00*/  UIADD3 UR5, UPT, UPT, UR5, 0x8, URZ ;  /* 0x0000000805057890 */ /* 0x000fe2000fffe0ff */
[----:B------:R-:W-:Y:S01]  /*1d10*/  IADD3 R3, PT, PT, R3, 0x8, RZ ;  /* 0x0000000803037810 */ /* 0x000fe20007ffe0ff */
[----:B------:R-:W-:Y:S01]  /*1d20*/  UISETP.GE.AND UP0, UPT, UR6, UR10, UPT ;  /* 0x0000000a0600728c */ /* 0x000fe2000bf06270 */
[----:B------:R-:W-:Y:S02]  /*1d30*/  IADD3 R13, PT, PT, R13, 0x8, RZ ;  /* 0x000000080d0d7810 */ /* 0x000fe40007ffe0ff */
[----:B------:R-:W-:Y:S02]  /*1d40*/  IADD3 R14, PT, PT, R14, 0x8, RZ ;  /* 0x000000080e0e7810 */ /* 0x000fe40007ffe0ff */
[----:B------:R-:W-:-:S02]  /*1d50*/  IADD3 R15, PT, PT, R15, 0x8, RZ ;  /* 0x000000080f0f7810 */ /* 0x000fc40007ffe0ff */
[----:B------:R-:W-:Y:S02]  /*1d60*/  IADD3 R16, PT, PT, R16, 0x8, RZ ;  /* 0x0000000810107810 */ /* 0x000fe40007ffe0ff */
[----:B------:R-:W-:Y:S02]  /*1d70*/  IADD3 R17, PT, PT, R17, 0x8, RZ ;  /* 0x0000000811117810 */ /* 0x000fe40007ffe0ff */
[----:B------:R-:W-:Y:S02]  /*1d80*/  IADD3 R18, PT, PT, R18, 0x8, RZ ;  /* 0x0000000812127810 */ /* 0x000fe40007ffe0ff */
[----:B------:R-:W-:Y:S02]  /*1d90*/  IADD3 R19, PT, PT, R19, 0x8, RZ ;  /* 0x0000000813137810 */ /* 0x000fe40007ffe0ff */
[----:B------:R-:W-:Y:S01]  /*1da0*/  IADD3 R65, PT, PT, R65, 0x8, RZ ;  /* 0x0000000841417810 */ /* 0x000fe20007ffe0ff */
[----:B01234-:R-:W-:Y:S04]  /*1db0*/  LDS.128 R24, [R12+UR4] ;  /* 0x000000040c187984 */ /* 0x01ffe80008000c00 */
[----:B------:R-:W0:Y:S04]  /*1dc0*/  LDS.128 R48, [R11+UR13+0x20] ;  /* 0x0000200d0b307984 */ /* 0x000e280008000c00 */
[----:B------:R-:W1:Y:S04]  /*1dd0*/  LDS.128 R60, [R11+UR13] ;  /* 0x0000000d0b3c7984 */ /* 0x000e680008000c00 */
[----:B------:R-:W2:Y:S04]  /*1de0*/  LDS.128 R28, [R12+UR4+0x10] ;  /* 0x000010040c1c7984 */ /* 0x000ea80008000c00 */
[----:B------:R-:W3:Y:S04]  /*1df0*/  LDS.128 R52, [R11+UR13+0x40] ;  /* 0x0000400d0b347984 */ /* 0x000ee80008000c00 */
[----:B------:R-:W4:Y:S01]  /*1e00*/  LDS.128 R56, [R11+UR13+0x60] ;  /* 0x0000600d0b387984 */ /* 0x000f220008000c00 */
[CC--:B0-----:R-:W-:Y:S01]  /*1e10*/  FFMA R108, R48.reuse, R26.reuse, R117 ;  /* 0x0000001a306c7223 */ /* 0x0c1fe20000000075 */
[-C--:B------:R-:W-:Y:S01]  /*1e20*/  FFMA R110, R48, R27.reuse, R34 ;  /* 0x0000001b306e7223 */ /* 0x080fe20000000022 */
[C---:B-1----:R-:W-:Y:S01]  /*1e30*/  FFMA R104, R60.reuse, R26, R123 ;  /* 0x0000001a3c687223 */ /* 0x042fe2000000007b */
[C---:B------:R-:W-:Y:S01]  /*1e40*/  FFMA R106, R60.reuse, R27, R32 ;  /* 0x0000001b3c6a7223 */ /* 0x040fe20000000020 */
[C---:B------:R-:W-:Y:S01]  /*1e50*/  FFMA R102, R60.reuse, R24, R102 ;  /* 0x000000183c667223 */ /* 0x040fe20000000066 */
[----:B------:R-:W-:Y:S01]  /*1e60*/  FFMA R100, R60, R25, R100 ;  /* 0x000000193c647223 */ /* 0x000fe20000000064 */
[----:B--2---:R-:W-:Y:S01]  /*1e70*/  FFMA R117, R48, R30, R94 ;  /* 0x0000001e30757223 */ /* 0x004fe2000000005e */
[----:B------:R-:W-:Y:S01]  /*1e80*/  FFMA R123, R60, R28, R88 ;  /* 0x0000001c3c7b7223 */ /* 0x000fe20000000058 */
[----:B------:R-:W-:Y:S01]  /*1e90*/  FFMA R88, R24, R48, R33 ;  /* 0x0000003018587223 */ /* 0x000fe20000000021 */
[----:B------:R-:W-:Y:S01]  /*1ea0*/  FFMA R86, R60, R29, R86 ;  /* 0x0000001d3c567223 */ /* 0x000fe20000000056 */
[C---:B---3--:R-:W-:Y:S01]  /*1eb0*/  FFMA R114, R52.reuse, R27, R36 ;  /* 0x0000001b34727223 */ /* 0x048fe20000000024 */
[----:B------:R-:W-:Y:S01]  /*1ec0*/  FFMA R94, R52, R29, R38 ;  /* 0x0000001d345e7223 */ /* 0x000fe20000000026 */
[----:B------:R-:W0:Y:S01]  /*1ed0*/  LDS.128 R32, [R11+UR13+0x80] ;  /* 0x0000800d0b207984 */ /* 0x000e220008000c00 */
[----:B------:R-:W-:Y:S01]  /*1ee0*/  FFMA R125, R60, R30, R125 ;  /* 0x0000001e3c7d7223 */ /* 0x000fe2000000007d */
[----:B----4-:R-:W-:Y:S01]  /*1ef0*/  FFMA R116, R24, R56, R37 ;  /* 0x0000003818747223 */ /* 0x010fe20000000025 */
[----:B------:R-:W-:Y:S01]  /*1f00*/  FFMA R60, R60, R31, R90 ;  /* 0x0000001f3c3c7223 */ /* 0x000fe2000000005a */
[----:B------:R-:W1:Y:S01]  /*1f10*/  LDS.128 R36, [R11+UR13+0xa0] ;  /* 0x0000a00d0b247984 */ /* 0x000e620008000c00 */
[----:B------:R-:W-:Y:S01]  /*1f20*/  FFMA R90, R48, R25, R115 ;  /* 0x00000019305a7223 */ /* 0x000fe20000000073 */
[----:B------:R-:W-:Y:S01]  /*1f30*/  FFMA R115, R28, R48, R92 ;  /* 0x000000301c737223 */ /* 0x000fe2000000005c */
[C---:B------:R-:W-:Y:S01]  /*1f40*/  FFMA R96, R48.reuse, R29, R96 ;  /* 0x0000001d30607223 */ /* 0x040fe20000000060 */
[----:B------:R-:W-:Y:S01]  /*1f50*/  FFMA R48, R48, R31, R98 ;  /* 0x0000001f30307223 */ /* 0x000fe20000000062 */
[C---:B------:R-:W-:Y:S01]  /*1f60*/  FFMA R120, R56.reuse, R25, R41 ;  /* 0x0000001938787223 */ /* 0x040fe20000000029 */
[C---:B------:R-:W-:Y:S01]  /*1f70*/  FFMA R124, R56.reuse, R27, R40 ;  /* 0x0000001b387c7223 */ /* 0x040fe20000000028 */
[----:B------:R-:W-:Y:S01]  /*1f80*/  FFMA R118, R56, R29, R42 ;  /* 0x0000001d38767223 */ /* 0x000fe2000000002a */
[----:B------:R-:W-:Y:S01]  /*1f90*/  FFMA R92, R24, R52, R105 ;  /* 0x00000034185c7223 */ /* 0x000fe20000000069 */
[C---:B------:R-:W-:Y:S01]  /*1fa0*/  FFMA R98, R52.reuse, R25, R107 ;  /* 0x0000001934627223 */ /* 0x040fe2000000006b */
[----:B------:R-:W-:Y:S01]  /*1fb0*/  FFMA R112, R52, R26, R109 ;  /* 0x0000001a34707223 */ /* 0x000fe2000000006d */
[----:B------:R-:W-:Y:S01]  /*1fc0*/  FFMA R121, R28, R52, R121 ;  /* 0x000000341c797223 */ /* 0x000fe20000000079 */
[----:B------:R-:W-:Y:S01]  /*1fd0*/  FFMA R119, R52, R30, R119 ;  /* 0x0000001e34777223 */ /* 0x000fe20000000077 */
[----:B------:R-:W-:Y:S01]  /*1fe0*/  FFMA R122, R56, R26, R45 ;  /* 0x0000001a387a7223 */ /* 0x000fe2000000002d */
[----:B------:R-:W-:Y:S01]  /*1ff0*/  FFMA R113, R28, R56, R113 ;  /* 0x000000381c717223 */ /* 0x000fe20000000071 */
[----:B------:R-:W-:Y:S01]  /*2000*/  FFMA R111, R56, R30, R111 ;  /* 0x0000001e386f7223 */ /* 0x000fe2000000006f */
[----:B------:R-:W2:Y:S01]  /*2010*/  LDS.128 R40, [R11+UR13+0xc0] ;  /* 0x0000c00d0b287984 */ /* 0x000ea20008000c00 */
[-C--:B------:R-:W-:Y:S01]  /*2020*/  FFMA R52, R52, R31.reuse, R46 ;  /* 0x0000001f34347223 */ /* 0x080fe2000000002e */
[----:B------:R-:W-:-:S02]  /*2030*/  FFMA R56, R56, R31, R44 ;  /* 0x0000001f38387223 */ /* 0x000fc4000000002c */
[----:B------:R-:W3:Y:S01]  /*2040*/  LDS.128 R44, [R11+UR13+0xe0] ;  /* 0x0000e00d0b2c7984 */ /* 0x000ee20008000c00 */
[----:B0-----:R-:W-:Y:S01]  /*2050*/  FFMA R126, R24, R32, R21 ;  /* 0x00000020187e7223 */ /* 0x001fe20000000015 */
[C---:B------:R-:W-:Y:S01]  /*2060*/  FFMA R105, R32.reuse, R27, R20 ;  /* 0x0000001b20697223 */ /* 0x040fe20000000014 */
[C---:B------:R-:W-:Y:S01]  /*2070*/  FFMA R75, R32.reuse, R25, R75 ;  /* 0x00000019204b7223 */ /* 0x040fe2000000004b */
[----:B------:R-:W-:Y:S01]  /*2080*/  FFMA R83, R32, R26, R83 ;  /* 0x0000001a20537223 */ /* 0x000fe20000000053 */
[----:B-1----:R-:W-:Y:S01]  /*2090*/  FFMA R134, R24, R36, R71 ;  /* 0x0000002418867223 */ /* 0x002fe20000000047 */
[----:B------:R-:W-:Y:S01]  /*20a0*/  FFMA R71, R36, R27, R22 ;  /* 0x0000001b24477223 */ /* 0x000fe20000000016 */
[----:B------:R-:W-:Y:S01]  /*20b0*/  FFMA R89, R28, R32, R89 ;  /* 0x000000201c597223 */ /* 0x000fe20000000059 */
[----:B------:R-:W0:Y:S01]  /*20c0*/  LDS.128 R20, [R12+UR4+0x100] ;  /* 0x000100040c147984 */ /* 0x000e220008000c00 */
        /* <DEDUP_REMOVED lines=9> */
[----:B--2---:R-:W-:Y:S01]  /*2160*/  FFMA R138, R24, R40, R73 ;  /* 0x00000028188a7223 */ /* 0x004fe20000000049 */
[C---:B------:R-:W-:Y:S01]  /*2170*/  FFMA R78, R40.reuse, R25, R79 ;  /* 0x00000019284e7223 */ /* 0x040fe2000000004f */
[C---:B------:R-:W-:Y:S01]  /*2180*/  FFMA R130, R40.reuse, R26, R87 ;  /* 0x0000001a28827223 */ /* 0x040fe20000000057 */
[----:B------:R-:W-:Y:S01]  /*2190*/  FFMA R68, R40, R27, R68 ;  /* 0x0000001b28447223 */ /* 0x000fe20000000044 */
[----:B------:R-:W-:Y:S01]  /*21a0*/  FFMA R99, R28, R40, R99 ;  /* 0x000000281c637223 */ /* 0x000fe20000000063 */
[C---:B------:R-:W-:Y:S01]  /*21b0*/  FFMA R80, R40.reuse, R29, R80 ;  /* 0x0000001d28507223 */ /* 0x040fe20000000050 */
[C---:B------:R-:W-:Y:S01]  /*21c0*/  FFMA R101, R40.reuse, R30, R101 ;  /* 0x0000001e28657223 */ /* 0x040fe20000000065 */
[----:B------:R-:W-:Y:S01]  /*21d0*/  FFMA R40, R40, R31, R82 ;  /* 0x0000001f28287223 */ /* 0x000fe20000000052 */
        /* <DEDUP_REMOVED lines=8> */
[----:B------:R-:W1:Y:S04]  /*2260*/  LDS.128 R24, [R12+UR4+0x110] ;  /* 0x000110040c187984 */ /* 0x000e680008000c00 */
[----:B------:R-:W2:Y:S01]  /*2270*/  LDS.128 R28, [R12+UR4+0x210] ;  /* 0x000210040c1c7984 */ /* 0x000ea20008000c00 */
[C---:B0-----:R-:W-:Y:S01]  /*2280*/  FFMA R69, R20.reuse, R49, R88 ;  /* 0x0000003114457223 */ /* 0x041fe20000000058 */
[-C--:B------:R-:W-:Y:S01]  /*2290*/  FFMA R73, R20, R53.reuse, R92 ;  /* 0x0000003514497223 */ /* 0x080fe2000000005c */
[----:B------:R-:W-:Y:S01]  /*22a0*/  FFMA R109, R21, R53, R98 ;  /* 0x00000035156d7223 */ /* 0x000fe20000000062 */
        /* <DEDUP_REMOVED lines=29> */
[-C--:B-1----:R-:W-:Y:S01]  /*2480*/  FFMA R89, R24, R33.reuse, R89 ;  /* 0x0000002118597223 */ /* 0x082fe20000000059 */
[----:B------:R-:W0:Y:S01]  /*2490*/  LDS.128 R20, [R12+UR4+0x200] ;  /* 0x000200040c147984 */ /* 0x000e220008000c00 */
[-C--:B------:R-:W-:Y:S01]  /*24a0*/  FFMA R70, R25, R33.reuse, R70 ;  /* 0x0000002119467223 */ /* 0x080fe20000000046 */
[-C--:B------:R-:W-:Y:S01]  /*24b0*/  FFMA R91, R26, R33.reuse, R91 ;  /* 0x000000211a5b7223 */ /* 0x080fe2000000005b */
[----:B------:R-:W-:Y:S01]  /*24c0*/  FFMA R32, R27, R33, R32 ;  /* 0x000000211b207223 */ /* 0x000fe20000000020 */
[C---:B------:R-:W-:Y:S01]  /*24d0*/  FFMA R123, R24.reuse, R61, R123 ;  /* 0x0000003d187b7223 */ /* 0x040fe2000000007b */
        /* <DEDUP_REMOVED lines=27> */
[----:B--2---:R-:W-:Y:S01]  /*2690*/  FFMA R123, R28, R62, R123 ;  /* 0x0000003e1c7b7223 */ /* 0x004fe2000000007b */
[----:B------:R-:W1:Y:S01]  /*26a0*/  LDS.128 R24, [R12+UR4+0x300] ;  /* 0x000300040c187984 */ /* 0x000e620008000c00 */
[----:B------:R-:W-:Y:S01]  /*26b0*/  FFMA R86, R62, R29, R86 ;  /* 0x0000001d3e567223 */ /* 0x000fe20000000056 */
[-C--:B------:R-:W-:Y:S01]  /*26c0*/  FFMA R48, R31, R50.reuse, R48 ;  /* 0x000000321f307223 */ /* 0x080fe20000000030 */
[-C--:B------:R-:W-:Y:S01]  /*26d0*/  FFMA R115, R28, R50.reuse, R115 ;  /* 0x000000321c737223 */ /* 0x080fe20000000073 */
[-C--:B------:R-:W-:Y:S01]  /*26e0*/  FFMA R96, R29, R50.reuse, R96 ;  /* 0x000000321d607223 */ /* 0x080fe20000000060 */
[----:B------:R-:W-:Y:S01]  /*26f0*/  FFMA R117, R30, R50, R117 ;  /* 0x000000321e757223 */ /* 0x000fe20000000075 */
[----:B------:R-:W-:Y:S01]  /*2700*/  FFMA R52, R31, R54, R52 ;  /* 0x000000361f347223 */ /* 0x000fe20000000034 */
[----:B0-----:R-:W-:Y:S01]  /*2710*/  FFMA R33, R22, R50, R108 ;  /* 0x0000003216217223 */ /* 0x001fe2000000006c */
        /* <DEDUP_REMOVED lines=32> */
[----:B------:R-:W0:Y:S01]  /*2920*/  LDS.128 R20, [R12+UR4+0x310] ;  /* 0x000310040c147984 */ /* 0x000e220008000c00 */
[----:B------:R-:W-:Y:S01]  /*2930*/  FFMA R60, R62, R31, R60 ;  /* 0x0000001f3e3c7223 */ /* 0x000fe2000000003c */
[-C--:B------:R-:W-:Y:S01]  /*2940*/  FFMA R121, R28, R54.reuse, R121 ;  /* 0x000000361c797223 */ /* 0x080fe20000000079 */
[-C--:B------:R-:W-:Y:S01]  /*2950*/  FFMA R94, R29, R54.reuse, R94 ;  /* 0x000000361d5e7223 */ /* 0x080fe2000000005e */
[----:B------:R-:W-:Y:S01]  /*2960*/  FFMA R119, R30, R54, R119 ;  /* 0x000000361e777223 */ /* 0x000fe20000000077 */
[----:B------:R-:W-:Y:S01]  /*2970*/  FFMA R32, R31, R34, R32 ;  /* 0x000000221f207223 */ /* 0x000fe20000000020 */
[-C--:B------:R-:W-:Y:S01]  /*2980*/  FFMA R95, R28, R38.reuse, R95 ;  /* 0x000000261c5f7223 */ /* 0x080fe2000000005f */
[-C--:B------:R-:W-:Y:S01]  /*2990*/  FFMA R74, R29, R38.reuse, R74 ;  /* 0x000000261d4a7223 */ /* 0x080fe2000000004a */
[-C--:B------:R-:W-:Y:S01]  /*29a0*/  FFMA R97, R30, R38.reuse, R97 ;  /* 0x000000261e617223 */ /* 0x080fe20000000061 */
[----:B------:R-:W-:Y:S01]  /*29b0*/  FFMA R36, R31, R38, R36 ;  /* 0x000000261f247223 */ /* 0x000fe20000000024 */
[----:B-1----:R-:W-:Y:S01]  /*29c0*/  FFMA R129, R24, R63, R67 ;  /* 0x0000003f18817223 */ /* 0x002fe20000000043 */
[----:B------:R-:W-:Y:S01]  /*29d0*/  FFMA R71, R25, R43, R78 ;  /* 0x0000002b19477223 */ /* 0x000fe2000000004e */
[----:B------:R-:W-:Y:S01]  /*29e0*/  FFMA R101, R26, R39, R88 ;  /* 0x000000271a657223 */ /* 0x000fe20000000058 */
[----:B------:R-:W-:Y:S01]  /*29f0*/  FFMA R125, R62, R30, R125 ;  /* 0x0000001e3e7d7223 */ /* 0x000fe2000000007d */
[-C--:B------:R-:W-:Y:S01]  /*2a00*/  FFMA R89, R28, R34.reuse, R89 ;  /* 0x000000221c597223 */ /* 0x080fe20000000059 */
[-C--:B------:R-:W-:Y:S01]  /*2a10*/  FFMA R70, R29, R34.reuse, R70 ;  /* 0x000000221d467223 */ /* 0x080fe20000000046 */
[----:B------:R-:W-:Y:S01]  /*2a20*/  FFMA R91, R30, R34, R91 ;  /* 0x000000221e5b7223 */ /* 0x000fe2000000005b */
[----:B------:R-:W-:Y:S01]  /*2a30*/  FFMA R73, R28, R46, R93 ;  /* 0x0000002e1c497223 */ /* 0x000fe2000000005d */
[----:B------:R-:W-:Y:S01]  /*2a40*/  FFMA R67, R24, R51, R100 ;  /* 0x0000003318437223 */ /* 0x000fe20000000064 */
[----:B------:R-:W-:Y:S01]  /*2a50*/  FFMA R38, R25, R55, R109 ;  /* 0x0000003719267223 */ /* 0x000fe2000000006d */
[----:B------:R-:W-:Y:S01]  /*2a60*/  FFMA R78, R27, R39, R37 ;  /* 0x000000271b4e7223 */ /* 0x000fe20000000025 */
[-C--:B------:R-:W-:Y:S01]  /*2a70*/  FFMA R113, R28, R58.reuse, R113 ;  /* 0x0000003a1c717223 */ /* 0x080fe20000000071 */
[-C--:B------:R-:W-:Y:S01]  /*2a80*/  FFMA R118, R29, R58.reuse, R118 ;  /* 0x0000003a1d767223 */ /* 0x080fe20000000076 */
[-C--:B------:R-:W-:Y:S01]  /*2a90*/  FFMA R111, R30, R58.reuse, R111 ;  /* 0x0000003a1e6f7223 */ /* 0x080fe2000000006f */
[----:B------:R-:W-:Y:S01]  /*2aa0*/  FFMA R56, R31, R58, R56 ;  /* 0x0000003a1f387223 */ /* 0x000fe20000000038 */
[-C--:B------:R-:W-:Y:S01]  /*2ab0*/  FFMA R99, R28, R42.reuse, R99 ;  /* 0x0000002a1c637223 */ /* 0x080fe20000000063 */
[-C--:B------:R-:W-:Y:S01]  /*2ac0*/  FFMA R80, R29, R42.reuse, R80 ;  /* 0x0000002a1d507223 */ /* 0x080fe20000000050 */
[----:B------:R-:W-:Y:S01]  /*2ad0*/  FFMA R40, R31, R42, R40 ;  /* 0x0000002a1f287223 */ /* 0x000fe20000000028 */
[-C--:B------:R-:W-:Y:S01]  /*2ae0*/  FFMA R76, R29, R46.reuse, R76 ;  /* 0x0000002e1d4c7223 */ /* 0x080fe2000000004c */
[-C--:B------:R-:W-:Y:S01]  /*2af0*/  FFMA R77, R30, R46.reuse, R103 ;  /* 0x0000002e1e4d7223 */ /* 0x080fe20000000067 */
[----:B------:R-:W-:Y:S01]  /*2b00*/  FFMA R44, R31, R46, R44 ;  /* 0x0000002e1f2c7223 */ /* 0x000fe2000000002c */
[----:B------:R-:W-:Y:S01]  /*2b10*/  FFMA R100, R63, R25, R107 ;  /* 0x000000193f647223 */ /* 0x000fe2000000006b */
        /* <DEDUP_REMOVED lines=8> */
[C---:B0-----:R-:W-:Y:S01]  /*2ba0*/  FFMA R137, R20.reuse, R63, R123 ;  /* 0x0000003f14897223 */ /* 0x041fe2000000007b */
[----:B------:R-:W-:Y:S01]  /*2bb0*/  FFMA R88, R63, R21, R86 ;  /* 0x000000153f587223 */ /* 0x000fe20000000056 */
[-C--:B------:R-:W-:Y:S01]  /*2bc0*/  FFMA R123, R20, R51.reuse, R115 ;  /* 0x00000033147b7223 */ /* 0x080fe20000000073 */
[-C--:B------:R-:W-:Y:S01]  /*2bd0*/  FFMA R96, R21, R51.reuse, R96 ;  /* 0x0000003315607223 */ /* 0x080fe20000000060 */
        /* <DEDUP_REMOVED lines=19> */
[----:B------:R-:W-:Y:S01]  /*2d10*/  LDS.128 R28, [R12+UR4+0x400] ;  /* 0x000400040c1c7984 */ /* 0x000fe20008000c00 */
[-C--:B------:R-:W-:Y:S01]  /*2d20*/  FFMA R121, R20, R55.reuse, R121 ;  /* 0x0000003714797223 */ /* 0x080fe20000000079 */
[-C--:B------:R-:W-:Y:S01]  /*2d30*/  FFMA R68, R21, R55.reuse, R94 ;  /* 0x0000003715447223 */ /* 0x080fe2000000005e */
[-C--:B------:R-:W-:Y:S01]  /*2d40*/  FFMA R119, R22, R55.reuse, R119 ;  /* 0x0000003716777223 */ /* 0x080fe20000000077 */
[----:B------:R-:W0:Y:S01]  /*2d50*/  LDS.128 R48, [R11+UR13+0x30] ;  /* 0x0000300d0b307984 */ /* 0x000e220008000c00 */
[----:B------:R-:W-:Y:S01]  /*2d60*/  FFMA R42, R23, R55, R52 ;  /* 0x00000037172a7223 */ /* 0x000fe20000000034 */
[C---:B------:R-:W-:Y:S01]  /*2d70*/  FFMA R125, R63.reuse, R22, R125 ;  /* 0x000000163f7d7223 */ /* 0x040fe2000000007d */
[----:B------:R-:W-:Y:S01]  /*2d80*/  FFMA R90, R63, R23, R60 ;  /* 0x000000173f5a7223 */ /* 0x000fe2000000003c */
[----:B------:R-:W1:Y:S01]  /*2d90*/  LDS.128 R24, [R11+UR13+0x10] ;  /* 0x0000100d0b187984 */ /* 0x000e620008000c00 */
[-C--:B------:R-:W-:Y:S01]  /*2da0*/  FFMA R89, R20, R35.reuse, R89 ;  /* 0x0000002314597223 */ /* 0x080fe20000000059 */
[-C--:B------:R-:W-:Y:S01]  /*2db0*/  FFMA R70, R21, R35.reuse, R70 ;  /* 0x0000002315467223 */ /* 0x080fe20000000046 */
[-C--:B------:R-:W-:Y:S01]  /*2dc0*/  FFMA R91, R22, R35.reuse, R91 ;  /* 0x00000023165b7223 */ /* 0x080fe2000000005b */
[----:B------:R-:W2:Y:S01]  /*2dd0*/  LDS.128 R52, [R11+UR13+0x50] ;  /* 0x0000500d0b347984 */ /* 0x000ea20008000c00 */
[----:B------:R-:W-:Y:S01]  /*2de0*/  FFMA R82, R23, R35, R32 ;  /* 0x0000002317527223 */ /* 0x000fe20000000020 */
[-C--:B------:R-:W-:Y:S01]  /*2df0*/  FFMA R113, R20, R59.reuse, R113 ;  /* 0x0000003b14717223 */ /* 0x080fe20000000071 */
[-C--:B------:R-:W-:Y:S01]  /*2e00*/  FFMA R66, R21, R59.reuse, R118 ;  /* 0x0000003b15427223 */ /* 0x080fe20000000076 */
[----:B------:R-:W3:Y:S01]  /*2e10*/  LDS.128 R60, [R12+UR4+0x410] ;  /* 0x000410040c3c7984 */ /* 0x000ee20008000c00 */
[CC--:B------:R-:W-:Y:S01]  /*2e20*/  FFMA R111, R22.reuse, R59.reuse, R111 ;  /* 0x0000003b166f7223 */ /* 0x0c0fe2000000006f */
[----:B------:R-:W-:Y:S01]  /*2e30*/  FFMA R116, R23, R59, R56 ;  /* 0x0000003b17747223 */ /* 0x000fe20000000038 */
[----:B------:R-:W-:Y:S01]  /*2e40*/  FFMA R59, R22, R43, R45 ;  /* 0x0000002b163b7223 */ /* 0x000fe2000000002d */
[----:B------:R-:W4:Y:S01]  /*2e50*/  LDS.128 R32, [R11+UR13+0x70] ;  /* 0x0000700d0b207984 */ /* 0x000f220008000c00 */
[-C--:B------:R-:W-:Y:S01]  /*2e60*/  FFMA R105, R20, R47.reuse, R73 ;  /* 0x0000002f14697223 */ /* 0x080fe20000000049 */
[-C--:B------:R-:W-:Y:S01]  /*2e70*/  FFMA R76, R21, R47.reuse, R76 ;  /* 0x0000002f154c7223 */ /* 0x080fe2000000004c */
[-C--:B------:R-:W-:Y:S01]  /*2e80*/  FFMA R115, R22, R47.reuse, R77 ;  /* 0x0000002f16737223 */ /* 0x080fe2000000004d */
[----:B------:R-:W-:Y:S01]  /*2e90*/  FFMA R94, R23, R47, R44 ;  /* 0x0000002f175e7223 */ /* 0x000fe2000000002c */
[CC--:B------:R-:W-:Y:S01]  /*2ea0*/  FFMA R99, R20.reuse, R43.reuse, R99 ;  /* 0x0000002b14637223 */ /* 0x0c0fe20000000063 */
[-C--:B------:R-:W-:Y:S01]  /*2eb0*/  FFMA R80, R21, R43.reuse, R80 ;  /* 0x0000002b15507223 */ /* 0x080fe20000000050 */
[----:B------:R-:W-:Y:S01]  /*2ec0*/  FFMA R84, R23, R43, R40 ;  /* 0x0000002b17547223 */ /* 0x000fe20000000028 */
[-C--:B------:R-:W-:Y:S01]  /*2ed0*/  FFMA R95, R20, R39.reuse, R95 ;  /* 0x00000027145f7223 */ /* 0x080fe2000000005f */
[-C--:B------:R-:W-:Y:S01]  /*2ee0*/  FFMA R74, R21, R39.reuse, R74 ;  /* 0x00000027154a7223 */ /* 0x080fe2000000004a */
[-C--:B------:R-:W-:Y:S01]  /*2ef0*/  FFMA R97, R22, R39.reuse, R97 ;  /* 0x0000002716617223 */ /* 0x080fe20000000061 */
[----:B------:R-:W-:-:S02]  /*2f00*/  FFMA R56, R23, R39, R36 ;  /* 0x0000002717387223 */ /* 0x000fc40000000024 */
[----:B------:R-:W5:Y:S01]  /*2f10*/  LDS.128 R20, [R11+UR13+0xf0] ;  /* 0x0000f00d0b147984 */ /* 0x000f620008000c00 */
[C---:B0-----:R-:W-:Y:S01]  /*2f20*/  FFMA R117, R48.reuse, R30, R109 ;  /* 0x0000001e30757223 */ /* 0x041fe2000000006d */
[----:B------:R-:W-:Y:S01]  /*2f30*/  FFMA R109, R48, R31, R110 ;  /* 0x0000001f306d7223 */ /* 0x000fe2000000006e */
[----:B------:R-:W-:Y:S01]  /*2f40*/  FFMA R92, R28, R48, R67 ;  /* 0x000000301c5c7223 */ /* 0x000fe20000000043 */
[----:B------:R-:W-:Y:S01]  /*2f50*/  FFMA R122, R48, R29, R133 ;  /* 0x0000001d307a7223 */ /* 0x000fe20000000085 */
[C---:B-1----:R-:W-:Y:S01]  /*2f60*/  FFMA R124, R24.reuse, R31, R46 ;  /* 0x0000001f187c7223 */ /* 0x042fe2000000002e */
[C---:B------:R-:W-:Y:S01]  /*2f70*/  FFMA R129, R24.reuse, R28, R129 ;  /* 0x0000001c18817223 */ /* 0x040fe20000000081 */
[----:B------:R-:W0:Y:S01]  /*2f80*/  LDS.128 R44, [R11+UR13+0x90] ;  /* 0x0000900d0b2c7984 */ /* 0x000e220008000c00 */
[-C--:B------:R-:W-:Y:S01]  /*2f90*/  FFMA R100, R24, R29.reuse, R100 ;  /* 0x0000001d18647223 */ /* 0x080fe20000000064 */
[----:B--2---:R-:W-:Y:S01]  /*2fa0*/  FFMA R110, R28, R52, R102 ;  /* 0x000000341c6e7223 */ /* 0x004fe20000000066 */
[----:B------:R-:W-:Y:S01]  /*2fb0*/  FFMA R120, R52, R29, R38 ;  /* 0x0000001d34787223 */ /* 0x000fe20000000026 */
[-C--:B------:R-:W-:Y:S01]  /*2fc0*/  FFMA R108, R24, R30.reuse, R135 ;  /* 0x0000001e186c7223 */ /* 0x080fe20000000087 */
[C---:B------:R-:W-:Y:S01]  /*2fd0*/  FFMA R106, R52.reuse, R30, R131 ;  /* 0x0000001e346a7223 */ /* 0x040fe20000000083 */
[----:B---3--:R-:W-:Y:S01]  /*2fe0*/  FFMA R102, R52, R63, R42 ;  /* 0x0000003f34667223 */ /* 0x008fe2000000002a */
[----:B------:R-:W-:Y:S01]  /*2ff0*/  FFMA R67, R48, R62, R37 ;  /* 0x0000003e30437223 */ /* 0x000fe20000000025 */
[----:B------:R-:W-:Y:S01]  /*3000*/  FFMA R77, R24, R60, R137 ;  /* 0x0000003c184d7223 */ /* 0x000fe20000000089 */
[----:B------:R-:W1:Y:S01]  /*3010*/  LDS.128 R36, [R11+UR13+0xd0] ;  /* 0x0000d00d0b247984 */ /* 0x000e620008000c00 */
[----:B----4-:R-:W-:Y:S01]  /*3020*/  FFMA R112, R28, R32, R41 ;  /* 0x000000201c707223 */ /* 0x010fe20000000029 */
[C---:B------:R-:W-:Y:S01]  /*3030*/  FFMA R88, R24.reuse, R61, R88 ;  /* 0x0000003d18587223 */ /* 0x040fe20000000058 */
[C---:B------:R-:W-:Y:S01]  /*3040*/  FFMA R125, R24.reuse, R62, R125 ;  /* 0x0000003e187d7223 */ /* 0x040fe2000000007d */
[----:B------:R-:W2:Y:S01]  /*3050*/  LDS.128 R40, [R11+UR13+0xb0] ;  /* 0x0000b00d0b287984 */ /* 0x000ea20008000c00 */
[----:B------:R-:W-:Y:S01]  /*3060*/  FFMA R90, R24, R63, R90 ;  /* 0x0000003f185a7223 */ /* 0x000fe2000000005a */
[----:B------:R-:W-:Y:S01]  /*3070*/  FFMA R24, R32, R61, R66 ;  /* 0x0000003d20187223 */ /* 0x000fe20000000042 */
        /* <DEDUP_REMOVED lines=10> */
[----:B-----5:R-:W-:Y:S01]  /*3120*/  FFMA R150, R28, R20, R87 ;  /* 0x000000141c967223 */ /* 0x020fe20000000057 */
[C---:B------:R-:W-:Y:S01]  /*3130*/  FFMA R148, R20.reuse, R29, R69 ;  /* 0x0000001d14947223 */ /* 0x040fe20000000045 */
[C---:B------:R-:W-:Y:S01]  /*3140*/  FFMA R144, R20.reuse, R30, R75 ;  /* 0x0000001e14907223 */ /* 0x040fe2000000004b */
[----:B------:R-:W-:Y:S01]  /*3150*/  FFMA R138, R20, R31, R98 ;  /* 0x0000001f148a7223 */ /* 0x000fe20000000062 */
[----:B------:R-:W-:Y:S01]  /*3160*/  FFMA R73, R60, R48, R123 ;  /* 0x000000303c497223 */ /* 0x000fe2000000007b */
[C---:B------:R-:W-:Y:S01]  /*3170*/  FFMA R96, R48.reuse, R61, R96 ;  /* 0x0000003d30607223 */ /* 0x040fe20000000060 */
[----:B------:R-:W-:Y:S01]  /*3180*/  FFMA R86, R48, R63, R86 ;  /* 0x0000003f30567223 */ /* 0x000fe20000000056 */
[----:B------:R-:W-:Y:S01]  /*3190*/  FFMA R76, R20, R61, R76 ;  /* 0x0000003d144c7223 */ /* 0x000fe2000000004c */
[----:B0-----:R-:W-:Y:S01]  /*31a0*/  FFMA R130, R44, R31, R72 ;  /* 0x0000001f2c827223 */ /* 0x001fe20000000048 */
[----:B------:R-:W-:Y:S01]  /*31b0*/  FFMA R32, R28, R44, R57 ;  /* 0x0000002c1c207223 */ /* 0x000fe20000000039 */
[C---:B------:R-:W-:Y:S01]  /*31c0*/  FFMA R116, R44.reuse, R29, R85 ;  /* 0x0000001d2c747223 */ /* 0x040fe20000000055 */
[----:B------:R-:W-:Y:S01]  /*31d0*/  FFMA R52, R44, R30, R103 ;  /* 0x0000001e2c347223 */ /* 0x000fe20000000067 */
[----:B------:R-:W-:Y:S01]  /*31e0*/  FFMA R89, R60, R44, R89 ;  /* 0x0000002c3c597223 */ /* 0x000fe20000000059 */
[C---:B------:R-:W-:Y:S01]  /*31f0*/  FFMA R70, R44.reuse, R61, R70 ;  /* 0x0000003d2c467223 */ /* 0x040fe20000000046 */
[CC--:B------:R-:W-:Y:S01]  /*3200*/  FFMA R91, R44.reuse, R62.reuse, R91 ;  /* 0x0000003e2c5b7223 */ /* 0x0c0fe2000000005b */
[----:B------:R-:W-:Y:S01]  /*3210*/  FFMA R72, R44, R63, R82 ;  /* 0x0000003f2c487223 */ /* 0x000fe20000000052 */
[----:B------:R-:W-:Y:S01]  /*3220*/  FFMA R103, R20, R62, R115 ;  /* 0x0000003e14677223 */ /* 0x000fe20000000073 */
[----:B-1----:R-:W-:Y:S01]  /*3230*/  FFMA R134, R36, R31, R58 ;  /* 0x0000001f24867223 */ /* 0x002fe2000000003a */
[----:B------:R-:W-:Y:S01]  /*3240*/  FFMA R146, R28, R36, R79 ;  /* 0x000000241c927223 */ /* 0x000fe2000000004f */
[C---:B------:R-:W-:Y:S01]  /*3250*/  FFMA R142, R36.reuse, R29, R71 ;  /* 0x0000001d248e7223 */ /* 0x040fe20000000047 */
[-C--:B------:R-:W-:Y:S01]  /*3260*/  FFMA R136, R36, R30.reuse, R93 ;  /* 0x0000001e24887223 */ /* 0x080fe2000000005d */
[C---:B--2---:R-:W-:Y:S01]  /*3270*/  FFMA R132, R40.reuse, R30, R101 ;  /* 0x0000001e28847223 */ /* 0x044fe20000000065 */
[C---:B------:R-:W-:Y:S01]  /*3280*/  FFMA R44, R40.reuse, R31, R78 ;  /* 0x0000001f282c7223 */ /* 0x040fe2000000004e */
[----:B------:R-:W-:Y:S01]  /*3290*/  FFMA R78, R40, R63, R56 ;  /* 0x0000003f284e7223 */ /* 0x000fe20000000038 */
[----:B------:R-:W-:Y:S01]  /*32a0*/  FFMA R101, R36, R62, R59 ;  /* 0x0000003e24657223 */ /* 0x000fe2000000003b */
[-C--:B------:R-:W-:Y:S01]  /*32b0*/  FFMA R140, R28, R40.reuse, R81 ;  /* 0x000000281c8c7223 */ /* 0x080fe20000000051 */
[----:B------:R-:W0:Y:S01]  /*32c0*/  LDS.128 R56, [R12+UR4+0x500] ;  /* 0x000500040c387984 */ /* 0x000e220008000c00 */
[----:B------:R-:W-:Y:S01]  /*32d0*/  FFMA R114, R40, R29, R83 ;  /* 0x0000001d28727223 */ /* 0x000fe20000000053 */
[----:B------:R-:W-:Y:S01]  /*32e0*/  FFMA R95, R60, R40, R95 ;  /* 0x000000283c5f7223 */ /* 0x000fe2000000005f */
[CC--:B------:R-:W-:Y:S01]  /*32f0*/  FFMA R74, R40.reuse, R61.reuse, R74 ;  /* 0x0000003d284a7223 */ /* 0x0c0fe2000000004a */
[----:B------:R-:W-:Y:S01]  /*3300*/  FFMA R97, R40, R62, R97 ;  /* 0x0000003e28617223 */ /* 0x000fe20000000061 */
[----:B------:R-:W-:Y:S01]  /*3310*/  FFMA R99, R60, R36, R99 ;  /* 0x000000243c637223 */ /* 0x000fe20000000063 */
[C---:B------:R-:W-:Y:S01]  /*3320*/  FFMA R80, R36.reuse, R61, R80 ;  /* 0x0000003d24507223 */ /* 0x040fe20000000050 */
[-C--:B------:R-:W-:Y:S01]  /*3330*/  FFMA R82, R36, R63.reuse, R84 ;  /* 0x0000003f24527223 */ /* 0x080fe20000000054 */
[----:B------:R-:W-:Y:S01]  /*3340*/  FFMA R93, R60, R20, R105 ;  /* 0x000000143c5d7223 */ /* 0x000fe20000000069 */
[----:B------:R-:W-:Y:S01]  /*3350*/  FFMA R84, R20, R63, R94 ;  /* 0x0000003f14547223 */ /* 0x000fe2000000005e */
[----:B------:R-:W1:Y:S04]  /*3360*/  LDS.128 R28, [R12+UR4+0x510] ;  /* 0x000510040c1c7984 */ /* 0x000e680008000c00 */
[----:B------:R-:W2:Y:S01]  /*3370*/  LDS.128 R60, [R12+UR4+0x610] ;  /* 0x000610040c3c7984 */ /* 0x000ea20008000c00 */
[----:B0-----:R-:W-:Y:S01]  /*3380*/  FFMA R98, R58, R45, R52 ;  /* 0x0000002d3a627223 */ /* 0x001fe20000000034 */
        /* <DEDUP_REMOVED lines=31> */
[----:B-1----:R-:W-:Y:S01]  /*3580*/  FFMA R77, R28, R25, R77 ;  /* 0x000000191c4d7223 */ /* 0x002fe2000000004d */
[----:B------:R-:W0:Y:S01]  /*3590*/  LDS.128 R56, [R12+UR4+0x600] ;  /* 0x000600040c387984 */ /* 0x000e220008000c00 */
[C---:B------:R-:W-:Y:S01]  /*35a0*/  FFMA R75, R25.reuse, R29, R88 ;  /* 0x0000001d194b7223 */ /* 0x040fe20000000058 */
[C---:B------:R-:W-:Y:S01]  /*35b0*/  FFMA R125, R25.reuse, R30, R125 ;  /* 0x0000001e197d7223 */ /* 0x040fe2000000007d */
        /* <DEDUP_REMOVED lines=32> */
[C---:B------:R-:W-:Y:S01]  /*37c0*/  FFMA R86, R26.reuse, R61, R75 ;  /* 0x0000003d1a567223 */ /* 0x040fe2000000004b */
[C---:B------:R-:W-:Y:S01]  /*37d0*/  FFMA R125, R26.reuse, R62, R125 ;  /* 0x0000003e1a7d7223 */ /* 0x040fe2000000007d */
[----:B------:R-:W-:Y:S01]  /*37e0*/  FFMA R90, R26, R63, R90 ;  /* 0x0000003f1a5a7223 */ /* 0x000fe2000000005a */
[-C--:B------:R-:W-:Y:S01]  /*37f0*/  FFMA R49, R60, R50.reuse, R73 ;  /* 0x000000323c317223 */ /* 0x080fe20000000049 */
[----:B------:R-:W-:Y:S01]  /*3800*/  FFMA R96, R61, R50, R96 ;  /* 0x000000323d607223 */ /* 0x000fe20000000060 */
[C---:B0-----:R-:W-:Y:S01]  /*3810*/  FFMA R124, R56.reuse, R38, R81 ;  /* 0x00000026387c7223 */ /* 0x041fe20000000051 */
        /* <DEDUP_REMOVED lines=31> */
[-C--:B------:R-:W-:Y:S01]  /*3a10*/  FFMA R121, R60, R54.reuse, R121 ;  /* 0x000000363c797223 */ /* 0x080fe20000000079 */
[----:B------:R-:W0:Y:S01]  /*3a20*/  LDS.128 R56, [R12+UR4+0x710] ;  /* 0x000710040c387984 */ /* 0x000e220008000c00 */
[----:B-1----:R-:W-:Y:S01]  /*3a30*/  FFMA R85, R30, R43, R94 ;  /* 0x0000002b1e557223 */ /* 0x002fe2000000005e */
[-C--:B------:R-:W-:Y:S01]  /*3a40*/  FFMA R26, R61, R54.reuse, R67 ;  /* 0x000000363d1a7223 */ /* 0x080fe20000000043 */
[----:B------:R-:W-:Y:S01]  /*3a50*/  FFMA R119, R62, R54, R119 ;  /* 0x000000363e777223 */ /* 0x000fe20000000077 */
        /* <DEDUP_REMOVED lines=36> */
[----:B0-----:R-:W-:Y:S01]  /*3ca0*/  FFMA R94, R58, R51, R25 ;  /* 0x000000333a5e7223 */ /* 0x001fe20000000019 */
[C---:B------:R-:W-:Y:S01]  /*3cb0*/  FFMA R41, R29.reuse, R35, R118 ;  /* 0x000000231d297223 */ /* 0x040fe20000000076 */
[----:B------:R-:W0:Y:S01]  /*3cc0*/  LDC R25, c[0x0][0x384] ;  /* 0x0000e100ff197b82 */ /* 0x000e220000000800 */
[C---:B------:R-:W-:Y:S01]  /*3cd0*/  FFMA R75, R29.reuse, R47, R116 ;  /* 0x0000002f1d4b7223 */ /* 0x040fe20000000074 */
[C---:B------:R-:W-:Y:S01]  /*3ce0*/  FFMA R77, R29.reuse, R43, R114 ;  /* 0x0000002b1d4d7223 */ /* 0x040fe20000000072 */
[C---:B------:R-:W-:Y:S01]  /*3cf0*/  FFMA R79, R29.reuse, R39, R110 ;  /* 0x000000271d4f7223 */ /* 0x040fe2000000006e */
[----:B------:R-:W-:Y:S01]  /*3d00*/  FFMA R67, R29, R23, R112 ;  /* 0x000000171d437223 */ /* 0x000fe20000000070 */
        /* <DEDUP_REMOVED lines=43> */
[----:B0-----:R-:W-:-:S02]  /*3fc0*/  LEA R2, R25, R2, 0x3 ;  /* 0x0000000219027211 */ /* 0x001fc400078e18ff */
[C---:B------:R-:W-:Y:S02]  /*3fd0*/  LEA R4, R25.reuse, R4, 0x3 ;  /* 0x0000000419047211 */ /* 0x040fe400078e18ff */
[C---:B------:R-:W-:Y:S02]  /*3fe0*/  LEA R5, R25.reuse, R5, 0x3 ;  /* 0x0000000519057211 */ /* 0x040fe400078e18ff */
[C---:B------:R-:W-:Y:S02]  /*3ff0*/  LEA R6, R25.reuse, R6, 0x3 ;  /* 0x0000000619067211 */ /* 0x040fe400078e18ff */
[C---:B------:R-:W-:Y:S02]  /*4000*/  LEA R7, R25.reuse, R7, 0x3 ;  /* 0x0000000719077211 */ /* 0x040fe400078e18ff */
[C---:B------:R-:W-:Y:S02]  /*4010*/  LEA R9, R25.reuse, R9, 0x3 ;  /* 0x0000000919097211 */ /* 0x040fe400078e18ff */
[----:B------:R-:W-:-:S02]  /*4020*/  LEA R8, R25, R8, 0x3 ;  /* 0x0000000819087211 */ /* 0x000fc400078e18ff */
[----:B------:R-:W-:Y:S01]  /*4030*/  LEA R10, R25, R10, 0x3 ;  /* 0x0000000a190a7211 */ /* 0x000fe200078e18ff */
[----:B------:R-:W-:Y:S06]  /*4040*/  BAR.SYNC.DEFER_BLOCKING 0x0 ;  /* 0x0000000000007b1d */ /* 0x000fec0000010000 */
[----:B------:R-:W-:Y:S05]  /*4050*/  BRA.U !UP0, `(.L_x_50) ;  /* 0xffffffc508907547 */ /* 0x000fea000b83ffff */
.L_x_17:
[----:B------:R-:W1:Y:S01]  /*4060*/  S2R R5, SR_CTAID.X ;  /* 0x0000000000057919 */ /* 0x000e620000002500 */
[----:B------:R-:W2:Y:S01]  /*4070*/  LDC.64 R2, c[0x0][0x380] ;  /* 0x0000e000ff027b82 */ /* 0x000ea20000000a00 */
[C---:B------:R-:W-:Y:S01]  /*4080*/  SHF.L.U32 R4, R0.reuse, 0x3, RZ ;  /* 0x0000000300047819 */ /* 0x040fe200000006ff */
[----:B------:R-:W3:Y:S01]  /*4090*/  LDCU.64 UR4, c[0x0][0x3a8] ;  /* 0x00007500ff0477ac */ /* 0x000ee20008000a00 */
[----:B------:R-:W4:Y:S01]  /*40a0*/  S2R R6, SR_CTAID.Y ;  /* 0x0000000000067919 */ /* 0x000f220000002600 */
[----:B------:R-:W-:Y:S02]  /*40b0*/  LOP3.LUT R23, R0, 0x3f8, RZ, 0xc0, !PT ;  /* 0x000003f800177812 */ /* 0x000fe400078ec0ff */
[----:B------:R-:W-:-:S04]  /*40c0*/  LOP3.LUT R4, R4, 0x38, RZ, 0xc0, !PT ;  /* 0x0000003804047812 */ /* 0x000fc800078ec0ff */
[----:B-1----:R-:W-:Y:S02]  /*40d0*/  LEA R0, R5, R4, 0x6 ;  /* 0x0000000405007211 */ /* 0x002fe400078e30ff */
[----:B----4-:R-:W-:Y:S02]  /*40e0*/  LEA R23, R6, R23, 0x6 ;  /* 0x0000001706177211 */ /* 0x010fe400078e30ff */
[----:B--2---:R-:W-:-:S04]  /*40f0*/  ISETP.GE.AND P0, PT, R0, R3, PT ;  /* 0x000000030000720c */ /* 0x004fc80003f06270 */
        /* <DEDUP_REMOVED lines=15> */
[----:B------:R-:W4:Y:S01]  /*41f0*/  @!P1 LDC R12, c[0x0][0x38c] ;  /* 0x0000e300ff0c9b82 */ /* 0x000f220000000800 */
[----:B---3--:R-:W-:-:S04]  /*4200*/  @!P1 LEA R6, P2, R10, UR4, 0x2 ;  /* 0x000000040a069c11 */ /* 0x008fc8000f8410ff */
[----:B------:R-:W-:Y:S01]  /*4210*/  @!P1 LEA.HI.X R7, R10, UR5, R7, 0x2, P2 ;  /* 0x000000050a079c11 */ /* 0x000fe200090f1407 */
[----:B-1----:R-:W-:-:S04]  /*4220*/  @P0 FMUL R5, R4, R5 ;  /* 0x0000000504050220 */ /* 0x002fc80000400000 */
[----:B--2---:R-:W-:-:S05]  /*4230*/  @P0 FFMA R11, R102, R11, R5 ;  /* 0x0000000b660b0223 */ /* 0x004fca0000000005 */
[----:B------:R1:W-:Y:S04]  /*4240*/  @P0 STG.E desc[UR8][R8.64], R11 ;  /* 0x0000000b08000986 */ /* 0x0003e8000c101908 */
[----:B------:R-:W0:Y:S01]  /*4250*/  @!P1 LDG.E R10, desc[UR8][R6.64+0x4] ;  /* 0x00000408060a9981 */ /* 0x000e22000c1e1900 */
[----:B------:R-:W-:-:S04]  /*4260*/  IADD3 R4, PT, PT, R0, 0x2, RZ ;  /* 0x0000000200047810 */ /* 0x000fc80007ffe0ff */
[----:B------:R-:W-:-:S04]  /*4270*/  ISETP.GE.AND P3, PT, R4, R3, PT ;  /* 0x000000030400720c */ /* 0x000fc80003f66270 */
[----:B------:R-:W-:Y:S02]  /*4280*/  ISETP.GE.OR P2, PT, R23, R2, P3 ;  /* 0x000000021700720c */ /* 0x000fe40001f46670 */
[----:B------:R-:W-:-:S11]  /*4290*/  P2R R30, PR, RZ, 0x8 ;  /* 0x00000008ff1e7803 */ /* 0x000fd60000000000 */
[----:B------:R-:W1:Y:S01]  /*42a0*/  @!P2 LDC.64 R4, c[0x0][0x3a8] ;  /* 0x0000ea00ff04ab82 */ /* 0x000e620000000a00 */
[----:B------:R-:W-:-:S05]  /*42b0*/  @!P2 IMAD R15, R23, R3, RZ ;  /* 0x00000003170fa224 */ /* 0x000fca00078e02ff */
[----:B------:R-:W-:-:S04]  /*42c0*/  @!P2 IADD3 R14, P0, PT, R0, R15, RZ ;  /* 0x0000000f000ea210 */ /* 0x000fc80007f1e0ff */
[----:B------:R-:W-:Y:S02]  /*42d0*/  @!P2 LEA.HI.X.SX32 R15, R15, RZ, 0x1, P0 ;  /* 0x000000ff0f0fa211 */ /* 0x000fe400000f0eff */
[----:B-1----:R-:W-:-:S04]  /*42e0*/  @!P2 LEA R8, P0, R14, R4, 0x2 ;  /* 0x000000040e08a211 */ /* 0x002fc800078010ff */
[----:B------:R-:W-:Y:S01]  /*42f0*/  @!P2 LEA.HI.X R9, R14, R5, R15, 0x2, P0 ;  /* 0x000000050e09a211 */ /* 0x000fe200000f140f */
[----:B0-----:R-:W-:Y:S01]  /*4300*/  @!P1 FMUL R11, R10, R13 ;  /* 0x0000000d0a0b9220 */ /* 0x001fe20000400000 */
[----:B------:R-:W-:Y:S01]  /*4310*/  IADD3 R4, PT, PT, R0, 0x3, RZ ;  /* 0x0000000300047810 */ /* 0x000fe20007ffe0ff */
[----:B------:R-:W0:Y:S02]  /*4320*/  @!P2 LDC R13, c[0x0][0x3a0] ;  /* 0x0000e800ff0dab82 */ /* 0x000e240000000800 */
[----:B----4-:R-:W-:-:S05]  /*4330*/  @!P1 FFMA R11, R100, R12, R11 ;  /* 0x0000000c640b9223 */ /* 0x010fca000000000b */
[----:B------:R1:W-:Y:S01]  /*4340*/  @!P1 STG.E desc[UR8][R6.64+0x4], R11 ;  /* 0x0000040b06009986 */ /* 0x0003e2000c101908 */
[-C--:B------:R-:W-:Y:S01]  /*4350*/  ISETP.GE.AND P0, PT, R4, R3.reuse, PT ;  /* 0x000000030400720c */ /* 0x080fe20003f06270 */
[----:B------:R-:W2:Y:S02]  /*4360*/  @!P2 LDC R12, c[0x0][0x38c] ;  /* 0x0000e300ff0cab82 */ /* 0x000ea40000000800 */
[----:B------:R-:W0:Y:S01]  /*4370*/  @!P2 LDG.E R10, desc[UR8][R8.64+0x8] ;  /* 0x00000808080aa981 */ /* 0x000e22000c1e1900 */
[C---:B------:R-:W-:Y:S02]  /*4380*/  ISETP.GE.OR P5, PT, R23.reuse, R2, P0 ;  /* 0x000000021700720c */ /* 0x040fe400007a6670 */
[----:B------:R-:W-:Y:S01]  /*4390*/  IADD3 R4, PT, PT, R0, 0x4, RZ ;  /* 0x0000000400047810 */ /* 0x000fe20007ffe0ff */
[-C--:B------:R-:W-:Y:S01]  /*43a0*/  IMAD R49, R23, R3.reuse, R3 ;  /* 0x0000000317317224 */ /* 0x080fe200078e0203 */
[----:B------:R-:W-:Y:S02]  /*43b0*/  P2R R26, PR, RZ, 0x1 ;  /* 0x00000001ff1a7803 */ /* 0x000fe40000000000 */
[----:B------:R-:W-:-:S04]  /*43c0*/  ISETP.GE.AND P1, PT, R4, R3, PT ;  /* 0x000000030400720c */ /* 0x000fc80003f26270 */
[----:B------:R-:W-:-:S03]  /*43d0*/  ISETP.GE.OR P4, PT, R23, R2, P1 ;  /* 0x000000021700720c */ /* 0x000fc60000f86670 */
[----:B------:R-:W3:Y:S01]  /*43e0*/  @!P5 LDC.64 R4, c[0x0][0x3a8] ;  /* 0x0000ea00ff04db82 */ /* 0x000ee20000000a00 */
[----:B-1----:R-:W-:-:S09]  /*43f0*/  @!P5 IMAD R11, R23, R3, RZ ;  /* 0x00000003170bd224 */ /* 0x002fd200078e02ff */
[----:B------:R-:W1:Y:S01]  /*4400*/  @!P4 LDC.64 R6, c[0x0][0x3a8] ;  /* 0x0000ea00ff06cb82 */ /* 0x000e620000000a00 */
[----:B0-----:R-:W-:Y:S01]  /*4410*/  @!P2 FMUL R10, R10, R13 ;  /* 0x0000000d0a0aa220 */ /* 0x001fe20000400000 */
[----:B------:R-:W-:-:S03]  /*4420*/  @!P4 IMAD R13, R23, R3, RZ ;  /* 0x00000003170dc224 */ /* 0x000fc600078e02ff */
[----:B--2---:R-:W-:-:S05]  /*4430*/  @!P2 FFMA R123, R123, R12, R10 ;  /* 0x0000000c7b7ba223 */ /* 0x004fca000000000a */
        /* <DEDUP_REMOVED lines=8> */
[C---:B-1----:R-:W-:Y:S01]  /*44c0*/  @!P4 LEA R6, P2, R5.reuse, R6, 0x2 ;  /* 0x000000060506c211 */ /* 0x042fe200078410ff */
[----:B------:R-:W1:Y:S03]  /*44d0*/  @!P4 LDC R13, c[0x0][0x3a0] ;  /* 0x0000e800ff0dcb82 */ /* 0x000e660000000800 */
[----:B------:R-:W-:Y:S02]  /*44e0*/  @!P4 LEA.HI.X R7, R5, R7, R12, 0x2, P2 ;  /* 0x000000070507c211 */ /* 0x000fe400010f140c */
[----:B------:R-:W-:-:S03]  /*44f0*/  ISETP.GE.AND P2, PT, R4, R3, PT ;  /* 0x000000030400720c */ /* 0x000fc60003f46270 */
[----:B------:R-:W2:Y:S01]  /*4500*/  @!P5 LDC R12, c[0x0][0x38c] ;  /* 0x0000e300ff0cdb82 */ /* 0x000ea20000000800 */
[----:B------:R-:W-:-:S13]  /*4510*/  ISETP.GE.OR P3, PT, R23, R2, P2 ;  /* 0x000000021700720c */ /* 0x000fda0001766670 */
[----:B------:R-:W-:Y:S01]  /*4520*/  @!P3 IMAD R5, R23, R3, RZ ;  /* 0x000000031705b224 */ /* 0x000fe200078e02ff */
[----:B------:R-:W3:Y:S04]  /*4530*/  @!P3 LDC R15, c[0x0][0x3a0] ;  /* 0x0000e800ff0fbb82 */ /* 0x000ee80000000800 */
[----:B0-----:R-:W-:-:S04]  /*4540*/  @!P3 IADD3 R8, P6, PT, R0, R5, RZ ;  /* 0x000000050008b210 */ /* 0x001fc80007fde0ff */
[----:B------:R-:W-:Y:S02]  /*4550*/  @!P3 LEA.HI.X.SX32 R9, R5, RZ, 0x1, P6 ;  /* 0x000000ff0509b211 */ /* 0x000fe400030f0eff */
[----:B------:R-:W0:Y:S02]  /*4560*/  @!P3 LDC.64 R4, c[0x0][0x3a8] ;  /* 0x0000ea00ff04bb82 */ /* 0x000e240000000a00 */
[----:B0-----:R-:W-:-:S04]  /*4570*/  @!P3 LEA R4, P6, R8, R4, 0x2 ;  /* 0x000000040804b211 */ /* 0x001fc800078c10ff */
[----:B------:R-:W-:Y:S02]  /*4580*/  @!P3 LEA.HI.X R5, R8, R5, R9, 0x2, P6 ;  /* 0x000000050805b211 */ /* 0x000fe400030f1409 */
[----:B------:R-:W4:Y:S01]  /*4590*/  @!P5 LDG.E R8, desc[UR8][R10.64+0xc] ;  /* 0x00000c080a08d981 */ /* 0x000f22000c1e1900 */
[----:B------:R-:W4:Y:S02]  /*45a0*/  @!P5 LDC R9, c[0x0][0x3a0] ;  /* 0x0000e800ff09db82 */ /* 0x000f240000000800 */
[----:B----4-:R-:W-:-:S04]  /*45b0*/  @!P5 FMUL R9, R8, R9 ;  /* 0x000000090809d220 */ /* 0x010fc80000400000 */
[----:B--2---:R-:W-:Y:S02]  /*45c0*/  @!P5 FFMA R9, R32, R12, R9 ;  /* 0x0000000c2009d223 */ /* 0x004fe40000000009 */
[----:B------:R-:W0:Y:S03]  /*45d0*/  @!P4 LDC R12, c[0x0][0x38c] ;  /* 0x0000e300ff0ccb82 */ /* 0x000e260000000800 */
[----:B------:R3:W-:Y:S04]  /*45e0*/  @!P5 STG.E desc[UR8][R10.64+0xc], R9 ;  /* 0x00000c090a00d986 */ /* 0x0007e8000c101908 */
[----:B------:R-:W1:Y:S02]  /*45f0*/  @!P4 LDG.E R8, desc[UR8][R6.64+0x10] ;  /* 0x000010080608c981 */ /* 0x000e64000c1e1900 */
[----:B-1----:R-:W-:-:S04]  /*4600*/  @!P4 FMUL R13, R8, R13 ;  /* 0x0000000d080dc220 */ /* 0x002fc80000400000 */
[----:B0-----:R-:W-:Y:S02]  /*4610*/  @!P4 FFMA R13, R88, R12, R13 ;  /* 0x0000000c580dc223 */ /* 0x001fe4000000000d */
[----:B------:R-:W0:Y:S03]  /*4620*/  @!P3 LDC R12, c[0x0][0x38c] ;  /* 0x0000e300ff0cbb82 */ /* 0x000e260000000800 */
[----:B------:R1:W-:Y:S04]  /*4630*/  @!P4 STG.E desc[UR8][R6.64+0x10], R13 ;  /* 0x0000100d0600c986 */ /* 0x0003e8000c101908 */
[----:B------:R-:W3:Y:S01]  /*4640*/  @!P3 LDG.E R8, desc[UR8][R4.64+0x14] ;  /* 0x000014080408b981 */ /* 0x000ee2000c1e1900 */
[----:B------:R-:W-:-:S04]  /*4650*/  IADD3 R47, PT, PT, R49, R3, RZ ;  /* 0x00000003312f7210 */ /* 0x000fc80007ffe0ff */
[----:B------:R-:W-:-:S04]  /*4660*/  IADD3 R43, PT, PT, R47, R3, RZ ;  /* 0x000000032f2b7210 */ /* 0x000fc80007ffe0ff */
[----:B------:R-:W-:-:S04]  /*4670*/  IADD3 R39, PT, PT, R43, R3, RZ ;  /* 0x000000032b277210 */ /* 0x000fc80007ffe0ff */
[----:B------:R-:W-:-:S04]  /*4680*/  IADD3 R35, PT, PT, R39, R3, RZ ;  /* 0x0000000327237210 */ /* 0x000fc80007ffe0ff */
[----:B------:R-:W-:-:S04]  /*4690*/  IADD3 R31, PT, PT, R35, R3, RZ ;  /* 0x00000003231f7210 */ /* 0x000fc80007ffe0ff */
[----:B------:R-:W-:Y:S01]  /*46a0*/  IADD3 R29, PT, PT, R31, R3, RZ ;  /* 0x000000031f1d7210 */ /* 0x000fe20007ffe0ff */
[----:B---3--:R-:W-:Y:S01]  /*46b0*/  @!P3 FMUL R9, R8, R15 ;  /* 0x0000000f0809b220 */ /* 0x008fe20000400000 */
[----:B------:R-:W-:-:S03]  /*46c0*/  IADD3 R8, P4, PT, R0, R49, RZ ;  /* 0x0000003100087210 */ /* 0x000fc60007f9e0ff */
[----:B0-----:R-:W-:Y:S01]  /*46d0*/  @!P3 FFMA R9, R86, R12, R9 ;  /* 0x0000000c5609b223 */ /* 0x001fe20000000009 */
[----:B------:R-:W-:Y:S02]  /*46e0*/  LEA.HI.X.SX32 R11, R49, RZ, 0x1, P4 ;  /* 0x000000ff310b7211 */ /* 0x000fe400020f0eff */
[----:B-1----:R-:W-:Y:S02]  /*46f0*/  IADD3 R7, P4, PT, R0, R47, RZ ;  /* 0x0000002f00077210 */ /* 0x002fe40007f9e0ff */
        /* <DEDUP_REMOVED lines=29> */
[----:B------:R-:W-:-:S05]  /*48d0*/  @!P6 IMAD R7, R23, R3, RZ ;  /* 0x000000031707e224 */ /* 0x000fca00078e02ff */
[----:B------:R-:W-:-:S04]  /*48e0*/  @!P6 IADD3 R8, P4, PT, R0, R7, RZ ;  /* 0x000000070008e210 */ /* 0x000fc80007f9e0ff */
[----:B------:R-:W-:Y:S02]  /*48f0*/  @!P6 LEA.HI.X.SX32 R9, R7, RZ, 0x1, P4 ;  /* 0x000000ff0709e211 */ /* 0x000fe400020f0eff */
[----:B------:R-:W0:Y:S02]  /*4900*/  @!P6 LDC.64 R6, c[0x0][0x3a8] ;  /* 0x0000ea00ff06eb82 */ /* 0x000e240000000a00 */
[----:B0-----:R-:W-:-:S04]  /*4910*/  @!P6 LEA R6, P4, R8, R6, 0x2 ;  /* 0x000000060806e211 */ /* 0x001fc800078810ff */
[----:B------:R-:W-:Y:S02]  /*4920*/  @!P6 LEA.HI.X R7, R8, R7, R9, 0x2, P4 ;  /* 0x000000070807e211 */ /* 0x000fe400020f1409 */
[----:B------:R-:W-:-:S04]  /*4930*/  IADD3 R8, PT, PT, R0, 0x7, RZ ;  /* 0x0000000700087810 */ /* 0x000fc80007ffe0ff */
[----:B------:R-:W-:-:S04]  /*4940*/  ISETP.GE.AND P4, PT, R8, R3, PT ;  /* 0x000000030800720c */ /* 0x000fc80003f86270 */
[----:B------:R-:W-:-:S13]  /*4950*/  ISETP.GE.OR P5, PT, R23, R2, P4 ;  /* 0x000000021700720c */ /* 0x000fda00027a6670 */
[----:B------:R-:W-:Y:S01]  /*4960*/  @!P5 IMAD R9, R23, R3, RZ ;  /* 0x000000031709d224 */ /* 0x000fe200078e02ff */
[----:B------:R-:W0:Y:S04]  /*4970*/  @!P5 LDC R51, c[0x0][0x38c] ;  /* 0x0000e300ff33db82 */ /* 0x000e280000000800 */
[----:B------:R-:W-:-:S04]  /*4980*/  @!P5 IADD3 R27, P0, PT, R0, R9, RZ ;  /* 0x00000009001bd210 */ /* 0x000fc80007f1e0ff */
[----:B------:R-:W-:Y:S02]  /*4990*/  @!P5 LEA.HI.X.SX32 R32, R9, RZ, 0x1, P0 ;  /* 0x000000ff0920d211 */ /* 0x000fe400000f0eff */
[----:B------:R-:W1:Y:S02]  /*49a0*/  @!P5 LDC.64 R8, c[0x0][0x3a8] ;  /* 0x0000ea00ff08db82 */ /* 0x000e640000000a00 */
[----:B-1----:R-:W-:-:S04]  /*49b0*/  @!P5 LEA R8, P0, R27, R8, 0x2 ;  /* 0x000000081b08d211 */ /* 0x002fc800078010ff */
[----:B------:R-:W-:Y:S02]  /*49c0*/  @!P5 LEA.HI.X R9, R27, R9, R32, 0x2, P0 ;  /* 0x000000091b09d211 */ /* 0x000fe400000f1420 */
[----:B------:R-:W-:Y:S01]  /*49d0*/  ISETP.NE.AND P0, PT, R26, RZ, PT ;  /* 0x000000ff1a00720c */ /* 0x000fe20003f05270 */
[----:B------:R-:W1:Y:S01]  /*49e0*/  @!P6 LDC R27, c[0x0][0x3a0] ;  /* 0x0000e800ff1beb82 */ /* 0x000e620000000800 */
[----:B------:R-:W1:Y:S07]  /*49f0*/  @!P6 LDG.E R26, desc[UR8][R6.64+0x18] ;  /* 0x00001808061ae981 */ /* 0x000e6e000c1e1900 */
[----:B------:R-:W2:Y:S01]  /*4a00*/  @!P6 LDC R32, c[0x0][0x38c] ;  /* 0x0000e300ff20eb82 */ /* 0x000ea20000000800 */
[----:B-1----:R-:W-:-:S07]  /*4a10*/  @!P6 FMUL R26, R26, R27 ;  /* 0x0000001b1a1ae220 */ /* 0x002fce0000400000 */
[----:B------:R-:W1:Y:S01]  /*4a20*/  @!P5 LDC R27, c[0x0][0x3a0] ;  /* 0x0000e800ff1bdb82 */ /* 0x000e620000000800 */
[----:B--2---:R-:W-:-:S05]  /*4a30*/  @!P6 FFMA R125, R125, R32, R26 ;  /* 0x000000207d7de223 */ /* 0x004fca000000001a */
        /* <DEDUP_REMOVED lines=8> */
[----:B------:R-:W1:Y:S01]  /*4ac0*/  @!P6 LDC.64 R26, c[0x0][0x3a8] ;  /* 0x0000ea00ff1aeb82 */ /* 0x000e620000000a00 */
[----:B------:R-:W-:-:S07]  /*4ad0*/  @!P6 IADD3 R49, PT, PT, R0, R49, RZ ;  /* 0x000000310031e210 */ /* 0x000fce0007ffe0ff */
[----:B--2---:R-:W2:Y:S08]  /*4ae0*/  @!P6 LDC R6, c[0x0][0x3a0] ;  /* 0x0000e800ff06eb82 */ /* 0x004eb00000000800 */
[----:B------:R-:W3:Y:S01]  /*4af0*/  @!P6 LDC R7, c[0x0][0x38c] ;  /* 0x0000e300ff07eb82 */ /* 0x000ee20000000800 */
[----:B-1----:R-:W-:-:S05]  /*4b00*/  @!P6 IMAD.WIDE R26, R49, 0x4, R26 ;  /* 0x00000004311ae825 */ /* 0x002fca00078e021a */
[----:B------:R-:W2:Y:S02]  /*4b10*/  @!P6 LDG.E R3, desc[UR8][R26.64] ;  /* 0x000000081a03e981 */ /* 0x000ea4000c1e1900 */
[----:B--2---:R-:W-:-:S04]  /*4b20*/  @!P6 FMUL R6, R3, R6 ;  /* 0x000000060306e220 */ /* 0x004fc80000400000 */
[----:B---3--:R-:W-:-:S05]  /*4b30*/  @!P6 FFMA R33, R33, R7, R6 ;  /* 0x000000072121e223 */ /* 0x008fca0000000006 */
[----:B------:R-:W-:Y:S01]  /*4b40*/  @!P6 STG.E desc[UR8][R26.64], R33 ;  /* 0x000000211a00e986 */ /* 0x000fe2000c101908 */
[----:B------:R-:W-:-:S04]  /*4b50*/  ISETP.NE.AND P6, PT, R28, RZ, PT ;  /* 0x000000ff1c00720c */ /* 0x000fc80003fc5270 */
[----:B------:R-:W-:-:S13]  /*4b60*/  ISETP.GE.OR P6, PT, R53, R2, P6 ;  /* 0x000000023500720c */ /* 0x000fda00037c6670 */
[----:B------:R-:W2:Y:S01]  /*4b70*/  @!P6 LDG.E R3, desc[UR8][R24.64+0x4] ;  /* 0x000004081803e981 */ /* 0x000ea2000c1e1900 */
[----:B------:R-:W2:Y:S08]  /*4b80*/  @!P6 LDC R6, c[0x0][0x3a0] ;  /* 0x0000e800ff06eb82 */ /* 0x000eb00000000800 */
        /* <DEDUP_REMOVED lines=15> */
[----:B------:R-:W1:Y:S01]  /*4c80*/  @!P6 LDC R7, c[0x0][0x38c] ;  /* 0x0000e300ff07eb82 */ /* 0x000e620000000800 */
[----:B--2---:R-:W-:-:S04]  /*4c90*/  @!P6 FMUL R3, R3, R6 ;  /* 0x000000060303e220 */ /* 0x004fc80000400000 */
[----:B-1----:R-:W-:-:S05]  /*4ca0*/  @!P6 FFMA R3, R34, R7, R3 ;  /* 0x000000072203e223 */ /* 0x002fca0000000003 */
[----:B------:R1:W-:Y:S01]  /*4cb0*/  @!P6 STG.E desc[UR8][R24.64+0xc], R3 ;  /* 0x00000c031800e986 */ /* 0x0003e2000c101908 */
        /* <DEDUP_REMOVED lines=8> */
[----:B------:R-:W1:Y:S01]  /*4d40*/  @!P6 LDG.E R6, desc[UR8][R24.64+0x14] ;  /* 0x000014081806e981 */ /* 0x000e62000c1e1900 */
[----:B------:R-:W1:Y:S08]  /*4d50*/  @!P6 LDC R9, c[0x0][0x3a0] ;  /* 0x0000e800ff09eb82 */ /* 0x000e700000000800 */
[----:B------:R-:W2:Y:S01]  /*4d60*/  @!P6 LDC R8, c[0x0][0x38c] ;  /* 0x0000e300ff08eb82 */ /* 0x000ea20000000800 */
[----:B-1----:R-:W-:-:S04]  /*4d70*/  @!P6 FMUL R3, R6, R9 ;  /* 0x000000090603e220 */ /* 0x002fc80000400000 */
[----:B--2---:R-:W-:-:S05]  /*4d80*/  @!P6 FFMA R3, R96, R8, R3 ;  /* 0x000000086003e223 */ /* 0x004fca0000000003 */
[----:B------:R1:W-:Y:S01]  /*4d90*/  @!P6 STG.E desc[UR8][R24.64+0x14], R3 ;  /* 0x000014031800e986 */ /* 0x0003e2000c101908 */
[----:B------:R-:W-:-:S13]  /*4da0*/  ISETP.GE.OR P6, PT, R53, R2, P3 ;  /* 0x000000023500720c */ /* 0x000fda0001fc6670 */
[----:B------:R-:W0:Y:S01]  /*4db0*/  @!P6 LDG.E R6, desc[UR8][R24.64+0x18] ;  /* 0x000018081806e981 */ /* 0x000e22000c1e1900 */
[----:B------:R-:W0:Y:S08]  /*4dc0*/  @!P6 LDC R9, c[0x0][0x3a0] ;  /* 0x0000e800ff09eb82 */ /* 0x000e300000000800 */
[----:B------:R-:W2:Y:S01]  /*4dd0*/  @!P6 LDC R8, c[0x0][0x38c] ;  /* 0x0000e300ff08eb82 */ /* 0x000ea20000000800 */
[----:B0-----:R-:W-:-:S04]  /*4de0*/  @!P6 FMUL R7, R6, R9 ;  /* 0x000000090607e220 */ /* 0x001fc80000400000 */
[----:B--2---:R-:W-:-:S05]  /*4df0*/  @!P6 FFMA R9, R94, R8, R7 ;  /* 0x000000085e09e223 */ /* 0x004fca0000000007 */
[----:B------:R0:W-:Y:S01]  /*4e00*/  @!P6 STG.E desc[UR8][R24.64+0x18], R9 ;  /* 0x000018091800e986 */ /* 0x0001e2000c101908 */
[----:B------:R-:W-:-:S13]  /*4e10*/  ISETP.GE.OR P6, PT, R53, R2, P4 ;  /* 0x000000023500720c */ /* 0x000fda00027c6670 */
[----:B------:R-:W1:Y:S01]  /*4e20*/  @!P6 LDG.E R6, desc[UR8][R24.64+0x1c] ;  /* 0x00001c081806e981 */ /* 0x000e62000c1e1900 */
[----:B------:R-:W1:Y:S01]  /*4e30*/  @!P6 LDC R7, c[0x0][0x3a0] ;  /* 0x0000e800ff07eb82 */ /* 0x000e620000000800 */
[----:B------:R-:W-:-:S07]  /*4e40*/  IADD3 R27, PT, PT, R23, 0x2, RZ ;  /* 0x00000002171b7810 */ /* 0x000fce0007ffe0ff */
[----:B------:R-:W2:Y:S01]  /*4e50*/  @!P6 LDC R8, c[0x0][0x38c] ;  /* 0x0000e300ff08eb82 */ /* 0x000ea20000000800 */
[----:B-1----:R-:W-:-:S04]  /*4e60*/  @!P6 FMUL R3, R6, R7 ;  /* 0x000000070603e220 */ /* 0x002fc80000400000 */
[----:B--2---:R-:W-:-:S05]  /*4e70*/  @!P6 FFMA R3, R98, R8, R3 ;  /* 0x000000086203e223 */ /* 0x004fca0000000003 */
[----:B------:R1:W-:Y:S01]  /*4e80*/  @!P6 STG.E desc[UR8][R24.64+0x1c], R3 ;  /* 0x00001c031800e986 */ /* 0x0003e2000c101908 */
[----:B------:R-:W-:-:S13]  /*4e90*/  ISETP.GE.OR P6, PT, R27, R2, P5 ;  /* 0x000000021b00720c */ /* 0x000fda0002fc6670 */
[----:B------:R-:W2:Y:S01]  /*4ea0*/  @!P6 LDC.64 R6, c[0x0][0x3a8] ;  /* 0x0000ea00ff06eb82 */ /* 0x000ea20000000a00 */
[----:B------:R-:W-:-:S07]  /*4eb0*/  @!P6 IADD3 R47, PT, PT, R0, R47, RZ ;  /* 0x0000002f002fe210 */ /* 0x000fce0007ffe0ff */
[----:B0-----:R-:W0:Y:S08]  /*4ec0*/  @!P6 LDC R9, c[0x0][0x3a0] ;  /* 0x0000e800ff09eb82 */ /* 0x001e300000000800 */
[----:B------:R-:W3:Y:S01]  /*4ed0*/  @!P6 LDC R26, c[0x0][0x38c] ;  /* 0x0000e300ff1aeb82 */ /* 0x000ee20000000800 */
[----:B--2---:R-:W-:-:S05]  /*4ee0*/  @!P6 IMAD.WIDE R6, R47, 0x4, R6 ;  /* 0x000000042f06e825 */ /* 0x004fca00078e0206 */
[----:B------:R-:W0:Y:S02]  /*4ef0*/  @!P6 LDG.E R8, desc[UR8][R6.64] ;  /* 0x000000080608e981 */ /* 0x000e24000c1e1900 */
[----:B0-----:R-:W-:-:S04]  /*4f00*/  @!P6 FMUL R8, R8, R9 ;  /* 0x000000090808e220 */ /* 0x001fc80000400000 */
[----:B---3--:R-:W-:-:S05]  /*4f10*/  @!P6 FFMA R105, R105, R26, R8 ;  /* 0x0000001a6969e223 */ /* 0x008fca0000000008 */
[----:B------:R0:W-:Y:S01]  /*4f20*/  @!P6 STG.E desc[UR8][R6.64], R105 ;  /* 0x000000690600e986 */ /* 0x0001e2000c101908 */
[----:B------:R-:W-:-:S04]  /*4f30*/  ISETP.NE.AND P6, PT, R28, RZ, PT ;  /* 0x000000ff1c00720c */ /* 0x000fc80003fc5270 */
[----:B------:R-:W-:-:S13]  /*4f40*/  ISETP.GE.OR P6, PT, R27, R2, P6 ;  /* 0x000000021b00720c */ /* 0x000fda00037c6670 */
[----:B-1----:R-:W2:Y:S01]  /*4f50*/  @!P6 LDG.E R3, desc[UR8][R18.64+0x4] ;  /* 0x000004081203e981 */ /* 0x002ea2000c1e1900 */
        /* <DEDUP_REMOVED lines=292> */
[----:B------:R-:W-:-:S04]  /*61a0*/  IADD3 R23, PT, PT, R23, 0x7, RZ ;  /* 0x0000000717177810 */ /* 0x000fc80007ffe0ff */
[----:B------:R-:W-:-:S03]  /*61b0*/  ISETP.GE.OR P5, PT, R23, R2, P5 ;  /* 0x000000021700720c */ /* 0x000fc60002fa6670 */
[----:B------:R-:W1:Y:S10]  /*61c0*/  @!P6 LDC R8, c[0x0][0x38c] ;  /* 0x0000e300ff08eb82 */ /* 0x000e740000000800 */
[----:B------:R-:W-:Y:S01]  /*61d0*/  @!P5 IADD3 R29, PT, PT, R0, R29, RZ ;  /* 0x0000001d001dd210 */ /* 0x000fe20007ffe0ff */
[----:B------:R-:W2:Y:S01]  /*61e0*/  @!P5 LDC R9, c[0x0][0x3a0] ;  /* 0x0000e800ff09db82 */ /* 0x000ea20000000800 */
[----:B0-----:R-:W-:-:S07]  /*61f0*/  @!P6 FMUL R3, R6, R7 ;  /* 0x000000070603e220 */ /* 0x001fce0000400000 */
[----:B------:R-:W0:Y:S01]  /*6200*/  @!P5 LDC.64 R6, c[0x0][0x3a8] ;  /* 0x0000ea00ff06db82 */ /* 0x000e220000000a00 */
[----:B-1----:R-:W-:-:S05]  /*6210*/  @!P6 FFMA R3, R82, R8, R3 ;  /* 0x000000085203e223 */ /* 0x002fca0000000003 */
[----:B------:R1:W-:Y:S02]  /*6220*/  @!P6 STG.E desc[UR8][R10.64+0x1c], R3 ;  /* 0x00001c030a00e986 */ /* 0x0003e4000c101908 */
[----:B------:R-:W3:Y:S01]  /*6230*/  @!P5 LDC R8, c[0x0][0x38c] ;  /* 0x0000e300ff08db82 */ /* 0x000ee20000000800 */
[----:B------:R-:W-:Y:S01]  /*6240*/  ISETP.NE.AND P6, PT, R30, RZ, PT ;  /* 0x000000ff1e00720c */ /* 0x000fe20003fc5270 */
[----:B0-----:R-:W-:-:S05]  /*6250*/  @!P5 IMAD.WIDE R6, R29, 0x4, R6 ;  /* 0x000000041d06d825 */ /* 0x001fca00078e0206 */
[----:B------:R-:W2:Y:S01]  /*6260*/  @!P5 LDG.E R0, desc[UR8][R6.64] ;  /* 0x000000080600d981 */ /* 0x000ea2000c1e1900 */
[CC--:B------:R-:W-:Y:S02]  /*6270*/  ISETP.GE.OR P6, PT, R23.reuse, R2.reuse, P6 ;  /* 0x000000021700720c */ /* 0x0c0fe400037c6670 */
[CC--:B------:R-:W-:Y:S02]  /*6280*/  ISETP.GE.OR P0, PT, R23.reuse, R2.reuse, P0 ;  /* 0x000000021700720c */ /* 0x0c0fe40000706670 */
[CC--:B------:R-:W-:Y:S02]  /*6290*/  ISETP.GE.OR P1, PT, R23.reuse, R2.reuse, P1 ;  /* 0x000000021700720c */ /* 0x0c0fe40000f26670 */
[CC--:B------:R-:W-:Y:S02]  /*62a0*/  ISETP.GE.OR P2, PT, R23.reuse, R2.reuse, P2 ;  /* 0x000000021700720c */ /* 0x0c0fe40001746670 */
[----:B------:R-:W-:-:S05]  /*62b0*/  ISETP.GE.OR P3, PT, R23, R2, P3 ;  /* 0x000000021700720c */ /* 0x000fca0001f66670 */
[----:B------:R-:W0:Y:S08]  /*62c0*/  @!P6 LDC R12, c[0x0][0x3a0] ;  /* 0x0000e800ff0ceb82 */ /* 0x000e300000000800 */
[----:B-1----:R-:W1:Y:S08]  /*62d0*/  @!P6 LDC R11, c[0x0][0x38c] ;  /* 0x0000e300ff0beb82 */ /* 0x002e700000000800 */
[----:B------:R-:W4:Y:S08]  /*62e0*/  @!P0 LDC R13, c[0x0][0x3a0] ;  /* 0x0000e800ff0d8b82 */ /* 0x000f300000000800 */
[----:B------:R-:W0:Y:S08]  /*62f0*/  @!P0 LDC R14, c[0x0][0x38c] ;  /* 0x0000e300ff0e8b82 */ /* 0x000e300000000800 */
[----:B------:R-:W0:Y:S08]  /*6300*/  @!P1 LDC R16, c[0x0][0x3a0] ;  /* 0x0000e800ff109b82 */ /* 0x000e300000000800 */
[----:B------:R-:W0:Y:S08]  /*6310*/  @!P1 LDC R15, c[0x0][0x38c] ;  /* 0x0000e300ff0f9b82 */ /* 0x000e300000000800 */
[----:B------:R-:W0:Y:S08]  /*6320*/  @!P2 LDC R17, c[0x0][0x3a0] ;  /* 0x0000e800ff11ab82 */ /* 0x000e300000000800 */
[----:B------:R-:W0:Y:S01]  /*6330*/  @!P2 LDC R18, c[0x0][0x38c] ;  /* 0x0000e300ff12ab82 */ /* 0x000e220000000800 */
[----:B--2---:R-:W-:-:S04]  /*6340*/  @!P5 FMUL R0, R0, R9 ;  /* 0x000000090000d220 */ /* 0x004fc80000400000 */
[----:B---3--:R-:W-:-:S05]  /*6350*/  @!P5 FFMA R81, R81, R8, R0 ;  /* 0x000000085151d223 */ /* 0x008fca0000000000 */
[----:B------:R2:W-:Y:S01]  /*6360*/  @!P5 STG.E desc[UR8][R6.64], R81 ;  /* 0x000000510600d986 */ /* 0x0005e2000c101908 */
[----:B------:R-:W-:-:S03]  /*6370*/  ISETP.NE.AND P5, PT, R28, RZ, PT ;  /* 0x000000ff1c00720c */ /* 0x000fc60003fa5270 */
[----:B------:R3:W5:Y:S01]  /*6380*/  @!P6 LDG.E R3, desc[UR8][R4.64+0x8] ;  /* 0x000008080403e981 */ /* 0x000762000c1e1900 */
[----:B------:R-:W-:-:S03]  /*6390*/  ISETP.GE.OR P5, PT, R23, R2, P5 ;  /* 0x000000021700720c */ /* 0x000fc60002fa6670 */
[----:B------:R3:W5:Y:S04]  /*63a0*/  @!P0 LDG.E R8, desc[UR8][R4.64+0xc] ;  /* 0x00000c0804088981 */ /* 0x000768000c1e1900 */
[----:B------:R3:W5:Y:S04]  /*63b0*/  @!P1 LDG.E R9, desc[UR8][R4.64+0x10] ;  /* 0x0000100804099981 */ /* 0x000768000c1e1900 */
[----:B------:R3:W5:Y:S02]  /*63c0*/  @!P2 LDG.E R10, desc[UR8][R4.64+0x14] ;  /* 0x00001408040aa981 */ /* 0x000764000c1e1900 */
[----:B--2---:R-:W2:Y:S02]  /*63d0*/  @!P5 LDC R7, c[0x0][0x3a0] ;  /* 0x0000e800ff07db82 */ /* 0x004ea40000000800 */
[----:B------:R-:W2:Y:S06]  /*63e0*/  @!P5 LDG.E R0, desc[UR8][R4.64+0x4] ;  /* 0x000004080400d981 */ /* 0x000eac000c1e1900 */
[----:B------:R-:W0:Y:S01]  /*63f0*/  @!P5 LDC R6, c[0x0][0x38c] ;  /* 0x0000e300ff06db82 */ /* 0x000e220000000800 */
[----:B------:R-:W-:Y:S01]  /*6400*/  BSSY.RECONVERGENT B0, `(.L_x_51) ;  /* 0x000000a000007945 */ /* 0x000fe20003800200 */
[----:B------:R-:W-:Y:S01]  /*6410*/  ISETP.GE.OR P4, PT, R23, R2, P4 ;  /* 0x000000021700720c */ /* 0x000fe20002786670 */
[----:B--2---:R-:W-:-:S02]  /*6420*/  @!P5 FMUL R0, R0, R7 ;  /* 0x000000070000d220 */ /* 0x004fc40000400000 */
[----:B01-34-:R-:W-:Y:S10]  /*6430*/  @P3 BRA `(.L_x_52) ;  /* 0x0000000000183947 */ /* 0x01bff40003800000 */
[----:B------:R-:W2:Y:S01]  /*6440*/  LDG.E R2, desc[UR8][R4.64+0x18] ;  /* 0x0000180804027981 */ /* 0x000ea2000c1e1900 */
[----:B------:R-:W2:Y:S01]  /*6450*/  LDCU UR4, c[0x0][0x3a0] ;  /* 0x00007400ff0477ac */ /* 0x000ea20008000800 */
[----:B------:R-:W0:Y:S01]  /*6460*/  LDCU UR5, c[0x0][0x38c] ;  /* 0x00007180ff0577ac */ /* 0x000e220008000800 */
[----:B--2---:R-:W-:-:S04]  /*6470*/  FMUL R2, R2, UR4 ;  /* 0x0000000402027c20 */ /* 0x004fc80008400000 */
[----:B0-----:R-:W-:-:S05]  /*6480*/  FFMA R103, R103, UR5, R2 ;  /* 0x0000000567677c23 */ /* 0x001fca0008000002 */
[----:B------:R0:W-:Y:S02]  /*6490*/  STG.E desc[UR8][R4.64+0x18], R103 ;  /* 0x0000186704007986 */ /* 0x0001e4000c101908 */
.L_x_52:
[----:B------:R-:W-:Y:S05]  /*64a0*/  BSYNC.RECONVERGENT B0 ;  /* 0x0000000000007941 */ /* 0x000fea0003800200 */
.L_x_51:
[----:B------:R-:W-:Y:S01]  /*64b0*/  @!P5 FFMA R67, R67, R6, R0 ;  /* 0x000000064343d223 */ /* 0x000fe20000000000 */
[----:B-----5:R-:W-:Y:S01]  /*64c0*/  @!P6 FMUL R0, R3, R12 ;  /* 0x0000000c0300e220 */ /* 0x020fe20000400000 */
[----:B------:R-:W-:Y:S01]  /*64d0*/  @!P0 FMUL R3, R8, R13 ;  /* 0x0000000d08038220 */ /* 0x000fe20000400000 */
[----:B------:R-:W-:Y:S01]  /*64e0*/  @!P1 FMUL R2, R9, R16 ;  /* 0x0000001009029220 */ /* 0x000fe20000400000 */
[----:B------:R-:W-:Y:S01]  /*64f0*/  @!P2 FMUL R7, R10, R17 ;  /* 0x000000110a07a220 */ /* 0x000fe20000400000 */
        /* <DEDUP_REMOVED lines=10> */
[----:B------:R-:W1:Y:S01]  /*65a0*/  LDG.E R0, desc[UR8][R4.64+0x1c] ;  /* 0x00001c0804007981 */ /* 0x000e62000c1e1900 */
[----:B------:R-:W1:Y:S01]  /*65b0*/  LDCU UR4, c[0x0][0x3a0] ;  /* 0x00007400ff0477ac */ /* 0x000e620008000800 */
[----:B------:R-:W2:Y:S01]  /*65c0*/  LDCU UR5, c[0x0][0x38c] ;  /* 0x00007180ff0577ac */ /* 0x000ea20008000800 */
[----:B-1----:R-:W-:-:S04]  /*65d0*/  FMUL R3, R0, UR4 ;  /* 0x0000000400037c20 */ /* 0x002fc80008400000 */
[----:B--2---:R-:W-:-:S05]  /*65e0*/  FFMA R3, R84, UR5, R3 ;  /* 0x0000000554037c23 */ /* 0x004fca0008000003 */
[----:B------:R-:W-:Y:S01]  /*65f0*/  STG.E desc[UR8][R4.64+0x1c], R3 ;  /* 0x00001c0304007986 */ /* 0x000fe2000c101908 */
[----:B------:R-:W-:Y:S05]  /*6600*/  EXIT ;  /* 0x000000000000794d */ /* 0x000fea0003800000 */
.L_x_53:
        /* <DEDUP_REMOVED lines=15> */
.L_x_55:


//--------------------- .nv.shared._Z8sgemm_v4ILi128ELi128ELi8ELi8ELi8EEviiifPKfS1_fPf --------------------------
	.section	.nv.shared._Z8sgemm_v4ILi128ELi128ELi8ELi8ELi8EEviiifPKfS1_fPf,"aw",@nobits
	.sectionflags	@""
	.align	4
.nv.shared._Z8sgemm_v4ILi128ELi128ELi8ELi8ELi8EEviiifPKfS1_fPf:
	.zero		9216


//--------------------- .nv.shared.reserved.0     --------------------------
	.section	.nv.shared.reserved.0,"aw",@nobits
	.weak		__nv_reservedSMEM_offset_0_alias
	.size		__nv_reservedSMEM_offset_0_alias, 0, 64
	.other		__nv_reservedSMEM_offset_0_alias,@"STO_CUDA_RESERVED_SHARED STV_DEFAULT"
__nv_reservedSMEM_offset_0_alias:
	.zero		0
	.zero		64


//--------------------- .nv.shared._Z8sgemm_v4ILi64ELi64ELi8ELi8ELi8EEviiifPKfS1_fPf --------------------------
	.section	.nv.shared._Z8sgemm_v4ILi64ELi64ELi8ELi8ELi8EEviiifPKfS1_fPf,"aw",@nobits
	.sectionflags	@""
	.align	4
.nv.shared._Z8sgemm_v4ILi64ELi64ELi8ELi8ELi8EEviiifPKfS1_fPf:
	.zero		5120


//--------------------- .nv.constant0._Z8sgemm_v4ILi128ELi128ELi8ELi8ELi8EEviiifPKfS1_fPf --------------------------
	.section	.nv.constant0._Z8sgemm_v4ILi128ELi128ELi8ELi8ELi8EEviiifPKfS1_fPf,"a",@progbits
	.sectionflags	@""
	.align	4
.nv.constant0._Z8sgemm_v4ILi128ELi128ELi8ELi8ELi8EEviiifPKfS1_fPf:
	.zero		944


//--------------------- .nv.constant0._Z8sgemm_v4ILi64ELi64ELi8ELi8ELi8EEviiifPKfS1_fPf --------------------------
	.section	.nv.constant0._Z8sgemm_v4ILi64ELi64ELi8ELi8ELi8EEviiifPKfS1_fPf,"a",@progbits
	.sectionflags	@""
	.align	4
.nv.constant0._Z8sgemm_v4ILi64ELi64ELi8ELi8ELi8EEviiifPKfS1_fPf:
	.zero		944


//--------------------- SYMBOLS --------------------------

	.type		.nv.reservedSmem.offset0,@object
	.size		.nv.reservedSmem.offset0,0x4
	.type		.nv.reservedSmem.cap,@object
	.size		.nv.reservedSmem.cap,0x4
